def matmul_kernel(
    a_ptr,
    b_ptr,
    c_ptr,
    M,
    N,
    K,
    stride_am,
    stride_ak,
    stride_bk,
    stride_bn,
    stride_cm,
    stride_cn,
    BLOCK_M: tl.constexpr,
    BLOCK_N: tl.constexpr,
    BLOCK_K: tl.constexpr,
    GROUP_M: tl.constexpr,
):
    pid = tl.program_id(axis=0)
    num_pid_m = tl.cdiv(M, BLOCK_M)
    num_pid_n = tl.cdiv(N, BLOCK_N)
    num_pid_in_group = GROUP_M * num_pid_n
    group_id = pid // num_pid_in_group
    first_pid_m = group_id * GROUP_M
    group_size_m = min(num_pid_m - first_pid_m, GROUP_M)
    pid_m = first_pid_m + ((pid % num_pid_in_group) % group_size_m)
    pid_n = (pid % num_pid_in_group) // group_size_m

    offs_am = (pid_m * BLOCK_M + tl.arange(0, BLOCK_M)) % M
    offs_bn = (pid_n * BLOCK_N + tl.arange(0, BLOCK_N)) % N
    offs_k = tl.arange(0, BLOCK_K)
    a_ptrs = a_ptr + offs_am[:, None] * stride_am + offs_k[None, :] * stride_ak
    b_ptrs = b_ptr + offs_k[:, None] * stride_bk + offs_bn[None, :] * stride_bn

    acc = tl.zeros((BLOCK_M, BLOCK_N), dtype=tl.float32)
    for kk in range(0, tl.cdiv(K, BLOCK_K)):
        a = tl.load(a_ptrs, mask=offs_k[None, :] < K - kk * BLOCK_K, other=0.0)
        b = tl.load(b_ptrs, mask=offs_k[:, None] < K - kk * BLOCK_K, other=0.0)
        acc = tl.dot(a, b, acc)
        a_ptrs += BLOCK_K * stride_ak
        b_ptrs += BLOCK_K * stride_bk

    c = acc.to(c_ptr.dtype.element_ty)
    offs_cm = pid_m * BLOCK_M + tl.arange(0, BLOCK_M)
    offs_cn = pid_n * BLOCK_N + tl.arange(0, BLOCK_N)
    c_ptrs = c_ptr + offs_cm[:, None] * stride_cm + offs_cn[None, :] * stride_cn
    mask = (offs_cm[:, None] < M) & (offs_cn[None, :] < N)
    tl.store(c_ptrs, c, mask=mask)

# config = {"BLOCK_K": 64, "BLOCK_M": 64, "BLOCK_N": 128, "GROUP_M": 8, "arch": "sm_100", "dtype": "fp16", "num_ctas": 1, "num_stages": 3, "num_warps": 1}
# arch = sm_100


// ===== COMPILED SASS (sm_100a) =====

	.target	sm_100a

	.elftype	@"ET_EXEC"


//--------------------- .note.nv.tkinfo           --------------------------
	.section	.note.nv.tkinfo,"",@"SHT_NOTE"
	.sectionflags	@"SHF_NOTE_NV_TKINFO"
	.tkinfo
        /*0018*/ 	.word	0x00000081
        /*0030*/ 	.string	""
        /*0030*/ 	.string	"ptxas-blackwell"
        /*0030*/ 	.string	"Cuda compilation tools, release 12.9, V12.9.86"
        /*0030*/ 	.string	"Build cuda_12.9.r12.9/compiler.36037853_0"
        /*0030*/ 	.string	"-v  -suppress-debug-info  -lineinfo  -arch sm_100a "



//--------------------- .note.nv.cuver            --------------------------
	.section	.note.nv.cuver,"",@"SHT_NOTE"
	.sectionflags	@"SHF_NOTE_NV_CUVER"
        /*0018*/ 	.short	0x0001
        /*001a*/ 	.short	0x0064
        /*001c*/ 	.short	0x0001
        /*001e*/ 	.short	0x0000
        /*0020*/ 	.short	0x0001
        /*0022*/ 	.short	0x0000


//--------------------- .nv.info                  --------------------------
	.section	.nv.info,"",@"SHT_CUDA_INFO"
	.align	4


	//----- nvinfo : EIATTR_REGCOUNT
	.align		4
        /*0000*/ 	.byte	0x04, 0x2f
        /*0002*/ 	.short	(.L_1 - .L_0)
	.align		4
.L_0:
        /*0004*/ 	.word	index@(matmul_kernel)
        /*0008*/ 	.word	0x00000040


	//----- nvinfo : EIATTR_FRAME_SIZE
	.align		4
.L_1:
        /*000c*/ 	.byte	0x04, 0x11
        /*000e*/ 	.short	(.L_3 - .L_2)
	.align		4
.L_2:
        /*0010*/ 	.word	index@(matmul_kernel)
        /*0014*/ 	.word	0x00002270


	//----- nvinfo : EIATTR_MIN_STACK_SIZE
	.align		4
.L_3:
        /*0018*/ 	.byte	0x04, 0x12
        /*001a*/ 	.short	(.L_5 - .L_4)
	.align		4
.L_4:
        /*001c*/ 	.word	index@(matmul_kernel)
        /*0020*/ 	.word	0x00002270
.L_5:


//--------------------- .nv.info.matmul_kernel    --------------------------
	.section	.nv.info.matmul_kernel,"",@"SHT_CUDA_INFO"
	.sectionflags	@""
	.align	4


	//----- nvinfo : EIATTR_CUDA_API_VERSION
	.align		4
        /*0000*/ 	.byte	0x04, 0x37
        /*0002*/ 	.short	(.L_7 - .L_6)
.L_6:
        /*0004*/ 	.word	0x00000081


	//----- nvinfo : EIATTR_KPARAM_INFO
	.align		4
.L_7:
        /*0008*/ 	.byte	0x04, 0x17
        /*000a*/ 	.short	(.L_9 - .L_8)
.L_8:
        /*000c*/ 	.word	0x00000000
        /*0010*/ 	.short	0x000d
        /*0012*/ 	.short	0x0048
        /*0014*/ 	.byte	0x00, 0xf4, 0x21, 0x00


	//----- nvinfo : EIATTR_KPARAM_INFO
	.align		4
.L_9:
        /*0018*/ 	.byte	0x04, 0x17
        /*001a*/ 	.short	(.L_11 - .L_10)
.L_10:
        /*001c*/ 	.word	0x00000000
        /*0020*/ 	.short	0x000c
        /*0022*/ 	.short	0x0040
        /*0024*/ 	.byte	0x00, 0xf4, 0x21, 0x00


	//----- nvinfo : EIATTR_KPARAM_INFO
	.align		4
.L_11:
        /*0028*/ 	.byte	0x04, 0x17
        /*002a*/ 	.short	(.L_13 - .L_12)
.L_12:
        /*002c*/ 	.word	0x00000000
        /*0030*/ 	.short	0x000b
        /*0032*/ 	.short	0x0038
        /*0034*/ 	.byte	0x00, 0xf0, 0x11, 0x00


	//----- nvinfo : EIATTR_KPARAM_INFO
	.align		4
.L_13:
        /*0038*/ 	.byte	0x04, 0x17
        /*003a*/ 	.short	(.L_15 - .L_14)
.L_14:
        /*003c*/ 	.word	0x00000000
        /*0040*/ 	.short	0x000a
        /*0042*/ 	.short	0x0034
        /*0044*/ 	.byte	0x00, 0xf0, 0x11, 0x00


	//----- nvinfo : EIATTR_KPARAM_INFO
	.align		4
.L_15:
        /*0048*/ 	.byte	0x04, 0x17
        /*004a*/ 	.short	(.L_17 - .L_16)
.L_16:
        /*004c*/ 	.word	0x00000000
        /*0050*/ 	.short	0x0009
        /*0052*/ 	.short	0x0030
        /*0054*/ 	.byte	0x00, 0xf0, 0x11, 0x00


	//----- nvinfo : EIATTR_KPARAM_INFO
	.align		4
.L_17:
        /*0058*/ 	.byte	0x04, 0x17
        /*005a*/ 	.short	(.L_19 - .L_18)
.L_18:
        /*005c*/ 	.word	0x00000000
        /*0060*/ 	.short	0x0008
        /*0062*/ 	.short	0x002c
        /*0064*/ 	.byte	0x00, 0xf0, 0x11, 0x00


	//----- nvinfo : EIATTR_KPARAM_INFO
	.align		4
.L_19:
        /*0068*/ 	.byte	0x04, 0x17
        /*006a*/ 	.short	(.L_21 - .L_20)
.L_20:
        /*006c*/ 	.word	0x00000000
        /*0070*/ 	.short	0x0007
        /*0072*/ 	.short	0x0028
        /*0074*/ 	.byte	0x00, 0xf0, 0x11, 0x00


	//----- nvinfo : EIATTR_KPARAM_INFO
	.align		4
.L_21:
        /*0078*/ 	.byte	0x04, 0x17
        /*007a*/ 	.short	(.L_23 - .L_22)
.L_22:
        /*007c*/ 	.word	0x00000000
        /*0080*/ 	.short	0x0006
        /*0082*/ 	.short	0x0024
        /*0084*/ 	.byte	0x00, 0xf0, 0x11, 0x00


	//----- nvinfo : EIATTR_KPARAM_INFO
	.align		4
.L_23:
        /*0088*/ 	.byte	0x04, 0x17
        /*008a*/ 	.short	(.L_25 - .L_24)
.L_24:
        /*008c*/ 	.word	0x00000000
        /*0090*/ 	.short	0x0005
        /*0092*/ 	.short	0x0020
        /*0094*/ 	.byte	0x00, 0xf0, 0x11, 0x00


	//----- nvinfo : EIATTR_KPARAM_INFO
	.align		4
.L_25:
        /*0098*/ 	.byte	0x04, 0x17
        /*009a*/ 	.short	(.L_27 - .L_26)
.L_26:
        /*009c*/ 	.word	0x00000000
        /*00a0*/ 	.short	0x0004
        /*00a2*/ 	.short	0x001c
        /*00a4*/ 	.byte	0x00, 0xf0, 0x11, 0x00


	//----- nvinfo : EIATTR_KPARAM_INFO
	.align		4
.L_27:
        /*00a8*/ 	.byte	0x04, 0x17
        /*00aa*/ 	.short	(.L_29 - .L_28)
.L_28:
        /*00ac*/ 	.word	0x00000000
        /*00b0*/ 	.short	0x0003
        /*00b2*/ 	.short	0x0018
        /*00b4*/ 	.byte	0x00, 0xf0, 0x11, 0x00


	//----- nvinfo : EIATTR_KPARAM_INFO
	.align		4
.L_29:
        /*00b8*/ 	.byte	0x04, 0x17
        /*00ba*/ 	.short	(.L_31 - .L_30)
.L_30:
        /*00bc*/ 	.word	0x00000000
        /*00c0*/ 	.short	0x0002
        /*00c2*/ 	.short	0x0010
        /*00c4*/ 	.byte	0x00, 0xf4, 0x21, 0x00


	//----- nvinfo : EIATTR_KPARAM_INFO
	.align		4
.L_31:
        /*00c8*/ 	.byte	0x04, 0x17
        /*00ca*/ 	.short	(.L_33 - .L_32)
.L_32:
        /*00cc*/ 	.word	0x00000000
        /*00d0*/ 	.short	0x0001
        /*00d2*/ 	.short	0x0008
        /*00d4*/ 	.byte	0x00, 0xf4, 0x21, 0x00


	//----- nvinfo : EIATTR_KPARAM_INFO
	.align		4
.L_33:
        /*00d8*/ 	.byte	0x04, 0x17
        /*00da*/ 	.short	(.L_35 - .L_34)
.L_34:
        /*00dc*/ 	.word	0x00000000
        /*00e0*/ 	.short	0x0000
        /*00e2*/ 	.short	0x0000
        /*00e4*/ 	.byte	0x00, 0xf4, 0x21, 0x00


	//----- nvinfo : EIATTR_SPARSE_MMA_MASK
	.align		4
.L_35:
        /*00e8*/ 	.byte	0x03, 0x50
        /*00ea*/ 	.short	0x0000


	//----- nvinfo : EIATTR_MAXREG_COUNT
	.align		4
        /*00ec*/ 	.byte	0x03, 0x1b
        /*00ee*/ 	.short	0x00ff


	//----- nvinfo : EIATTR_NUM_BARRIERS
	.align		4
        /*00f0*/ 	.byte	0x02, 0x4c
        /*00f2*/ 	.byte	0x01
	.zero		1


	//----- nvinfo : EIATTR_ANNOTATIONS
	.align		4
        /*00f4*/ 	.byte	0x04, 0x55
        /*00f6*/ 	.short	(.L_37 - .L_36)


	//   ....[0]....
.L_36:
        /*00f8*/ 	.word	0x00000001
        /*00fc*/ 	.byte	0xa0, 0x01, 0x00, 0x00, 0x01, 0x00, 0x00, 0x00, 0xf0, 0x01, 0x00, 0x00, 0x01, 0x00, 0x00, 0x00
        /* <DEDUP_REMOVED lines=292> */
        /*134c*/ 	.byte	0xd0, 0x94, 0x00, 0x00


	//----- nvinfo : EIATTR_COOP_GROUP_MASK_REGIDS
	.align		4
.L_37:
        /*1350*/ 	.byte	0x04, 0x29
        /*1352*/ 	.short	(.L_39 - .L_38)


	//   ....[0]....
.L_38:
        /*1354*/ 	.word	0xffffffff


	//   ....[1]....
        /*1358*/ 	.word	0xffffffff


	//   ....[2]....
        /*135c*/ 	.word	0xffffffff


	//   ....[3]....
        /*1360*/ 	.word	0xffffffff


	//   ....[4]....
        /*1364*/ 	.word	0xffffffff


	//   ....[5]....
        /*1368*/ 	.word	0xffffffff


	//   ....[6]....
        /*136c*/ 	.word	0xffffffff


	//   ....[7]....
        /*1370*/ 	.word	0xffffffff


	//   ....[8]....
        /*1374*/ 	.word	0xffffffff


	//   ....[9]....
        /*1378*/ 	.word	0xffffffff


	//   ....[10]....
        /*137c*/ 	.word	0xffffffff


	//   ....[11]....
        /*1380*/ 	.word	0xffffffff


	//   ....[12]....
        /*1384*/ 	.word	0xffffffff


	//   ....[13]....
        /*1388*/ 	.word	0xffffffff


	//   ....[14]....
        /*138c*/ 	.word	0xffffffff


	//   ....[15]....
        /*1390*/ 	.word	0xffffffff


	//   ....[16]....
        /*1394*/ 	.word	0xffffffff


	//   ....[17]....
        /*1398*/ 	.word	0xffffffff


	//   ....[18]....
        /*139c*/ 	.word	0xffffffff


	//   ....[19]....
        /*13a0*/ 	.word	0xffffffff


	//   ....[20]....
        /*13a4*/ 	.word	0xffffffff


	//   ....[21]....
        /*13a8*/ 	.word	0xffffffff


	//   ....[22]....
        /*13ac*/ 	.word	0xffffffff


	//   ....[23]....
        /*13b0*/ 	.word	0xffffffff


	//   ....[24]....
        /*13b4*/ 	.word	0xffffffff


	//   ....[25]....
        /*13b8*/ 	.word	0xffffffff


	//   ....[26]....
        /*13bc*/ 	.word	0xffffffff


	//   ....[27]....
        /*13c0*/ 	.word	0xffffffff


	//   ....[28]....
        /*13c4*/ 	.word	0xffffffff


	//   ....[29]....
        /*13c8*/ 	.word	0xffffffff


	//   ....[30]....
        /*13cc*/ 	.word	0xffffffff


	//   ....[31]....
        /*13d0*/ 	.word	0xffffffff


	//   ....[32]....
        /*13d4*/ 	.word	0xffffffff


	//   ....[33]....
        /*13d8*/ 	.word	0xffffffff


	//   ....[34]....
        /*13dc*/ 	.word	0xffffffff


	//   ....[35]....
        /*13e0*/ 	.word	0xffffffff


	//   ....[36]....
        /*13e4*/ 	.word	0xffffffff


	//   ....[37]....
        /*13e8*/ 	.word	0xffffffff


	//   ....[38]....
        /*13ec*/ 	.word	0xffffffff


	//   ....[39]....
        /*13f0*/ 	.word	0xffffffff


	//   ....[40]....
        /*13f4*/ 	.word	0xffffffff


	//   ....[41]....
        /*13f8*/ 	.word	0xffffffff


	//   ....[42]....
        /*13fc*/ 	.word	0xffffffff


	//   ....[43]....
        /*1400*/ 	.word	0xffffffff


	//   ....[44]....
        /*1404*/ 	.word	0xffffffff


	//   ....[45]....
        /*1408*/ 	.word	0xffffffff


	//   ....[46]....
        /*140c*/ 	.word	0xffffffff


	//   ....[47]....
        /*1410*/ 	.word	0xffffffff


	//   ....[48]....
        /*1414*/ 	.word	0xffffffff


	//   ....[49]....
        /*1418*/ 	.word	0xffffffff


	//   ....[50]....
        /*141c*/ 	.word	0xffffffff


	//   ....[51]....
        /*1420*/ 	.word	0xffffffff


	//   ....[52]....
        /*1424*/ 	.word	0xffffffff


	//   ....[53]....
        /*1428*/ 	.word	0xffffffff


	//   ....[54]....
        /*142c*/ 	.word	0xffffffff


	//   ....[55]....
        /*1430*/ 	.word	0xffffffff


	//   ....[56]....
        /*1434*/ 	.word	0xffffffff


	//   ....[57]....
        /*1438*/ 	.word	0xffffffff


	//   ....[58]....
        /*143c*/ 	.word	0xffffffff


	//   ....[59]....
        /*1440*/ 	.word	0xffffffff


	//   ....[60]....
        /*1444*/ 	.word	0xffffffff


	//   ....[61]....
        /*1448*/ 	.word	0xffffffff


	//   ....[62]....
        /*144c*/ 	.word	0xffffffff


	//----- nvinfo : EIATTR_COOP_GROUP_INSTR_OFFSETS
	.align		4
.L_39:
        /*1450*/ 	.byte	0x04, 0x28
        /*1452*/ 	.short	(.L_41 - .L_40)


	//   ....[0]....
.L_40:
        /*1454*/ 	.word	0x0003b5e0


	//   ....[1]....
        /*1458*/ 	.word	0x0003b600


	//   ....[2]....
        /*145c*/ 	.word	0x0003b620


	//   ....[3]....
        /*1460*/ 	.word	0x0003b640


	//   ....[4]....
        /*1464*/ 	.word	0x0003b6a0


	//   ....[5]....
        /*1468*/ 	.word	0x0003b6c0


	//   ....[6]....
        /*146c*/ 	.word	0x0003b6f0


	//   ....[7]....
        /*1470*/ 	.word	0x0003b760


	//   ....[8]....
        /*1474*/ 	.word	0x0003b920


	//   ....[9]....
        /*1478*/ 	.word	0x0003b940


	//   ....[10]....
        /*147c*/ 	.word	0x0003b960


	//   ....[11]....
        /*1480*/ 	.word	0x0003b980


	//   ....[12]....
        /*1484*/ 	.word	0x0003b9a0


	//   ....[13]....
        /*1488*/ 	.word	0x0003b9c0


	//   ....[14]....
        /*148c*/ 	.word	0x0003b9f0


	//   ....[15]....
        /*1490*/ 	.word	0x0003ba10


	//   ....[16]....
        /*1494*/ 	.word	0x0003ba30


	//   ....[17]....
        /*1498*/ 	.word	0x0003ba50


	//   ....[18]....
        /*149c*/ 	.word	0x0003ba80


	//   ....[19]....
        /*14a0*/ 	.word	0x0003bac0


	//   ....[20]....
        /*14a4*/ 	.word	0x0003bae0


	//   ....[21]....
        /*14a8*/ 	.word	0x0003bb00


	//   ....[22]....
        /*14ac*/ 	.word	0x0003bb20


	//   ....[23]....
        /*14b0*/ 	.word	0x0003bb40


	//   ....[24]....
        /*14b4*/ 	.word	0x0003bc80


	//   ....[25]....
        /*14b8*/ 	.word	0x0003bd20


	//   ....[26]....
        /*14bc*/ 	.word	0x0003bd40


	//   ....[27]....
        /*14c0*/ 	.word	0x0003bd80


	//   ....[28]....
        /*14c4*/ 	.word	0x0003bda0


	//   ....[29]....
        /*14c8*/ 	.word	0x0003bde0


	//   ....[30]....
        /*14cc*/ 	.word	0x0003be00


	//   ....[31]....
        /*14d0*/ 	.word	0x0003be40


	//   ....[32]....
        /*14d4*/ 	.word	0x0003be80


	//   ....[33]....
        /*14d8*/ 	.word	0x0003bea0


	//   ....[34]....
        /*14dc*/ 	.word	0x0003bee0


	//   ....[35]....
        /*14e0*/ 	.word	0x0003bf00


	//   ....[36]....
        /*14e4*/ 	.word	0x0003bf40


	//   ....[37]....
        /*14e8*/ 	.word	0x0003bf60


	//   ....[38]....
        /*14ec*/ 	.word	0x0003bfa0


	//   ....[39]....
        /*14f0*/ 	.word	0x0003bfc0


	//   ....[40]....
        /*14f4*/ 	.word	0x0003c000


	//   ....[41]....
        /*14f8*/ 	.word	0x0003c020


	//   ....[42]....
        /*14fc*/ 	.word	0x0003c1c0


	//   ....[43]....
        /*1500*/ 	.word	0x0003c1e0


	//   ....[44]....
        /*1504*/ 	.word	0x0003c200


	//   ....[45]....
        /*1508*/ 	.word	0x0003c260


	//   ....[46]....
        /*150c*/ 	.word	0x0003c280


	//   ....[47]....
        /*1510*/ 	.word	0x0003c2a0


	//   ....[48]....
        /*1514*/ 	.word	0x0003c2c0


	//   ....[49]....
        /*1518*/ 	.word	0x0003c2e0


	//   ....[50]....
        /*151c*/ 	.word	0x0003c370


	//   ....[51]....
        /*1520*/ 	.word	0x0003c390


	//   ....[52]....
        /*1524*/ 	.word	0x0003c3b0


	//   ....[53]....
        /*1528*/ 	.word	0x0003c3d0


	//   ....[54]....
        /*152c*/ 	.word	0x0003c3f0


	//   ....[55]....
        /*1530*/ 	.word	0x0003c410


	//   ....[56]....
        /*1534*/ 	.word	0x0003c430


	//   ....[57]....
        /*1538*/ 	.word	0x0003c450


	//   ....[58]....
        /*153c*/ 	.word	0x0003c470


	//   ....[59]....
        /*1540*/ 	.word	0x0003c490


	//   ....[60]....
        /*1544*/ 	.word	0x0003c4b0


	//   ....[61]....
        /*1548*/ 	.word	0x0003c4d0


	//   ....[62]....
        /*154c*/ 	.word	0x0003c620


	//----- nvinfo : EIATTR_VRC_CTA_INIT_COUNT
	.align		4
.L_41:
        /*1550*/ 	.byte	0x02, 0x4a
	.zero		1
	.zero		1


	//----- nvinfo : EIATTR_EXIT_INSTR_OFFSETS
	.align		4
        /*1554*/ 	.byte	0x04, 0x1c
        /*1556*/ 	.short	(.L_43 - .L_42)


	//   ....[0]....
.L_42:
        /*1558*/ 	.word	0x00042ee0


	//   ....[1]....
        /*155c*/ 	.word	0x00042f10


	//----- nvinfo : EIATTR_REQNTID
	.align		4
.L_43:
        /*1560*/ 	.byte	0x04, 0x10
        /*1562*/ 	.short	(.L_45 - .L_44)
.L_44:
        /*1564*/ 	.word	0x00000020
        /*1568*/ 	.word	0x00000001
        /*156c*/ 	.word	0x00000001


	//----- nvinfo : EIATTR_CBANK_PARAM_SIZE
	.align		4
.L_45:
        /*1570*/ 	.byte	0x03, 0x19
        /*1572*/ 	.short	0x0050


	//----- nvinfo : EIATTR_PARAM_CBANK
	.align		4
        /*1574*/ 	.byte	0x04, 0x0a
        /*1576*/ 	.short	(.L_47 - .L_46)
	.align		4
.L_46:
        /*1578*/ 	.word	index@(.nv.constant0.matmul_kernel)
        /*157c*/ 	.short	0x0380
        /*157e*/ 	.short	0x0050


	//----- nvinfo : EIATTR_SW_WAR
	.align		4
.L_47:
        /*1580*/ 	.byte	0x04, 0x36
        /*1582*/ 	.short	(.L_49 - .L_48)
.L_48:
        /*1584*/ 	.word	0x00000008
.L_49:


//--------------------- .nv.compat                --------------------------
	.section	.nv.compat,"",@"SHT_CUDA_COMPAT_INFO"
	.align	4
        /*0000*/ 	.byte	0x02, 0x02, 0x01, 0x00, 0x02, 0x05, 0x05, 0x00, 0x02, 0x03, 0x00, 0x00, 0x02, 0x06, 0x01, 0x00


//--------------------- .nv.callgraph             --------------------------
	.section	.nv.callgraph,"",@"SHT_CUDA_CALLGRAPH"
	.align	4
	.sectionentsize	8
	.align		4
        /*0000*/ 	.word	0x00000000
	.align		4
        /*0004*/ 	.word	0xffffffff
	.align		4
        /*0008*/ 	.word	0x00000000
	.align		4
        /*000c*/ 	.word	0xfffffffe
	.align		4
        /*0010*/ 	.word	0x00000000
	.align		4
        /*0014*/ 	.word	0xfffffffd
	.align		4
        /*0018*/ 	.word	0x00000000
	.align		4
        /*001c*/ 	.word	0xfffffffc


//--------------------- .text.matmul_kernel       --------------------------
	.section	.text.matmul_kernel,"ax",@progbits
	.align	128
        .global         matmul_kernel
        .type           matmul_kernel,@function
        .size           matmul_kernel,(.L_x_3 - matmul_kernel)
        .other          matmul_kernel,@"STO_CUDA_ENTRY STV_DEFAULT"
matmul_kernel:
.text.matmul_kernel:
[----:B------:R-:W0:Y:S08]  /*0000*/  LDC R1, c[0x0][0x37c] ;  /* 0x0000df00ff017b82 */ /* 0x000e300000000800 */
[----:B------:R-:W1:Y:S01]  /*0010*/  LDC.64 R2, c[0x0][0x398] ;  /* 0x0000e600ff027b82 */ /* 0x000e620000000a00 */
[----:B------:R-:W2:Y:S01]  /*0020*/  S2R R7, SR_CTAID.X ;  /* 0x0000000000077919 */ /* 0x000ea20000002500 */
[----:B0-----:R-:W-:Y:S01]  /*0030*/  VIADD R1, R1, 0xffffdd90 ;  /* 0xffffdd9001017836 */ /* 0x001fe20000000000 */
[----:B------:R-:W0:Y:S01]  /*0040*/  LDCU UR4, c[0x0][0x3a0] ;  /* 0x00007400ff0477ac */ /* 0x000e220008000800 */
[----:B------:R-:W-:Y:S01]  /*0050*/  CS2R R14, SRZ ;  /* 0x00000000000e7805 */ /* 0x000fe2000001ff00 */
[----:B------:R-:W3:Y:S01]  /*0060*/  S2R R61, SR_TID.X ;  /* 0x00000000003d7919 */ /* 0x000ee20000002100 */
[----:B------:R-:W-:-:S02]  /*0070*/  CS2R R16, SRZ ;  /* 0x0000000000107805 */ /* 0x000fc4000001ff00 */
[----:B------:R-:W-:Y:S01]  /*0080*/  CS2R R18, SRZ ;  /* 0x0000000000127805 */ /* 0x000fe2000001ff00 */
[----:B------:R-:W4:Y:S01]  /*0090*/  S2UR UR6, SR_CgaCtaId ;  /* 0x00000000000679c3 */ /* 0x000f220000008800 */
[----:B------:R-:W-:Y:S02]  /*00a0*/  CS2R R20, SRZ ;  /* 0x0000000000147805 */ /* 0x000fe4000001ff00 */
[----:B------:R-:W-:Y:S02]  /*00b0*/  CS2R R22, SRZ ;  /* 0x0000000000167805 */ /* 0x000fe4000001ff00 */
[----:B------:R-:W-:Y:S02]  /*00c0*/  CS2R R24, SRZ ;  /* 0x0000000000187805 */ /* 0x000fe4000001ff00 */
[----:B------:R-:W-:Y:S02]  /*00d0*/  CS2R R26, SRZ ;  /* 0x00000000001a7805 */ /* 0x000fe4000001ff00 */
[----:B------:R-:W-:-:S02]  /*00e0*/  CS2R R28, SRZ ;  /* 0x00000000001c7805 */ /* 0x000fc4000001ff00 */
[----:B------:R-:W-:Y:S02]  /*00f0*/  CS2R R30, SRZ ;  /* 0x00000000001e7805 */ /* 0x000fe4000001ff00 */
[----:B------:R-:W-:Y:S02]  /*0100*/  CS2R R32, SRZ ;  /* 0x0000000000207805 */ /* 0x000fe4000001ff00 */
[----:B------:R-:W-:Y:S02]  /*0110*/  CS2R R34, SRZ ;  /* 0x0000000000227805 */ /* 0x000fe4000001ff00 */
[----:B------:R-:W-:Y:S02]  /*0120*/  CS2R R36, SRZ ;  /* 0x0000000000247805 */ /* 0x000fe4000001ff00 */
[----:B------:R-:W-:Y:S02]  /*0130*/  CS2R R38, SRZ ;  /* 0x0000000000267805 */ /* 0x000fe4000001ff00 */
[----:B------:R-:W-:-:S02]  /*0140*/  CS2R R40, SRZ ;  /* 0x0000000000287805 */ /* 0x000fc4000001ff00 */
[----:B------:R-:W-:Y:S01]  /*0150*/  CS2R R42, SRZ ;  /* 0x00000000002a7805 */ /* 0x000fe2000001ff00 */
[----:B0-----:R-:W-:Y:S01]  /*0160*/  UIADD3 UR4, UPT, UPT, UR4, 0x3f, URZ ;  /* 0x0000003f04047890 */ /* 0x001fe2000fffe0ff */
[----:B------:R-:W-:Y:S02]  /*0170*/  CS2R R44, SRZ ;  /* 0x00000000002c7805 */ /* 0x000fe4000001ff00 */
[----:B------:R-:W-:Y:S01]  /*0180*/  CS2R R46, SRZ ;  /* 0x00000000002e7805 */ /* 0x000fe2000001ff00 */
[----:B-1----:R-:W-:Y:S01]  /*0190*/  VIADD R0, R3, 0x7f ;  /* 0x0000007f03007836 */ /* 0x002fe20000000000 */
[----:B------:R0:W-:Y:S01]  /*01a0*/  STL [R1+0x135c], R3 ;  /* 0x00135c0301007387 */ /* 0x0001e20000100800 */
[----:B------:R-:W-:Y:S01]  /*01b0*/  UISETP.GE.AND UP0, UPT, UR4, 0x40, UPT ;  /* 0x000000400400788c */ /* 0x000fe2000bf06270 */
[----:B------:R-:W-:Y:S02]  /*01c0*/  CS2R R48, SRZ ;  /* 0x0000000000307805 */ /* 0x000fe4000001ff00 */
[----:B------:R-:W-:-:S02]  /*01d0*/  CS2R R50, SRZ ;  /* 0x0000000000327805 */ /* 0x000fc4000001ff00 */
[----:B------:R-:W-:Y:S01]  /*01e0*/  SHF.R.S32.HI R5, RZ, 0x1f, R0 ;  /* 0x0000001fff057819 */ /* 0x000fe20000011400 */
[----:B------:R1:W-:Y:S01]  /*01f0*/  STL [R1+0x1360], R2 ;  /* 0x0013600201007387 */ /* 0x0003e20000100800 */
[----:B------:R-:W-:Y:S02]  /*0200*/  CS2R R52, SRZ ;  /* 0x0000000000347805 */ /* 0x000fe4000001ff00 */
[----:B------:R-:W-:Y:S02]  /*0210*/  CS2R R54, SRZ ;  /* 0x0000000000367805 */ /* 0x000fe4000001ff00 */
[----:B------:R-:W-:Y:S01]  /*0220*/  LEA.HI R5, R5, R0, RZ, 0x7 ;  /* 0x0000000005057211 */ /* 0x000fe200078f38ff */
[----:B------:R-:W-:Y:S01]  /*0230*/  STL [R1+0x90], RZ ;  /* 0x000090ff01007387 */ /* 0x000fe20000100800 */
[----:B--2---:R-:W-:Y:S02]  /*0240*/  IABS R10, R7 ;  /* 0x00000007000a7213 */ /* 0x004fe40000000000 */
[----:B------:R-:W-:-:S02]  /*0250*/  CS2R R56, SRZ ;  /* 0x0000000000387805 */ /* 0x000fc4000001ff00 */
[----:B------:R-:W-:Y:S01]  /*0260*/  SHF.R.S32.HI R5, RZ, 0x7, R5 ;  /* 0x00000007ff057819 */ /* 0x000fe20000011405 */
[----:B------:R-:W-:Y:S01]  /*0270*/  STL [R1+0x94], RZ ;  /* 0x000094ff01007387 */ /* 0x000fe20000100800 */
[----:B---3--:R-:W-:Y:S02]  /*0280*/  LOP3.LUT R61, R61, 0x1f, RZ, 0xc0, !PT ;  /* 0x0000001f3d3d7812 */ /* 0x008fe400078ec0ff */
[----:B------:R-:W-:Y:S01]  /*0290*/  CS2R R58, SRZ ;  /* 0x00000000003a7805 */ /* 0x000fe2000001ff00 */
[----:B------:R-:W-:Y:S01]  /*02a0*/  UMOV UR5, 0x400 ;  /* 0x0000040000057882 */ /* 0x000fe20000000000 */
[----:B------:R-:W-:Y:S01]  /*02b0*/  IMAD.SHL.U32 R6, R5, 0x8, RZ ;  /* 0x0000000805067824 */ /* 0x000fe200078e00ff */
[----:B------:R-:W-:Y:S01]  /*02c0*/  STL [R1+0x98], RZ ;  /* 0x000098ff01007387 */ /* 0x000fe20000100800 */
[----:B------:R-:W2:Y:S03]  /*02d0*/  LDCU.64 UR12, c[0x0][0x358] ;  /* 0x00006b00ff0c77ac */ /* 0x000ea60008000a00 */
[-C--:B------:R-:W-:Y:S01]  /*02e0*/  IABS R9, R6.reuse ;  /* 0x0000000600097213 */ /* 0x080fe20000000000 */
[----:B------:R-:W-:Y:S01]  /*02f0*/  STL [R1+0x9c], RZ ;  /* 0x00009cff01007387 */ /* 0x000fe20000100800 */
[----:B------:R-:W-:Y:S01]  /*0300*/  IABS R12, R6 ;  /* 0x00000006000c7213 */ /* 0x000fe20000000000 */
[----:B----4-:R-:W-:Y:S01]  /*0310*/  ULEA UR5, UR6, UR5, 0x18 ;  /* 0x0000000506057291 */ /* 0x010fe2000f8ec0ff */
[----:B------:R-:W3:Y:S01]  /*0320*/  I2F.RP R0, R9 ;  /* 0x0000000900007306 */ /* 0x000ee20000209400 */
[----:B------:R-:W-:Y:S04]  /*0330*/  STL [R1+0x80], RZ ;  /* 0x000080ff01007387 */ /* 0x000fe80000100800 */
[----:B------:R-:W-:Y:S04]  /*0340*/  STL [R1+0x84], RZ ;  /* 0x000084ff01007387 */ /* 0x000fe80000100800 */
[----:B------:R-:W-:Y:S04]  /*0350*/  STL [R1+0x88], RZ ;  /* 0x000088ff01007387 */ /* 0x000fe80000100800 */
[----:B------:R-:W-:Y:S01]  /*0360*/  STL [R1+0x8c], RZ ;  /* 0x00008cff01007387 */ /* 0x000fe20000100800 */
[----:B---3--:R-:W3:Y:S03]  /*0370*/  MUFU.RCP R0, R0 ;  /* 0x0000000000007308 */ /* 0x008ee60000001000 */
[----:B------:R-:W-:Y:S04]  /*0380*/  STL [R1+0x70], RZ ;  /* 0x000070ff01007387 */ /* 0x000fe80000100800 */
[----:B------:R-:W-:Y:S04]  /*0390*/  STL [R1+0x74], RZ ;  /* 0x000074ff01007387 */ /* 0x000fe80000100800 */
[----:B------:R-:W-:Y:S04]  /*03a0*/  STL [R1+0x78], RZ ;  /* 0x000078ff01007387 */ /* 0x000fe80000100800 */
[----:B------:R-:W-:Y:S01]  /*03b0*/  STL [R1+0x7c], RZ ;  /* 0x00007cff01007387 */ /* 0x000fe20000100800 */
[----:B---3--:R-:W-:Y:S01]  /*03c0*/  VIADD R4, R0, 0xffffffe ;  /* 0x0ffffffe00047836 */ /* 0x008fe20000000000 */
[----:B------:R-:W-:-:S02]  /*03d0*/  IADD3 R0, PT, PT, RZ, -R12, RZ ;  /* 0x8000000cff007210 */ /* 0x000fc40007ffe0ff */
[----:B------:R-:W-:Y:S01]  /*03e0*/  STL [R1+0x60], RZ ;  /* 0x000060ff01007387 */ /* 0x000fe20000100800 */
[----:B------:R3:W4:Y:S03]  /*03f0*/  F2I.FTZ.U32.TRUNC.NTZ R5, R4 ;  /* 0x0000000400057305 */ /* 0x000726000021f000 */
[----:B------:R-:W-:Y:S04]  /*0400*/  STL [R1+0x64], RZ ;  /* 0x000064ff01007387 */ /* 0x000fe80000100800 */
[----:B------:R-:W-:Y:S01]  /*0410*/  STL [R1+0x68], RZ ;  /* 0x000068ff01007387 */ /* 0x000fe20000100800 */
[----:B---3--:R-:W-:-:S03]  /*0420*/  IMAD.MOV.U32 R4, RZ, RZ, RZ ;  /* 0x000000ffff047224 */ /* 0x008fc600078e00ff */
[----:B------:R-:W-:Y:S04]  /*0430*/  STL [R1+0x6c], RZ ;  /* 0x00006cff01007387 */ /* 0x000fe80000100800 */
[----:B------:R-:W-:Y:S01]  /*0440*/  STL [R1+0x50], RZ ;  /* 0x000050ff01007387 */ /* 0x000fe20000100800 */
[----:B----4-:R-:W-:-:S03]  /*0450*/  IMAD.MOV R8, RZ, RZ, -R5 ;  /* 0x000000ffff087224 */ /* 0x010fc600078e0a05 */
[----:B------:R-:W-:Y:S01]  /*0460*/  STL [R1+0x54], RZ ;  /* 0x000054ff01007387 */ /* 0x000fe20000100800 */
[----:B------:R-:W-:Y:S02]  /*0470*/  IMAD R11, R8, R9, RZ ;  /* 0x00000009080b7224 */ /* 0x000fe400078e02ff */
[----:B------:R-:W-:Y:S01]  /*0480*/  IMAD.MOV.U32 R8, RZ, RZ, R10 ;  /* 0x000000ffff087224 */ /* 0x000fe200078e000a */
[----:B------:R-:W-:Y:S01]  /*0490*/  STL [R1+0x58], RZ ;  /* 0x000058ff01007387 */ /* 0x000fe20000100800 */
[----:B------:R-:W-:-:S03]  /*04a0*/  IMAD.HI.U32 R5, R5, R11, R4 ;  /* 0x0000000b05057227 */ /* 0x000fc600078e0004 */
[----:B------:R-:W-:Y:S03]  /*04b0*/  STL [R1+0x5c], RZ ;  /* 0x00005cff01007387 */ /* 0x000fe60000100800 */
[----:B------:R-:W-:Y:S01]  /*04c0*/  IMAD.HI.U32 R5, R5, R8, RZ ;  /* 0x0000000805057227 */ /* 0x000fe200078e00ff */
[----:B------:R-:W-:Y:S03]  /*04d0*/  STL [R1+0x40], RZ ;  /* 0x000040ff01007387 */ /* 0x000fe60000100800 */
[----:B------:R-:W-:Y:S01]  /*04e0*/  IMAD R0, R5, R0, R8 ;  /* 0x0000000005007224 */ /* 0x000fe200078e0208 */
[----:B------:R-:W-:Y:S04]  /*04f0*/  STL [R1+0x44], RZ ;  /* 0x000044ff01007387 */ /* 0x000fe80000100800 */
[----:B------:R-:W-:Y:S01]  /*0500*/  ISETP.GT.U32.AND P1, PT, R9, R0, PT ;  /* 0x000000000900720c */ /* 0x000fe20003f24070 */
[----:B------:R-:W-:Y:S04]  /*0510*/  STL [R1+0x48], RZ ;  /* 0x000048ff01007387 */ /* 0x000fe80000100800 */
[----:B------:R-:W-:Y:S04]  /*0520*/  STL [R1+0x4c], RZ ;  /* 0x00004cff01007387 */ /* 0x000fe80000100800 */
[----:B------:R-:W-:Y:S04]  /*0530*/  STL [R1+0xa0], RZ ;  /* 0x0000a0ff01007387 */ /* 0x000fe80000100800 */
[----:B------:R-:W-:Y:S01]  /*0540*/  @!P1 IMAD.IADD R0, R0, 0x1, -R9 ;  /* 0x0000000100009824 */ /* 0x000fe200078e0a09 */
[----:B------:R-:W-:Y:S01]  /*0550*/  STL [R1+0xa4], RZ ;  /* 0x0000a4ff01007387 */ /* 0x000fe20000100800 */
[----:B------:R-:W-:Y:S01]  /*0560*/  @!P1 VIADD R5, R5, 0x1 ;  /* 0x0000000105059836 */ /* 0x000fe20000000000 */
[----:B------:R-:W-:-:S02]  /*0570*/  ISETP.NE.AND P1, PT, R6, RZ, PT ;  /* 0x000000ff0600720c */ /* 0x000fc40003f25270 */
[----:B------:R-:W-:Y:S01]  /*0580*/  ISETP.GE.U32.AND P0, PT, R0, R9, PT ;  /* 0x000000090000720c */ /* 0x000fe20003f06070 */
[----:B------:R-:W-:Y:S01]  /*0590*/  STL [R1+0xa8], RZ ;  /* 0x0000a8ff01007387 */ /* 0x000fe20000100800 */
[----:B------:R-:W-:-:S03]  /*05a0*/  LOP3.LUT R0, R7, R6, RZ, 0x3c, !PT ;  /* 0x0000000607007212 */ /* 0x000fc600078e3cff */
[----:B------:R-:W-:Y:S01]  /*05b0*/  STL [R1+0xac], RZ ;  /* 0x0000acff01007387 */ /* 0x000fe20000100800 */
[----:B------:R-:W-:Y:S01]  /*05c0*/  ISETP.GE.AND P2, PT, R0, RZ, PT ;  /* 0x000000ff0000720c */ /* 0x000fe20003f46270 */
[----:B------:R-:W-:Y:S02]  /*05d0*/  VIADD R0, R2, 0x3f ;  /* 0x0000003f02007836 */ /* 0x000fe40000000000 */
[----:B------:R-:W-:Y:S04]  /*05e0*/  STL [R1+0x30], RZ ;  /* 0x000030ff01007387 */ /* 0x000fe80000100800 */
[----:B------:R-:W-:Y:S01]  /*05f0*/  @P0 VIADD R5, R5, 0x1 ;  /* 0x0000000105050836 */ /* 0x000fe20000000000 */
[----:B------:R-:W-:Y:S03]  /*0600*/  STL [R1+0x34], RZ ;  /* 0x000034ff01007387 */ /* 0x000fe60000100800 */
[----:B------:R-:W-:Y:S01]  /*0610*/  IMAD.MOV.U32 R4, RZ, RZ, R5 ;  /* 0x000000ffff047224 */ /* 0x000fe200078e0005 */
[----:B------:R-:W-:Y:S01]  /*0620*/  SHF.R.S32.HI R5, RZ, 0x1f, R0 ;  /* 0x0000001fff057819 */ /* 0x000fe20000011400 */
[----:B------:R-:W-:Y:S02]  /*0630*/  STL [R1+0x38], RZ ;  /* 0x000038ff01007387 */ /* 0x000fe40000100800 */
[----:B------:R-:W-:Y:S01]  /*0640*/  @!P2 IMAD.MOV R4, RZ, RZ, -R4 ;  /* 0x000000ffff04a224 */ /* 0x000fe200078e0a04 */
[----:B------:R-:W-:Y:S01]  /*0650*/  @!P1 LOP3.LUT R4, RZ, R6, RZ, 0x33, !PT ;  /* 0x00000006ff049212 */ /* 0x000fe200078e33ff */
[----:B------:R-:W-:Y:S01]  /*0660*/  STL [R1+0x3c], RZ ;  /* 0x00003cff01007387 */ /* 0x000fe20000100800 */
[----:B------:R-:W-:-:S03]  /*0670*/  LEA.HI R5, R5, R0, RZ, 0x6 ;  /* 0x0000000005057211 */ /* 0x000fc600078f30ff */
[----:B------:R-:W-:Y:S01]  /*0680*/  IMAD.SHL.U32 R8, R4, 0x8, RZ ;  /* 0x0000000804087824 */ /* 0x000fe200078e00ff */
[----:B------:R-:W-:Y:S01]  /*0690*/  STL [R1+0x20], RZ ;  /* 0x000020ff01007387 */ /* 0x000fe20000100800 */
[----:B------:R-:W-:-:S03]  /*06a0*/  IMAD.MOV R4, RZ, RZ, -R4 ;  /* 0x000000ffff047224 */ /* 0x000fc600078e0a04 */
[----:B------:R-:W-:Y:S01]  /*06b0*/  LEA.HI.SX32 R5, R5, -R8, 0x1a ;  /* 0x8000000805057211 */ /* 0x000fe200078fd2ff */
[----:B------:R-:W-:Y:S01]  /*06c0*/  IMAD R6, R6, R4, R7 ;  /* 0x0000000406067224 */ /* 0x000fe200078e0207 */
[----:B------:R-:W-:Y:S02]  /*06d0*/  STL [R1+0x24], RZ ;  /* 0x000024ff01007387 */ /* 0x000fe40000100800 */
[----:B------:R-:W-:Y:S02]  /*06e0*/  VIMNMX R13, PT, PT, R5, 0x8, PT ;  /* 0x00000008050d7848 */ /* 0x000fe40003fe0100 */
[----:B------:R-:W-:Y:S01]  /*06f0*/  IABS R11, R6 ;  /* 0x00000006000b7213 */ /* 0x000fe20000000000 */
[----:B------:R-:W-:Y:S01]  /*0700*/  STL [R1+0x28], RZ ;  /* 0x000028ff01007387 */ /* 0x000fe20000100800 */
[----:B------:R-:W-:-:S03]  /*0710*/  IABS R9, R13 ;  /* 0x0000000d00097213 */ /* 0x000fc60000000000 */
[----:B------:R-:W-:Y:S01]  /*0720*/  STL [R1+0x2c], RZ ;  /* 0x00002cff01007387 */ /* 0x000fe20000100800 */
[----:B------:R-:W3:Y:S03]  /*0730*/  I2F.RP R0, R9 ;  /* 0x0000000900007306 */ /* 0x000ee60000209400 */
[----:B------:R-:W-:Y:S04]  /*0740*/  STL [R1+0x10], RZ ;  /* 0x000010ff01007387 */ /* 0x000fe80000100800 */
[----:B------:R-:W-:Y:S04]  /*0750*/  STL [R1+0x14], RZ ;  /* 0x000014ff01007387 */ /* 0x000fe80000100800 */
[----:B------:R-:W-:Y:S01]  /*0760*/  STL [R1+0x18], RZ ;  /* 0x000018ff01007387 */ /* 0x000fe20000100800 */
[----:B---3--:R-:W3:Y:S03]  /*0770*/  MUFU.RCP R0, R0 ;  /* 0x0000000000007308 */ /* 0x008ee60000001000 */
[----:B------:R-:W-:Y:S04]  /*0780*/  STL [R1+0x1c], RZ ;  /* 0x00001cff01007387 */ /* 0x000fe80000100800 */
[----:B------:R-:W-:Y:S04]  /*0790*/  STL [R1], RZ ;  /* 0x000000ff01007387 */ /* 0x000fe80000100800 */
[----:B------:R-:W-:Y:S04]  /*07a0*/  STL [R1+0x4], RZ ;  /* 0x000004ff01007387 */ /* 0x000fe80000100800 */
[----:B------:R-:W-:Y:S01]  /*07b0*/  STL [R1+0x8], RZ ;  /* 0x000008ff01007387 */ /* 0x000fe20000100800 */
[----:B---3--:R-:W-:-:S03]  /*07c0*/  IADD3 R5, PT, PT, R0, 0xffffffe, RZ ;  /* 0x0ffffffe00057810 */ /* 0x008fc60007ffe0ff */
[----:B------:R-:W-:Y:S04]  /*07d0*/  STL [R1+0xc], RZ ;  /* 0x00000cff01007387 */ /* 0x000fe80000100800 */
[----:B------:R-:W-:Y:S01]  /*07e0*/  STL [R1+0xb0], RZ ;  /* 0x0000b0ff01007387 */ /* 0x000fe20000100800 */
[----:B------:R-:W3:Y:S03]  /*07f0*/  F2I.FTZ.U32.TRUNC.NTZ R5, R5 ;  /* 0x0000000500057305 */ /* 0x000ee6000021f000 */
[----:B------:R-:W-:Y:S04]  /*0800*/  STL [R1+0xb4], RZ ;  /* 0x0000b4ff01007387 */ /* 0x000fe80000100800 */
[----:B------:R-:W-:Y:S04]  /*0810*/  STL [R1+0xb8], RZ ;  /* 0x0000b8ff01007387 */ /* 0x000fe80000100800 */
[----:B------:R-:W-:Y:S01]  /*0820*/  STL [R1+0xbc], RZ ;  /* 0x0000bcff01007387 */ /* 0x000fe20000100800 */
[----:B---3--:R-:W-:-:S03]  /*0830*/  IMAD.MOV R10, RZ, RZ, -R5 ;  /* 0x000000ffff0a7224 */ /* 0x008fc600078e0a05 */
[----:B------:R-:W-:Y:S01]  /*0840*/  STL [R1+0xc0], RZ ;  /* 0x0000c0ff01007387 */ /* 0x000fe20000100800 */
[----:B------:R-:W-:Y:S01]  /*0850*/  IMAD.MOV.U32 R4, RZ, RZ, R10 ;  /* 0x000000ffff047224 */ /* 0x000fe200078e000a */
[----:B------:R-:W-:Y:S02]  /*0860*/  IABS R10, R13 ;  /* 0x0000000d000a7213 */ /* 0x000fe40000000000 */
[----:B------:R-:W-:Y:S01]  /*0870*/  STL [R1+0xc4], RZ ;  /* 0x0000c4ff01007387 */ /* 0x000fe20000100800 */
[----:B------:R-:W-:Y:S02]  /*0880*/  IMAD R7, R4, R9, RZ ;  /* 0x0000000904077224 */ /* 0x000fe400078e02ff */
[----:B------:R-:W-:Y:S01]  /*0890*/  IMAD.MOV.U32 R4, RZ, RZ, RZ ;  /* 0x000000ffff047224 */ /* 0x000fe200078e00ff */
[----:B------:R-:W-:Y:S03]  /*08a0*/  STL [R1+0xc8], RZ ;  /* 0x0000c8ff01007387 */ /* 0x000fe60000100800 */
[----:B------:R-:W-:Y:S01]  /*08b0*/  IMAD.HI.U32 R4, R5, R7, R4 ;  /* 0x0000000705047227 */ /* 0x000fe200078e0004 */
[----:B------:R-:W-:Y:S03]  /*08c0*/  STL [R1+0xcc], RZ ;  /* 0x0000ccff01007387 */ /* 0x000fe60000100800 */
[----:B------:R-:W-:Y:S01]  /*08d0*/  IMAD.MOV R5, RZ, RZ, -R10 ;  /* 0x000000ffff057224 */ /* 0x000fe200078e0a0a */
[----:B------:R-:W-:Y:S01]  /*08e0*/  STL [R1+0xd0], RZ ;  /* 0x0000d0ff01007387 */ /* 0x000fe20000100800 */
[----:B------:R-:W-:-:S03]  /*08f0*/  IMAD.HI.U32 R0, R4, R11, RZ ;  /* 0x0000000b04007227 */ /* 0x000fc600078e00ff */
[----:B------:R-:W-:Y:S01]  /*0900*/  STL [R1+0xd4], RZ ;  /* 0x0000d4ff01007387 */ /* 0x000fe20000100800 */
[----:B------:R-:W-:Y:S01]  /*0910*/  IMAD R4, R0, R5, R11 ;  /* 0x0000000500047224 */ /* 0x000fe200078e020b */
[----:B------:R-:W-:Y:S02]  /*0920*/  CS2R R10, SRZ ;  /* 0x00000000000a7805 */ /* 0x000fe4000001ff00 */
[----:B------:R-:W-:Y:S02]  /*0930*/  STL [R1+0xd8], RZ ;  /* 0x0000d8ff01007387 */ /* 0x000fe40000100800 */
[----:B------:R-:W-:Y:S02]  /*0940*/  ISETP.GT.U32.AND P1, PT, R9, R4, PT ;  /* 0x000000040900720c */ /* 0x000fe40003f24070 */
[----:B------:R-:W-:Y:S04]  /*0950*/  STL [R1+0xdc], RZ ;  /* 0x0000dcff01007387 */ /* 0x000fe80000100800 */
[----:B------:R-:W-:Y:S04]  /*0960*/  STL [R1+0xe0], RZ ;  /* 0x0000e0ff01007387 */ /* 0x000fe80000100800 */
[----:B------:R-:W-:Y:S03]  /*0970*/  STL [R1+0xe4], RZ ;  /* 0x0000e4ff01007387 */ /* 0x000fe60000100800 */
        /* <DEDUP_REMOVED lines=8> */
[----:B------:R-:W-:Y:S02]  /*0a00*/  ISETP.GE.AND P2, PT, R4, RZ, PT ;  /* 0x000000ff0400720c */ /* 0x000fe40003f46270 */
[----:B------:R-:W-:Y:S01]  /*0a10*/  CS2R R4, SRZ ;  /* 0x0000000000047805 */ /* 0x000fe2000001ff00 */
[----:B------:R-:W-:Y:S04]  /*0a20*/  STL [R1+0xf4], RZ ;  /* 0x0000f4ff01007387 */ /* 0x000fe80000100800 */
[----:B------:R-:W-:Y:S01]  /*0a30*/  @P0 IADD3 R0, PT, PT, R0, 0x1, RZ ;  /* 0x0000000100000810 */ /* 0x000fe20007ffe0ff */
[----:B------:R-:W-:Y:S04]  /*0a40*/  STL [R1+0xf8], RZ ;  /* 0x0000f8ff01007387 */ /* 0x000fe80000100800 */
[----:B------:R-:W-:Y:S01]  /*0a50*/  STL [R1+0xfc], RZ ;  /* 0x0000fcff01007387 */ /* 0x000fe20000100800 */
[----:B------:R-:W-:Y:S01]  /*0a60*/  @!P2 IMAD.MOV R0, RZ, RZ, -R0 ;  /* 0x000000ffff00a224 */ /* 0x000fe200078e0a00 */
[----:B------:R-:W-:-:S02]  /*0a70*/  @!P1 LOP3.LUT R0, RZ, R13, RZ, 0x33, !PT ;  /* 0x0000000dff009212 */ /* 0x000fc400078e33ff */
[----:B------:R-:W-:Y:S03]  /*0a80*/  STL [R1+0x100], RZ ;  /* 0x000100ff01007387 */ /* 0x000fe60000100800 */
[----:B0-----:R-:W-:Y:S01]  /*0a90*/  IMAD.SHL.U32 R3, R0, 0x80, RZ ;  /* 0x0000008000037824 */ /* 0x001fe200078e00ff */
[----:B------:R-:W-:Y:S01]  /*0aa0*/  STL [R1+0x104], RZ ;  /* 0x000104ff01007387 */ /* 0x000fe20000100800 */
[----:B------:R-:W-:Y:S02]  /*0ab0*/  IMAD.MOV R60, RZ, RZ, -R0 ;  /* 0x000000ffff3c7224 */ /* 0x000fe400078e0a00 */
[C---:B------:R-:W-:Y:S01]  /*0ac0*/  VIADD R0, R3.reuse, 0x1 ;  /* 0x0000000103007836 */ /* 0x040fe20000000000 */
[----:B------:R-:W-:Y:S01]  /*0ad0*/  STL [R1+0x108], RZ ;  /* 0x000108ff01007387 */ /* 0x000fe20000100800 */
[----:B-1----:R-:W-:Y:S02]  /*0ae0*/  VIADD R2, R3, 0x2 ;  /* 0x0000000203027836 */ /* 0x002fe40000000000 */
[----:B------:R-:W-:Y:S01]  /*0af0*/  IMAD R60, R13, R60, R6 ;  /* 0x0000003c0d3c7224 */ /* 0x000fe200078e0206 */
[----:B------:R-:W-:Y:S01]  /*0b00*/  STL [R1+0x10c], RZ ;  /* 0x00010cff01007387 */ /* 0x000fe20000100800 */
[----:B------:R-:W-:-:S02]  /*0b10*/  CS2R R6, SRZ ;  /* 0x0000000000067805 */ /* 0x000fc4000001ff00 */
[----:B------:R-:W-:Y:S01]  /*0b20*/  CS2R R12, SRZ ;  /* 0x00000000000c7805 */ /* 0x000fe2000001ff00 */
[----:B------:R-:W-:Y:S01]  /*0b30*/  IMAD.IADD R60, R8, 0x1, R60 ;  /* 0x00000001083c7824 */ /* 0x000fe200078e023c */
[----:B------:R-:W-:Y:S01]  /*0b40*/  STL [R1+0x110], RZ ;  /* 0x000110ff01007387 */ /* 0x000fe20000100800 */
[----:B------:R-:W-:-:S03]  /*0b50*/  CS2R R8, SRZ ;  /* 0x0000000000087805 */ /* 0x000fc6000001ff00 */
[----:B------:R-:W-:Y:S04]  /*0b60*/  STL [R1+0x114], RZ ;  /* 0x000114ff01007387 */ /* 0x000fe80000100800 */
[----:B------:R-:W-:Y:S04]  /*0b70*/  STL [R1+0x118], RZ ;  /* 0x000118ff01007387 */ /* 0x000fe80000100800 */
[----:B------:R-:W-:Y:S04]  /*0b80*/  STL [R1+0x11c], RZ ;  /* 0x00011cff01007387 */ /* 0x000fe80000100800 */
[----:B------:R-:W-:Y:S04]  /*0b90*/  STL [R1+0x588], R3 ;  /* 0x0005880301007387 */ /* 0x000fe80000100800 */
[----:B------:R0:W-:Y:S04]  /*0ba0*/  STL [R1+0x310], R0 ;  /* 0x0003100001007387 */ /* 0x0001e80000100800 */
[----:B------:R1:W-:Y:S01]  /*0bb0*/  STL [R1+0x30c], R2 ;  /* 0x00030c0201007387 */ /* 0x0003e20000100800 */
[C---:B0-----:R-:W-:Y:S01]  /*0bc0*/  VIADD R0, R3.reuse, 0x3 ;  /* 0x0000000303007836 */ /* 0x041fe20000000000 */
[----:B-1----:R-:W-:-:S04]  /*0bd0*/  IADD3 R2, PT, PT, R3, 0x4, RZ ;  /* 0x0000000403027810 */ /* 0x002fc80007ffe0ff */
[----:B------:R0:W-:Y:S04]  /*0be0*/  STL [R1+0x308], R0 ;  /* 0x0003080001007387 */ /* 0x0001e80000100800 */
[----:B------:R1:W-:Y:S01]  /*0bf0*/  STL [R1+0x304], R2 ;  /* 0x0003040201007387 */ /* 0x0003e20000100800 */
[C---:B0-----:R-:W-:Y:S02]  /*0c00*/  VIADD R0, R3.reuse, 0x5 ;  /* 0x0000000503007836 */ /* 0x041fe40000000000 */
[----:B-1----:R-:W-:-:S03]  /*0c10*/  VIADD R2, R3, 0x6 ;  /* 0x0000000603027836 */ /* 0x002fc60000000000 */
        /* <DEDUP_REMOVED lines=198> */
[----:B0-----:R-:W-:Y:S02]  /*1880*/  IMAD.SHL.U32 R0, R60, 0x40, RZ ;  /* 0x000000403c007824 */ /* 0x001fe400078e00ff */
[----:B------:R-:W0:Y:S01]  /*1890*/  S2R R60, SR_TID.X ;  /* 0x00000000003c7919 */ /* 0x000e220000002100 */
[----:B-1----:R-:W-:-:S05]  /*18a0*/  VIADD R2, R3, 0x69 ;  /* 0x0000006903027836 */ /* 0x002fca0000000000 */
[----:B------:R1:W-:Y:S02]  /*18b0*/  STL [R1+0x170], R2 ;  /* 0x0001700201007387 */ /* 0x0003e40000100800 */
[----:B-1----:R-:W-:-:S05]  /*18c0*/  VIADD R2, R3, 0x6a ;  /* 0x0000006a03027836 */ /* 0x002fca0000000000 */
[----:B------:R1:W-:Y:S02]  /*18d0*/  STL [R1+0x16c], R2 ;  /* 0x00016c0201007387 */ /* 0x0003e40000100800 */
[C---:B-1----:R-:W-:Y:S02]  /*18e0*/  IADD3 R2, PT, PT, R3.reuse, 0x6b, RZ ;  /* 0x0000006b03027810 */ /* 0x042fe40007ffe0ff */
[C---:B0-----:R-:W-:Y:S02]  /*18f0*/  LOP3.LUT R60, R0.reuse, 0x1f, R60, 0xf8, !PT ;  /* 0x0000001f003c7812 */ /* 0x041fe400078ef83c */
[----:B------:R-:W-:Y:S01]  /*1900*/  LOP3.LUT R0, R0, 0x20, R61, 0xfe, !PT ;  /* 0x0000002000007812 */ /* 0x000fe200078efe3d */
[----:B------:R0:W-:Y:S01]  /*1910*/  STL [R1+0x168], R2 ;  /* 0x0001680201007387 */ /* 0x0001e20000100800 */
[----:B------:R-:W-:-:S03]  /*1920*/  VIADD R61, R3, 0x6c ;  /* 0x0000006c033d7836 */ /* 0x000fc60000000000 */
[----:B0-----:R0:W5:Y:S04]  /*1930*/  LDL.LU R2, [R1+0x1360] ;  /* 0x0013600001027983 */ /* 0x0011680000300800 */
[----:B------:R1:W-:Y:S04]  /*1940*/  STL [R1+0x748], R60 ;  /* 0x0007483c01007387 */ /* 0x0003e80000100800 */
[----:B------:R3:W-:Y:S04]  /*1950*/  STL [R1+0x744], R0 ;  /* 0x0007440001007387 */ /* 0x0007e80000100800 */
[----:B------:R4:W-:Y:S01]  /*1960*/  STL [R1+0x164], R61 ;  /* 0x0001643d01007387 */ /* 0x0009e20000100800 */
[----:B-1----:R-:W-:-:S02]  /*1970*/  VIADD R60, R3, 0x6d ;  /* 0x0000006d033c7836 */ /* 0x002fc40000000000 */
[----:B---3--:R-:W-:-:S03]  /*1980*/  VIADD R0, R3, 0x6e ;  /* 0x0000006e03007836 */ /* 0x008fc60000000000 */
[----:B------:R1:W-:Y:S01]  /*1990*/  STL [R1+0x160], R60 ;  /* 0x0001603c01007387 */ /* 0x0003e20000100800 */
[----:B----4-:R-:W-:-:S03]  /*19a0*/  VIADD R61, R3, 0x6f ;  /* 0x0000006f033d7836 */ /* 0x010fc60000000000 */
[----:B------:R3:W-:Y:S04]  /*19b0*/  STL [R1+0x15c], R0 ;  /* 0x00015c0001007387 */ /* 0x0007e80000100800 */
[----:B------:R4:W-:Y:S01]  /*19c0*/  STL [R1+0x158], R61 ;  /* 0x0001583d01007387 */ /* 0x0009e20000100800 */
[C---:B-1----:R-:W-:Y:S02]  /*19d0*/  VIADD R60, R3.reuse, 0x70 ;  /* 0x00000070033c7836 */ /* 0x042fe40000000000 */
[----:B---3--:R-:W-:-:S03]  /*19e0*/  VIADD R0, R3, 0x71 ;  /* 0x0000007103007836 */ /* 0x008fc60000000000 */
[----:B------:R1:W-:Y:S01]  /*19f0*/  STL [R1+0x154], R60 ;  /* 0x0001543c01007387 */ /* 0x0003e20000100800 */
[----:B----4-:R-:W-:-:S03]  /*1a00*/  VIADD R61, R3, 0x72 ;  /* 0x00000072033d7836 */ /* 0x010fc60000000000 */
[----:B------:R3:W-:Y:S04]  /*1a10*/  STL [R1+0x150], R0 ;  /* 0x0001500001007387 */ /* 0x0007e80000100800 */
[----:B------:R4:W-:Y:S01]  /*1a20*/  STL [R1+0x14c], R61 ;  /* 0x00014c3d01007387 */ /* 0x0009e20000100800 */
[C---:B-1----:R-:W-:Y:S01]  /*1a30*/  IADD3 R60, PT, PT, R3.reuse, 0x73, RZ ;  /* 0x00000073033c7810 */ /* 0x042fe20007ffe0ff */
[----:B---3--:R-:W-:-:S04]  /*1a40*/  VIADD R0, R3, 0x74 ;  /* 0x0000007403007836 */ /* 0x008fc80000000000 */
        /* <DEDUP_REMOVED lines=13> */
[----:B----4-:R-:W-:-:S03]  /*1b20*/  IADD3 R61, PT, PT, R3, 0x7b, RZ ;  /* 0x0000007b033d7810 */ /* 0x010fc60007ffe0ff */
[----:B------:R3:W-:Y:S04]  /*1b30*/  STL [R1+0x12c], R0 ;  /* 0x00012c0001007387 */ /* 0x0007e80000100800 */
[----:B------:R4:W-:Y:S01]  /*1b40*/  STL [R1+0x128], R61 ;  /* 0x0001283d01007387 */ /* 0x0009e20000100800 */
[C---:B-1----:R-:W-:Y:S02]  /*1b50*/  VIADD R60, R3.reuse, 0x7c ;  /* 0x0000007c033c7836 */ /* 0x042fe40000000000 */
[----:B---3--:R-:W-:-:S03]  /*1b60*/  VIADD R0, R3, 0x7d ;  /* 0x0000007d03007836 */ /* 0x008fc60000000000 */
[----:B------:R1:W-:Y:S01]  /*1b70*/  STL [R1+0x124], R60 ;  /* 0x0001243c01007387 */ /* 0x0003e20000100800 */
[C---:B----4-:R-:W-:Y:S02]  /*1b80*/  VIADD R61, R3.reuse, 0x7e ;  /* 0x0000007e033d7836 */ /* 0x050fe40000000000 */
[----:B-1----:R-:W-:Y:S02]  /*1b90*/  VIADD R60, R3, 0x7f ;  /* 0x0000007f033c7836 */ /* 0x002fe40000000000 */
[----:B------:R0:W5:Y:S01]  /*1ba0*/  LDL.LU R3, [R1+0x135c] ;  /* 0x00135c0001037983 */ /* 0x0001620000300800 */
[----:B--2---:R-:W-:Y:S05]  /*1bb0*/  BRA.U !UP0, `(.L_x_0) ;  /* 0x0000039508147547 */ /* 0x004fea000b800000 */
[----:B------:R-:W2:Y:S04]  /*1bc0*/  LDL R27, [R1+0x748] ;  /* 0x00074800011b7983 */ /* 0x000ea80000100800 */
[----:B------:R-:W3:Y:S04]  /*1bd0*/  LDL R25, [R1+0x744] ;  /* 0x0007440001197983 */ /* 0x000ee80000100800 */
[----:B------:R-:W4:Y:S01]  /*1be0*/  LDL R29, [R1+0x588] ;  /* 0x00058800011d7983 */ /* 0x000f220000100800 */
[----:B-----5:R-:W-:Y:S01]  /*1bf0*/  IABS R4, R2 ;  /* 0x0000000200047213 */ /* 0x020fe20000000000 */
[----:B------:R-:W-:Y:S01]  /*1c00*/  IMAD.MOV.U32 R24, RZ, RZ, R0 ;  /* 0x000000ffff187224 */ /* 0x000fe200078e0000 */
[----:B------:R-:W-:Y:S01]  /*1c10*/  IABS R5, R3 ;  /* 0x0000000300057213 */ /* 0x000fe20000000000 */
[----:B------:R-:W4:Y:S01]  /*1c20*/  LDL.LU R26, [R1+0x128] ;  /* 0x00012800011a7983 */ /* 0x000f220000300800 */
[----:B------:R-:W-:Y:S01]  /*1c30*/  IMAD.MOV.U32 R6, RZ, RZ, RZ ;  /* 0x000000ffff067224 */ /* 0x000fe200078e00ff */
[----:B------:R-:W-:Y:S01]  /*1c40*/  IABS R11, R60 ;  /* 0x0000003c000b7213 */ /* 0x000fe20000000000 */
[----:B------:R-:W1:Y:S01]  /*1c50*/  LDCU.128 UR8, c[0x0][0x380] ;  /* 0x00007000ff0877ac */ /* 0x000e620008000c00 */
[----:B------:R-:W4:Y:S01]  /*1c60*/  LDL.LU R28, [R1+0x124] ;  /* 0x00012400011c7983 */ /* 0x000f220000300800 */
[----:B------:R-:W-:-:S02]  /*1c70*/  ISETP.GE.AND P2, PT, R60, RZ, PT ;  /* 0x000000ff3c00720c */ /* 0x000fc40003f46270 */
[----:B------:R-:W-:Y:S01]  /*1c80*/  ISETP.GE.AND P6, PT, R61, RZ, PT ;  /* 0x000000ff3d00720c */ /* 0x000fe20003fc6270 */
[----:B------:R-:W4:Y:S01]  /*1c90*/  LDL.LU R32, [R1+0x13c] ;  /* 0x00013c0001207983 */ /* 0x000f220000300800 */
[----:B------:R-:W0:Y:S03]  /*1ca0*/  LDCU UR6, c[0x0][0x3a4] ;  /* 0x00007480ff0677ac */ /* 0x000e260008000800 */
[----:B------:R-:W4:Y:S01]  /*1cb0*/  LDL.LU R40, [R1+0x184] ;  /* 0x0001840001287983 */ /* 0x000f220000300800 */
[----:B------:R-:W0:Y:S03]  /*1cc0*/  LDCU UR7, c[0x0][0x3b0] ;  /* 0x00007600ff0777ac */ /* 0x000e260008000800 */
[----:B------:R-:W4:Y:S04]  /*1cd0*/  LDL.LU R38, [R1+0x188] ;  /* 0x0001880001267983 */ /* 0x000f280000300800 */
        /* <DEDUP_REMOVED lines=26> */
[----:B------:R-:W4:Y:S01]  /*1e80*/  LDL.LU R44, [R1+0x138] ;  /* 0x00013800012c7983 */ /* 0x000f220000300800 */
[----:B------:R-:W0:Y:S01]  /*1e90*/  I2F.RP R0, R4 ;  /* 0x0000000400007306 */ /* 0x000e220000209400 */
[----:B------:R-:W-:-:S07]  /*1ea0*/  ISETP.GE.AND P4, PT, R24, RZ, PT ;  /* 0x000000ff1800720c */ /* 0x000fce0003f86270 */
[----:B------:R-:W1:Y:S08]  /*1eb0*/  I2F.RP R9, R5 ;  /* 0x0000000500097306 */ /* 0x000e700000209400 */
[----:B0-----:R-:W0:Y:S08]  /*1ec0*/  MUFU.RCP R0, R0 ;  /* 0x0000000000007308 */ /* 0x001e300000001000 */
[----:B-1----:R-:W1:Y:S01]  /*1ed0*/  MUFU.RCP R9, R9 ;  /* 0x0000000900097308 */ /* 0x002e620000001000 */
[----:B0-----:R-:W-:-:S07]  /*1ee0*/  VIADD R0, R0, 0xffffffe ;  /* 0x0ffffffe00007836 */ /* 0x001fce0000000000 */
[----:B------:R-:W0:Y:S01]  /*1ef0*/  F2I.FTZ.U32.TRUNC.NTZ R7, R0 ;  /* 0x0000000000077305 */ /* 0x000e22000021f000 */
[----:B-1----:R-:W-:-:S07]  /*1f00*/  IADD3 R9, PT, PT, R9, 0xffffffe, RZ ;  /* 0x0ffffffe09097810 */ /* 0x002fce0007ffe0ff */
[----:B------:R-:W1:Y:S01]  /*1f10*/  F2I.FTZ.U32.TRUNC.NTZ R9, R9 ;  /* 0x0000000900097305 */ /* 0x000e62000021f000 */
[----:B0-----:R-:W-:-:S04]  /*1f20*/  IMAD.MOV R8, RZ, RZ, -R7 ;  /* 0x000000ffff087224 */ /* 0x001fc800078e0a07 */
[----:B------:R-:W-:-:S04]  /*1f30*/  IMAD R8, R8, R4, RZ ;  /* 0x0000000408087224 */ /* 0x000fc800078e02ff */
[----:B------:R-:W-:Y:S01]  /*1f40*/  IMAD.HI.U32 R8, R7, R8, R6 ;  /* 0x0000000807087227 */ /* 0x000fe200078e0006 */
[----:B--2---:R-:W-:Y:S02]  /*1f50*/  IABS R10, R27 ;  /* 0x0000001b000a7213 */ /* 0x004fe40000000000 */
[----:B------:R-:W-:Y:S02]  /*1f60*/  ISETP.GE.AND P3, PT, R27, RZ, PT ;  /* 0x000000ff1b00720c */ /* 0x000fe40003f66270 */
[----:B---3--:R-:W-:Y:S01]  /*1f70*/  IABS R0, R25 ;  /* 0x0000001900007213 */ /* 0x008fe20000000000 */
[----:B------:R-:W-:Y:S01]  /*1f80*/  IMAD.MOV.U32 R7, RZ, RZ, R10 ;  /* 0x000000ffff077224 */ /* 0x000fe200078e000a */
[----:B----4-:R-:W-:-:S03]  /*1f90*/  IABS R12, R29 ;  /* 0x0000001d000c7213 */ /* 0x010fc60000000000 */
[----:B------:R-:W-:Y:S02]  /*1fa0*/  IMAD.MOV.U32 R6, RZ, RZ, R0 ;  /* 0x000000ffff067224 */ /* 0x000fe400078e0000 */
[----:B------:R-:W-:-:S04]  /*1fb0*/  IMAD.HI.U32 R10, R8, R7, RZ ;  /* 0x00000007080a7227 */ /* 0x000fc800078e00ff */
[----:B------:R-:W-:-:S04]  /*1fc0*/  IMAD.HI.U32 R8, R8, R6, RZ ;  /* 0x0000000608087227 */ /* 0x000fc800078e00ff */
[----:B------:R-:W-:Y:S02]  /*1fd0*/  IMAD.MOV R8, RZ, RZ, -R8 ;  /* 0x000000ffff087224 */ /* 0x000fe400078e0a08 */
[----:B------:R-:W-:Y:S02]  /*1fe0*/  IMAD.MOV R10, RZ, RZ, -R10 ;  /* 0x000000ffff0a7224 */ /* 0x000fe400078e0a0a */
[C---:B------:R-:W-:Y:S02]  /*1ff0*/  IMAD R6, R4.reuse, R8, R6 ;  /* 0x0000000804067224 */ /* 0x040fe400078e0206 */
[C---:B------:R-:W-:Y:S01]  /*2000*/  IMAD R7, R4.reuse, R10, R7 ;  /* 0x0000000a04077224 */ /* 0x040fe200078e0207 */
[----:B------:R-:W-:Y:S01]  /*2010*/  IABS R10, R61 ;  /* 0x0000003d000a7213 */ /* 0x000fe20000000000 */
[----:B-1----:R-:W-:Y:S01]  /*2020*/  IMAD.MOV R0, RZ, RZ, -R9 ;  /* 0x000000ffff007224 */ /* 0x002fe200078e0a09 */
[C---:B------:R-:W-:Y:S01]  /*2030*/  ISETP.GT.U32.AND P1, PT, R4.reuse, R6, PT ;  /* 0x000000060400720c */ /* 0x040fe20003f24070 */
[----:B------:R-:W-:Y:S01]  /*2040*/  IMAD.MOV.U32 R8, RZ, RZ, RZ ;  /* 0x000000ffff087224 */ /* 0x000fe200078e00ff */
[----:B------:R-:W-:Y:S01]  /*2050*/  ISETP.GT.U32.AND P0, PT, R4, R7, PT ;  /* 0x000000070400720c */ /* 0x000fe20003f04070 */
[----:B------:R-:W-:-:S04]  /*2060*/  IMAD R0, R0, R5, RZ ;  /* 0x0000000500007224 */ /* 0x000fc800078e02ff */
[----:B------:R-:W-:-:S06]  /*2070*/  IMAD.HI.U32 R0, R9, R0, R8 ;  /* 0x0000000009007227 */ /* 0x000fcc00078e0008 */
[----:B------:R-:W-:Y:S02]  /*2080*/  @!P1 IMAD.IADD R6, R6, 0x1, -R4 ;  /* 0x0000000106069824 */ /* 0x000fe400078e0a04 */
[----:B------:R-:W-:Y:S01]  /*2090*/  IMAD.HI.U32 R13, R0, R12, RZ ;  /* 0x0000000c000d7227 */ /* 0x000fe200078e00ff */
[----:B------:R-:W-:Y:S02]  /*20a0*/  @!P0 IADD3 R7, PT, PT, R7, -R4, RZ ;  /* 0x8000000407078210 */ /* 0x000fe40007ffe0ff */
[C---:B------:R-:W-:Y:S01]  /*20b0*/  ISETP.GT.U32.AND P5, PT, R4.reuse, R6, PT ;  /* 0x000000060400720c */ /* 0x040fe20003fa4070 */
[----:B------:R-:W-:Y:S01]  /*20c0*/  IMAD.MOV R13, RZ, RZ, -R13 ;  /* 0x000000ffff0d7224 */ /* 0x000fe200078e0a0d */
[----:B------:R-:W-:Y:S01]  /*20d0*/  ISETP.GT.U32.AND P1, PT, R4, R7, PT ;  /* 0x000000070400720c */ /* 0x000fe20003f24070 */
[----:B------:R-:W-:-:S04]  /*20e0*/  IMAD.HI.U32 R8, R0, R11, RZ ;  /* 0x0000000b00087227 */ /* 0x000fc800078e00ff */
[----:B------:R-:W-:Y:S02]  /*20f0*/  IMAD R12, R5, R13, R12 ;  /* 0x0000000d050c7224 */ /* 0x000fe400078e020c */
[----:B------:R-:W-:Y:S02]  /*2100*/  IMAD.MOV R8, RZ, RZ, -R8 ;  /* 0x000000ffff087224 */ /* 0x000fe400078e0a08 */
[----:B------:R-:W-:-:S04]  /*2110*/  IMAD.HI.U32 R9, R0, R10, RZ ;  /* 0x0000000a00097227 */ /* 0x000fc800078e00ff */
[----:B------:R-:W-:Y:S02]  /*2120*/  IMAD.MOV.U32 R27, RZ, RZ, R30 ;  /* 0x000000ffff1b7224 */ /* 0x000fe400078e001e */
[----:B------:R-:W-:Y:S02]  /*2130*/  IMAD.MOV.U32 R30, RZ, RZ, R31 ;  /* 0x000000ffff1e7224 */ /* 0x000fe400078e001f */
[----:B------:R-:W-:Y:S01]  /*2140*/  IMAD.MOV.U32 R31, RZ, RZ, R32 ;  /* 0x000000ffff1f7224 */ /* 0x000fe200078e0020 */
[----:B------:R-:W-:Y:S01]  /*2150*/  MOV R32, R44 ;  /* 0x0000002c00207202 */ /* 0x000fe20000000f00 */
[--C-:B------:R-:W-:Y:S01]  /*2160*/  @!P5 IMAD.IADD R6, R6, 0x1, -R4.reuse ;  /* 0x000000010606d824 */ /* 0x100fe200078e0a04 */
[----:B------:R-:W2:Y:S01]  /*2170*/  LDL.LU R44, [R1+0x148] ;  /* 0x00014800012c7983 */ /* 0x000ea20000300800 */
[C---:B------:R-:W-:Y:S01]  /*2180*/  ISETP.GT.U32.AND P0, PT, R5.reuse, R12, PT ;  /* 0x0000000c0500720c */ /* 0x040fe20003f04070 */
[----:B------:R-:W-:Y:S01]  /*2190*/  IMAD R8, R5, R8, R11 ;  /* 0x0000000805087224 */ /* 0x000fe200078e020b */
[----:B------:R-:W-:Y:S01]  /*21a0*/  ISETP.GE.AND P5, PT, R25, RZ, PT ;  /* 0x000000ff1900720c */ /* 0x000fe20003fa6270 */
[----:B------:R-:W-:Y:S01]  /*21b0*/  @!P1 IMAD.IADD R7, R7, 0x1, -R4 ;  /* 0x0000000107079824 */ /* 0x000fe200078e0a04 */
[----:B------:R-:W3:Y:S01]  /*21c0*/  LDL.LU R22, [R1+0x12c] ;  /* 0x00012c0001167983 */ /* 0x000ee20000300800 */
[----:B------:R-:W-:Y:S01]  /*21d0*/  IMAD.MOV.U32 R23, RZ, RZ, R30 ;  /* 0x000000ffff177224 */ /* 0x000fe200078e001e */
[----:B------:R-:W-:Y:S01]  /*21e0*/  IABS R13, R28 ;  /* 0x0000001c000d7213 */ /* 0x000fe20000000000 */
[----:B------:R-:W-:Y:S01]  /*21f0*/  @!P3 IMAD.MOV R7, RZ, RZ, -R7 ;  /* 0x000000ffff07b224 */ /* 0x000fe200078e0a07 */
[----:B------:R-:W-:Y:S01]  /*2200*/  ISETP.GT.U32.AND P3, PT, R5, R8, PT ;  /* 0x000000080500720c */ /* 0x000fe20003f64070 */
[----:B------:R-:W-:Y:S01]  /*2210*/  IMAD.MOV R9, RZ, RZ, -R9 ;  /* 0x000000ffff097224 */ /* 0x000fe200078e0a09 */
[----:B------:R-:W-:-:S03]  /*2220*/  IABS R11, R24 ;  /* 0x00000018000b7213 */ /* 0x000fc60000000000 */
[----:B------:R-:W-:Y:S02]  /*2230*/  @!P0 IMAD.IADD R12, R12, 0x1, -R5 ;  /* 0x000000010c0c8824 */ /* 0x000fe400078e0a05 */
[----:B------:R-:W-:Y:S01]  /*2240*/  @!P5 IMAD.MOV R6, RZ, RZ, -R6 ;  /* 0x000000ffff06d224 */ /* 0x000fe200078e0a06 */
[----:B------:R-:W-:Y:S01]  /*2250*/  ISETP.NE.AND P1, PT, R2, RZ, PT ;  /* 0x000000ff0200720c */ /* 0x000fe20003f25270 */
[----:B------:R-:W-:Y:S01]  /*2260*/  IMAD.MOV.U32 R30, RZ, RZ, R31 ;  /* 0x000000ffff1e7224 */ /* 0x000fe200078e001f */
[C---:B------:R-:W-:Y:S01]  /*2270*/  ISETP.GT.U32.AND P5, PT, R5.reuse, R12, PT ;  /* 0x0000000c0500720c */ /* 0x040fe20003fa4070 */
[----:B------:R-:W-:Y:S02]  /*2280*/  IMAD R10, R5, R9, R10 ;  /* 0x00000009050a7224 */ /* 0x000fe400078e020a */
[----:B------:R-:W-:Y:S02]  /*2290*/  @!P3 IADD3 R8, PT, PT, R8, -R5, RZ ;  /* 0x800000050808b210 */ /* 0x000fe40007ffe0ff */
[----:B------:R-:W-:-:S02]  /*22a0*/  ISETP.GE.AND P3, PT, R29, RZ, PT ;  /* 0x000000ff1d00720c */ /* 0x000fc40003f66270 */
[----:B------:R-:W-:Y:S01]  /*22b0*/  LOP3.LUT R2, RZ, R2, RZ, 0x33, !PT ;  /* 0x00000002ff027212 */ /* 0x000fe200078e33ff */
[----:B------:R-:W-:-:S05]  /*22c0*/  IMAD.MOV.U32 R31, RZ, RZ, R32 ;  /* 0x000000ffff1f7224 */ /* 0x000fca00078e0020 */
[----:B------:R-:W-:Y:S01]  /*22d0*/  @!P5 IMAD.IADD R12, R12, 0x1, -R5 ;  /* 0x000000010c0cd824 */ /* 0x000fe200078e0a05 */
[C---:B------:R-:W-:Y:S02]  /*22e0*/  SEL R7, R2.reuse, R7, !P1 ;  /* 0x0000000702077207 */ /* 0x040fe40004800000 */
[----:B------:R-:W-:Y:S01]  /*22f0*/  SEL R2, R2, R6, !P1 ;  /* 0x0000000602027207 */ /* 0x000fe20004800000 */
[----:B------:R-:W-:Y:S01]  /*2300*/  IMAD.MOV.U32 R14, RZ, RZ, R12 ;  /* 0x000000ffff0e7224 */ /* 0x000fe200078e000c */
[----:B------:R-:W-:Y:S01]  /*2310*/  ISETP.GE.AND P1, PT, R28, RZ, PT ;  /* 0x000000ff1c00720c */ /* 0x000fe20003f26270 */
[----:B------:R-:W-:Y:S02]  /*2320*/  IMAD.MOV.U32 R28, RZ, RZ, R30 ;  /* 0x000000ffff1c7224 */ /* 0x000fe400078e001e */
[----:B------:R-:W-:Y:S02]  /*2330*/  IMAD.MOV.U32 R24, RZ, RZ, R31 ;  /* 0x000000ffff187224 */ /* 0x000fe400078e001f */
[----:B------:R-:W-:-:S02]  /*2340*/  IMAD.MOV.U32 R30, RZ, RZ, R33 ;  /* 0x000000ffff1e7224 */ /* 0x000fc400078e0021 */
[----:B------:R-:W-:Y:S02]  /*2350*/  @!P3 IMAD.MOV R14, RZ, RZ, -R14 ;  /* 0x000000ffff0eb224 */ /* 0x000fe400078e0a0e */
[----:B------:R-:W-:Y:S01]  /*2360*/  IMAD.MOV.U32 R33, RZ, RZ, R34 ;  /* 0x000000ffff217224 */ /* 0x000fe200078e0022 */
[----:B------:R-:W-:Y:S01]  /*2370*/  MOV R34, R42 ;  /* 0x0000002a00227202 */ /* 0x000fe20000000f00 */
[----:B------:R-:W-:Y:S01]  /*2380*/  IMAD.MOV.U32 R42, RZ, RZ, R47 ;  /* 0x000000ffff2a7224 */ /* 0x000fe200078e002f */
[----:B------:R-:W-:Y:S02]  /*2390*/  MOV R29, R30 ;  /* 0x0000001e001d7202 */ /* 0x000fe40000000f00 */
[----:B------:R-:W-:Y:S01]  /*23a0*/  ISETP.GT.U32.AND P0, PT, R5, R10, PT ;  /* 0x0000000a0500720c */ /* 0x000fe20003f04070 */
[----:B------:R-:W-:Y:S02]  /*23b0*/  IMAD.MOV.U32 R9, RZ, RZ, R11 ;  /* 0x000000ffff097224 */ /* 0x000fe400078e000b */
[----:B--2---:R-:W-:Y:S01]  /*23c0*/  IMAD.MOV.U32 R32, RZ, RZ, R44 ;  /* 0x000000ffff207224 */ /* 0x004fe200078e002c */
[----:B------:R-:W-:Y:S01]  /*23d0*/  MOV R44, R46 ;  /* 0x0000002e002c7202 */ /* 0x000fe20000000f00 */
[----:B------:R-:W-:-:S02]  /*23e0*/  IMAD.MOV.U32 R46, RZ, RZ, R51 ;  /* 0x000000ffff2e7224 */ /* 0x000fc400078e0033 */
[----:B------:R-:W2:Y:S01]  /*23f0*/  LDL.LU R51, [R1+0x1ac] ;  /* 0x0001ac0001337983 */ /* 0x000ea20000300800 */
[----:B------:R-:W-:Y:S02]  /*2400*/  IMAD.MOV.U32 R31, RZ, RZ, R32 ;  /* 0x000000ffff1f7224 */ /* 0x000fe400078e0020 */
[----:B------:R-:W-:Y:S01]  /*2410*/  IMAD.MOV.U32 R32, RZ, RZ, R37 ;  /* 0x000000ffff207224 */ /* 0x000fe200078e0025 */
[----:B------:R-:W-:Y:S01]  /*2420*/  STL [R1+0x318], R7 ;  /* 0x0003180701007387 */ /* 0x000fe20000100800 */
[----:B------:R-:W-:-:S03]  /*2430*/  IMAD.MOV.U32 R37, RZ, RZ, R38 ;  /* 0x000000ffff257224 */ /* 0x000fc600078e0026 */
[----:B------:R0:W-:Y:S01]  /*2440*/  STL [R1+0x314], R2 ;  /* 0x0003140201007387 */ /* 0x0001e20000100800 */
[----:B------:R-:W-:-:S03]  /*2450*/  IMAD.MOV.U32 R30, RZ, RZ, R31 ;  /* 0x000000ffff1e7224 */ /* 0x000fc600078e001f */
[----:B------:R-:W4:Y:S04]  /*2460*/  LDL.LU R38, [R1+0x16c] ;  /* 0x00016c0001267983 */ /* 0x000f280000300800 */
[----:B------:R-:W2:Y:S04]  /*2470*/  LDL.LU R47, [R1+0x1a4] ;  /* 0x0001a400012f7983 */ /* 0x000ea80000300800 */
[----:B------:R1:W-:Y:S04]  /*2480*/  STL [R1+0xb4], R14 ;  /* 0x0000b40e01007387 */ /* 0x0003e80000100800 */
[----:B------:R-:W2:Y:S01]  /*2490*/  LDL.LU R31, [R1+0x144] ;  /* 0x00014400011f7983 */ /* 0x000ea20000300800 */
[----:B------:R-:W-:-:S02]  /*24a0*/  IMAD.MOV.U32 R4, RZ, RZ, R13 ;  /* 0x000000ffff047224 */ /* 0x000fc400078e000d */
[----:B------:R-:W-:-:S04]  /*24b0*/  IMAD.HI.U32 R11, R0, R9, RZ ;  /* 0x00000009000b7227 */ /* 0x000fc800078e00ff */
[----:B------:R-:W-:Y:S01]  /*24c0*/  @!P0 IMAD.IADD R10, R10, 0x1, -R5 ;  /* 0x000000010a0a8824 */ /* 0x000fe200078e0a05 */
[----:B------:R-:W-:Y:S01]  /*24d0*/  ISETP.GT.U32.AND P0, PT, R5, R8, PT ;  /* 0x000000080500720c */ /* 0x000fe20003f04070 */
[----:B------:R-:W-:-:S04]  /*24e0*/  IMAD.HI.U32 R13, R0, R4, RZ ;  /* 0x00000004000d7227 */ /* 0x000fc800078e00ff */
[----:B------:R-:W-:Y:S02]  /*24f0*/  IMAD.MOV R11, RZ, RZ, -R11 ;  /* 0x000000ffff0b7224 */ /* 0x000fe400078e0a0b */
[----:B------:R-:W-:Y:S02]  /*2500*/  IMAD.MOV R13, RZ, RZ, -R13 ;  /* 0x000000ffff0d7224 */ /* 0x000fe400078e0a0d */
[C---:B------:R-:W-:Y:S02]  /*2510*/  IMAD R9, R5.reuse, R11, R9 ;  /* 0x0000000b05097224 */ /* 0x040fe400078e0209 */
[----:B------:R-:W-:-:S03]  /*2520*/  IMAD R4, R5, R13, R4 ;  /* 0x0000000d05047224 */ /* 0x000fc600078e0204 */
[C---:B------:R-:W-:Y:S01]  /*2530*/  ISETP.GT.U32.AND P3, PT, R5.reuse, R9, PT ;  /* 0x000000090500720c */ /* 0x040fe20003f64070 */
[----:B------:R-:W-:Y:S01]  /*2540*/  @!P0 IMAD.IADD R8, R8, 0x1, -R5 ;  /* 0x0000000108088824 */ /* 0x000fe200078e0a05 */
[----:B------:R-:W-:Y:S02]  /*2550*/  ISETP.GT.U32.AND P0, PT, R5, R4, PT ;  /* 0x000000040500720c */ /* 0x000fe40003f04070 */
[----:B0-----:R-:W-:Y:S02]  /*2560*/  IABS R2, R26 ;  /* 0x0000001a00027213 */ /* 0x001fe40000000000 */
[----:B---3--:R-:W-:Y:S02]  /*2570*/  IABS R13, R22 ;  /* 0x00000016000d7213 */ /* 0x008fe40000000000 */
[----:B------:R-:W-:Y:S01]  /*2580*/  IABS R7, R27 ;  /* 0x0000001b00077213 */ /* 0x000fe20000000000 */
[----:B------:R-:W-:-:S04]  /*2590*/  IMAD.HI.U32 R11, R0, R2, RZ ;  /* 0x00000002000b7227 */ /* 0x000fc800078e00ff */
[----:B------:R-:W-:Y:S02]  /*25a0*/  @!P3 IMAD.IADD R9, R9, 0x1, -R5 ;  /* 0x000000010909b824 */ /* 0x000fe400078e0a05 */
[----:B------:R-:W-:Y:S01]  /*25b0*/  IMAD.MOV R11, RZ, RZ, -R11 ;  /* 0x000000ffff0b7224 */ /* 0x000fe200078e0a0b */
[----:B------:R-:W-:Y:S01]  /*25c0*/  @!P0 IADD3 R4, PT, PT, R4, -R5, RZ ;  /* 0x8000000504048210 */ /* 0x000fe20007ffe0ff */
[----:B------:R-:W-:Y:S01]  /*25d0*/  IMAD.MOV.U32 R12, RZ, RZ, R13 ;  /* 0x000000ffff0c7224 */ /* 0x000fe200078e000d */
[C---:B------:R-:W-:Y:S01]  /*25e0*/  ISETP.GT.U32.AND P0, PT, R5.reuse, R9, PT ;  /* 0x000000090500720c */ /* 0x040fe20003f04070 */
[----:B-1----:R-:W-:Y:S01]  /*25f0*/  IMAD.HI.U32 R14, R0, R7, RZ ;  /* 0x00000007000e7227 */ /* 0x002fe200078e00ff */
[----:B------:R-:W-:-:S03]  /*2600*/  ISETP.GT.U32.AND P5, PT, R5, R10, PT ;  /* 0x0000000a0500720c */ /* 0x000fc60003fa4070 */
[----:B------:R-:W-:Y:S02]  /*2610*/  IMAD R2, R5, R11, R2 ;  /* 0x0000000b05027224 */ /* 0x000fe400078e0202 */
[----:B------:R-:W-:-:S04]  /*2620*/  IMAD.HI.U32 R11, R0, R12, RZ ;  /* 0x0000000c000b7227 */ /* 0x000fc800078e00ff */
[----:B------:R-:W-:Y:S02]  /*2630*/  IMAD.MOV R14, RZ, RZ, -R14 ;  /* 0x000000ffff0e7224 */ /* 0x000fe400078e0a0e */
[----:B------:R-:W-:Y:S02]  /*2640*/  IMAD.MOV R11, RZ, RZ, -R11 ;  /* 0x000000ffff0b7224 */ /* 0x000fe400078e0a0b */
[C---:B------:R-:W-:Y:S02]  /*2650*/  IMAD R7, R5.reuse, R14, R7 ;  /* 0x0000000e05077224 */ /* 0x040fe400078e0207 */
[----:B------:R-:W-:Y:S01]  /*2660*/  IMAD R11, R5, R11, R12 ;  /* 0x0000000b050b7224 */ /* 0x000fe200078e020c */
[----:B------:R-:W-:Y:S01]  /*2670*/  IABS R12, R24 ;  /* 0x00000018000c7213 */ /* 0x000fe20000000000 */
[--C-:B------:R-:W-:Y:S01]  /*2680*/  @!P0 IMAD.IADD R9, R9, 0x1, -R5.reuse ;  /* 0x0000000109098824 */ /* 0x100fe200078e0a05 */
[----:B------:R-:W-:Y:S01]  /*2690*/  ISETP.GT.U32.AND P0, PT, R5, R7, PT ;  /* 0x000000070500720c */ /* 0x000fe20003f04070 */
[----:B------:R-:W-:-:S02]  /*26a0*/  @!P5 IMAD.IADD R10, R10, 0x1, -R5 ;  /* 0x000000010a0ad824 */ /* 0x000fc400078e0a05 */
[----:B------:R-:W-:Y:S02]  /*26b0*/  IMAD.MOV.U32 R15, RZ, RZ, R8 ;  /* 0x000000ffff0f7224 */ /* 0x000fe400078e0008 */
[----:B------:R-:W-:Y:S02]  /*26c0*/  IMAD.MOV.U32 R8, RZ, RZ, R12 ;  /* 0x000000ffff087224 */ /* 0x000fe400078e000c */
[----:B------:R-:W-:Y:S01]  /*26d0*/  IMAD.MOV.U32 R12, RZ, RZ, R10 ;  /* 0x000000ffff0c7224 */ /* 0x000fe200078e000a */
[----:B------:R-:W-:Y:S01]  /*26e0*/  ISETP.GE.AND P3, PT, R26, RZ, PT ;  /* 0x000000ff1a00720c */ /* 0x000fe20003f66270 */
[----:B------:R-:W-:Y:S02]  /*26f0*/  @!P2 IMAD.MOV R15, RZ, RZ, -R15 ;  /* 0x000000ffff0fa224 */ /* 0x000fe400078e0a0f */
[----:B------:R-:W-:Y:S02]  /*2700*/  @!P6 IMAD.MOV R12, RZ, RZ, -R12 ;  /* 0x000000ffff0ce224 */ /* 0x000fe400078e0a0c */
[----:B------:R-:W-:-:S02]  /*2710*/  IMAD.MOV.U32 R26, RZ, RZ, R30 ;  /* 0x000000ffff1a7224 */ /* 0x000fc400078e001e */
[----:B------:R-:W-:Y:S01]  /*2720*/  IMAD.MOV.U32 R30, RZ, RZ, R35 ;  /* 0x000000ffff1e7224 */ /* 0x000fe200078e0023 */
[----:B------:R0:W-:Y:S01]  /*2730*/  STL [R1+0xac], R15 ;  /* 0x0000ac0f01007387 */ /* 0x0001e20000100800 */
[----:B------:R-:W-:Y:S01]  /*2740*/  @!P0 IMAD.IADD R7, R7, 0x1, -R5 ;  /* 0x0000000107078824 */ /* 0x000fe200078e0a05 */
[----:B------:R-:W-:Y:S01]  /*2750*/  ISETP.GE.AND P0, PT, R27, RZ, PT ;  /* 0x000000ff1b00720c */ /* 0x000fe20003f06270 */
[----:B------:R-:W-:Y:S01]  /*2760*/  IMAD.MOV.U32 R27, RZ, RZ, R30 ;  /* 0x000000ffff1b7224 */ /* 0x000fe200078e001e */
[----:B------:R1:W-:Y:S01]  /*2770*/  STL [R1+0xa0], R12 ;  /* 0x0000a00c01007387 */ /* 0x0003e20000100800 */
[----:B------:R-:W-:Y:S01]  /*2780*/  IMAD.MOV.U32 R30, RZ, RZ, R34 ;  /* 0x000000ffff1e7224 */ /* 0x000fe200078e0022 */
[C---:B------:R-:W-:Y:S02]  /*2790*/  ISETP.GT.U32.AND P5, PT, R5.reuse, R2, PT ;  /* 0x000000020500720c */ /* 0x040fe40003fa4070 */
[----:B------:R-:W-:Y:S01]  /*27a0*/  IABS R6, R23 ;  /* 0x0000001700067213 */ /* 0x000fe20000000000 */
[----:B------:R-:W-:Y:S01]  /*27b0*/  IMAD.HI.U32 R10, R0, R8, RZ ;  /* 0x00000008000a7227 */ /* 0x000fe200078e00ff */
[----:B------:R-:W-:-:S03]  /*27c0*/  ISETP.GT.U32.AND P6, PT, R5, R11, PT ;  /* 0x0000000b0500720c */ /* 0x000fc60003fc4070 */
[----:B------:R-:W-:-:S06]  /*27d0*/  IMAD.HI.U32 R13, R0, R6, RZ ;  /* 0x00000006000d7227 */ /* 0x000fcc00078e00ff */
[----:B------:R-:W-:Y:S01]  /*27e0*/  @!P5 IMAD.IADD R2, R2, 0x1, -R5 ;  /* 0x000000010202d824 */ /* 0x000fe200078e0a05 */
[C---:B------:R-:W-:Y:S01]  /*27f0*/  ISETP.GT.U32.AND P5, PT, R5.reuse, R4, PT ;  /* 0x000000040500720c */ /* 0x040fe20003fa4070 */
[----:B------:R-:W-:Y:S02]  /*2800*/  IMAD.MOV R10, RZ, RZ, -R10 ;  /* 0x000000ffff0a7224 */ /* 0x000fe400078e0a0a */
[----:B------:R-:W-:Y:S02]  /*2810*/  IMAD.MOV R13, RZ, RZ, -R13 ;  /* 0x000000ffff0d7224 */ /* 0x000fe400078e0a0d */
[C---:B------:R-:W-:Y:S02]  /*2820*/  IMAD R8, R5.reuse, R10, R8 ;  /* 0x0000000a05087224 */ /* 0x040fe400078e0208 */
[----:B------:R-:W-:Y:S02]  /*2830*/  IMAD R6, R5, R13, R6 ;  /* 0x0000000d05067224 */ /* 0x000fe400078e0206 */
[----:B------:R-:W-:Y:S01]  /*2840*/  @!P6 IMAD.IADD R11, R11, 0x1, -R5 ;  /* 0x000000010b0be824 */ /* 0x000fe200078e0a05 */
[----:B------:R-:W-:-:S03]  /*2850*/  ISETP.GT.U32.AND P6, PT, R5, R8, PT ;  /* 0x000000080500720c */ /* 0x000fc60003fc4070 */
[----:B------:R-:W-:Y:S02]  /*2860*/  @!P5 IADD3 R4, PT, PT, R4, -R5, RZ ;  /* 0x800000050404d210 */ /* 0x000fe40007ffe0ff */
[C---:B------:R-:W-:Y:S02]  /*2870*/  ISETP.GT.U32.AND P5, PT, R5.reuse, R6, PT ;  /* 0x000000060500720c */ /* 0x040fe40003fa4070 */
[----:B------:R-:W-:Y:S01]  /*2880*/  IABS R13, R28 ;  /* 0x0000001c000d7213 */ /* 0x000fe20000000000 */
[----:B------:R-:W-:Y:S01]  /*2890*/  @!P4 IMAD.MOV R9, RZ, RZ, -R9 ;  /* 0x000000ffff09c224 */ /* 0x000fe200078e0a09 */
[C---:B------:R-:W-:Y:S02]  /*28a0*/  ISETP.GT.U32.AND P2, PT, R5.reuse, R2, PT ;  /* 0x000000020500720c */ /* 0x040fe40003f44070 */
[----:B------:R-:W-:Y:S01]  /*28b0*/  ISETP.GT.U32.AND P4, PT, R5, R11, PT ;  /* 0x0000000b0500720c */ /* 0x000fe20003f84070 */
[----:B------:R-:W-:-:S04]  /*28c0*/  IMAD.HI.U32 R10, R0, R13, RZ ;  /* 0x0000000d000a7227 */ /* 0x000fc800078e00ff */
[----:B------:R-:W-:Y:S02]  /*28d0*/  @!P6 IMAD.IADD R8, R8, 0x1, -R5 ;  /* 0x000000010808e824 */ /* 0x000fe400078e0a05 */
[----:B------:R-:W-:Y:S01]  /*28e0*/  @!P5 IADD3 R6, PT, PT, R6, -R5, RZ ;  /* 0x800000050606d210 */ /* 0x000fe20007ffe0ff */
[----:B------:R-:W-:Y:S01]  /*28f0*/  IMAD.MOV R10, RZ, RZ, -R10 ;  /* 0x000000ffff0a7224 */ /* 0x000fe200078e0a0a */
[C---:B------:R-:W-:Y:S01]  /*2900*/  ISETP.GT.U32.AND P5, PT, R5.reuse, R7, PT ;  /* 0x000000070500720c */ /* 0x040fe20003fa4070 */
[----:B------:R-:W-:Y:S01]  /*2910*/  @!P1 IMAD.MOV R4, RZ, RZ, -R4 ;  /* 0x000000ffff049224 */ /* 0x000fe200078e0a04 */
[C---:B------:R-:W-:Y:S01]  /*2920*/  ISETP.GT.U32.AND P1, PT, R5.reuse, R8, PT ;  /* 0x000000080500720c */ /* 0x040fe20003f24070 */
[----:B------:R-:W-:Y:S02]  /*2930*/  IMAD R10, R5, R10, R13 ;  /* 0x0000000a050a7224 */ /* 0x000fe400078e020d */
[--C-:B------:R-:W-:Y:S01]  /*2940*/  @!P2 IMAD.IADD R2, R2, 0x1, -R5.reuse ;  /* 0x000000010202a824 */ /* 0x100fe200078e0a05 */
[----:B------:R-:W-:Y:S01]  /*2950*/  ISETP.GE.AND P2, PT, R22, RZ, PT ;  /* 0x000000ff1600720c */ /* 0x000fe20003f46270 */
[----:B------:R-:W-:Y:S01]  /*2960*/  @!P4 IMAD.IADD R11, R11, 0x1, -R5 ;  /* 0x000000010b0bc824 */ /* 0x000fe200078e0a05 */
[----:B------:R-:W-:-:S05]  /*2970*/  ISETP.GT.U32.AND P4, PT, R5, R10, PT ;  /* 0x0000000a0500720c */ /* 0x000fca0003f84070 */
[--C-:B------:R-:W-:Y:S02]  /*2980*/  @!P5 IMAD.IADD R7, R7, 0x1, -R5.reuse ;  /* 0x000000010707d824 */ /* 0x100fe400078e0a05 */
[----:B------:R-:W-:Y:S01]  /*2990*/  @!P1 IMAD.IADD R8, R8, 0x1, -R5 ;  /* 0x0000000108089824 */ /* 0x000fe200078e0a05 */
[----:B------:R-:W-:Y:S01]  /*29a0*/  ISETP.GE.AND P1, PT, R28, RZ, PT ;  /* 0x000000ff1c00720c */ /* 0x000fe20003f26270 */
[----:B------:R-:W-:Y:S02]  /*29b0*/  IMAD.MOV.U32 R28, RZ, RZ, R30 ;  /* 0x000000ffff1c7224 */ /* 0x000fe400078e001e */
[----:B0-----:R-:W-:Y:S02]  /*29c0*/  IMAD.MOV.U32 R15, RZ, RZ, R7 ;  /* 0x000000ffff0f7224 */ /* 0x001fe400078e0007 */
[----:B------:R-:W-:Y:S02]  /*29d0*/  @!P2 IMAD.MOV R11, RZ, RZ, -R11 ;  /* 0x000000ffff0ba224 */ /* 0x000fe400078e0a0b */
[----:B------:R-:W-:Y:S01]  /*29e0*/  @!P0 IMAD.MOV R15, RZ, RZ, -R15 ;  /* 0x000000ffff0f8224 */ /* 0x000fe200078e0a0f */
[----:B-1----:R-:W-:Y:S01]  /*29f0*/  IABS R12, R29 ;  /* 0x0000001d000c7213 */ /* 0x002fe20000000000 */
[----:B------:R-:W-:Y:S01]  /*2a00*/  @!P4 IMAD.IADD R10, R10, 0x1, -R5 ;  /* 0x000000010a0ac824 */ /* 0x000fe200078e0a05 */
[----:B------:R-:W-:Y:S01]  /*2a10*/  ISETP.GE.AND P4, PT, R29, RZ, PT ;  /* 0x000000ff1d00720c */ /* 0x000fe20003f86270 */
[----:B----4-:R-:W-:-:S02]  /*2a20*/  IMAD.MOV.U32 R35, RZ, RZ, R38 ;  /* 0x000000ffff237224 */ /* 0x010fc400078e0026 */
[----:B------:R-:W-:Y:S02]  /*2a30*/  IMAD.MOV.U32 R38, RZ, RZ, R42 ;  /* 0x000000ffff267224 */ /* 0x000fe400078e002a */
[----:B------:R-:W3:Y:S01]  /*2a40*/  LDL.LU R42, [R1+0x17c] ;  /* 0x00017c00012a7983 */ /* 0x000ee20000300800 */
[----:B--2---:R-:W-:Y:S01]  /*2a50*/  MOV R25, R31 ;  /* 0x0000001f00197202 */ /* 0x004fe20000000f00 */
[----:B------:R-:W-:Y:S02]  /*2a60*/  IMAD.MOV.U32 R31, RZ, RZ, R44 ;  /* 0x000000ffff1f7224 */ /* 0x000fe400078e002c */
[----:B------:R-:W-:Y:S02]  /*2a70*/  IMAD.MOV.U32 R44, RZ, RZ, R57 ;  /* 0x000000ffff2c7224 */ /* 0x000fe400078e0039 */
[----:B------:R-:W2:Y:S04]  /*2a80*/  LDL.LU R57, [R1+0x1b8] ;  /* 0x0001b80001397983 */ /* 0x000ea80000300800 */
[----:B------:R-:W4:Y:S04]  /*2a90*/  LDL.LU R34, [R1+0x168] ;  /* 0x0001680001227983 */ /* 0x000f280000300800 */
[----:B------:R0:W-:Y:S01]  /*2aa0*/  STL [R1+0x9c], R9 ;  /* 0x00009c0901007387 */ /* 0x0001e20000100800 */
[----:B------:R-:W-:-:S02]  /*2ab0*/  IMAD.MOV.U32 R30, RZ, RZ, R31 ;  /* 0x000000ffff1e7224 */ /* 0x000fc400078e001f */
[----:B------:R-:W-:Y:S02]  /*2ac0*/  IMAD.MOV.U32 R31, RZ, RZ, R32 ;  /* 0x000000ffff1f7224 */ /* 0x000fe400078e0020 */
[----:B------:R-:W-:Y:S02]  /*2ad0*/  IMAD.MOV.U32 R32, RZ, RZ, R33 ;  /* 0x000000ffff207224 */ /* 0x000fe400078e0021 */
[----:B0-----:R-:W-:Y:S02]  /*2ae0*/  IMAD.MOV.U32 R9, RZ, RZ, R2 ;  /* 0x000000ffff097224 */ /* 0x001fe400078e0002 */
[----:B------:R-:W-:Y:S02]  /*2af0*/  IMAD.MOV.U32 R33, RZ, RZ, R49 ;  /* 0x000000ffff217224 */ /* 0x000fe400078e0031 */
[----:B------:R-:W-:Y:S01]  /*2b00*/  @!P3 IMAD.MOV R9, RZ, RZ, -R9 ;  /* 0x000000ffff09b224 */ /* 0x000fe200078e0a09 */
[----:B------:R0:W-:Y:S01]  /*2b10*/  STL [R1+0x94], R4 ;  /* 0x0000940401007387 */ /* 0x0001e20000100800 */
[----:B------:R-:W-:-:S02]  /*2b20*/  IMAD.MOV.U32 R49, RZ, RZ, R56 ;  /* 0x000000ffff317224 */ /* 0x000fc400078e0038 */
[----:B------:R-:W-:Y:S01]  /*2b30*/  IMAD.MOV.U32 R29, RZ, RZ, R33 ;  /* 0x000000ffff1d7224 */ /* 0x000fe200078e0021 */
[----:B------:R1:W-:Y:S01]  /*2b40*/  STL [R1+0x90], R9 ;  /* 0x0000900901007387 */ /* 0x0003e20000100800 */
[----:B------:R-:W-:Y:S01]  /*2b50*/  MOV R33, R43 ;  /* 0x0000002b00217202 */ /* 0x000fe20000000f00 */
[----:B------:R-:W-:Y:S02]  /*2b60*/  IMAD.MOV.U32 R43, RZ, RZ, R44 ;  /* 0x000000ffff2b7224 */ /* 0x000fe400078e002c */
[----:B------:R-:W2:Y:S04]  /*2b70*/  LDL.LU R56, [R1+0x1cc] ;  /* 0x0001cc0001387983 */ /* 0x000ea80000300800 */
[----:B------:R-:W-:Y:S04]  /*2b80*/  STL [R1+0x80], R11 ;  /* 0x0000800b01007387 */ /* 0x000fe80000100800 */
[----:B------:R-:W-:Y:S04]  /*2b90*/  STL [R1+0x7c], R15 ;  /* 0x00007c0f01007387 */ /* 0x000fe80000100800 */
[----:B------:R-:W2:Y:S01]  /*2ba0*/  LDL.LU R44, [R1+0x194] ;  /* 0x00019400012c7983 */ /* 0x000ea20000300800 */
[----:B------:R-:W-:Y:S01]  /*2bb0*/  ISETP.GT.U32.AND P6, PT, R5, R6, PT ;  /* 0x000000060500720c */ /* 0x000fe20003fc4070 */
[----:B------:R-:W-:-:S04]  /*2bc0*/  IMAD.HI.U32 R14, R0, R12, RZ ;  /* 0x0000000c000e7227 */ /* 0x000fc800078e00ff */
[----:B------:R-:W-:-:S04]  /*2bd0*/  IMAD.MOV R14, RZ, RZ, -R14 ;  /* 0x000000ffff0e7224 */ /* 0x000fc800078e0a0e */
[----:B------:R-:W-:-:S04]  /*2be0*/  IMAD R12, R5, R14, R12 ;  /* 0x0000000e050c7224 */ /* 0x000fc800078e020c */
[----:B------:R-:W-:Y:S02]  /*2bf0*/  @!P6 IADD3 R6, PT, PT, R6, -R5, RZ ;  /* 0x800000050606e210 */ /* 0x000fe40007ffe0ff */
[C---:B------:R-:W-:Y:S02]  /*2c00*/  ISETP.GT.U32.AND P6, PT, R5.reuse, R12, PT ;  /* 0x0000000c0500720c */ /* 0x040fe40003fc4070 */
[----:B0-----:R-:W-:Y:S02]  /*2c10*/  IABS R4, R26 ;  /* 0x0000001a00047213 */ /* 0x001fe40000000000 */
[----:B------:R-:W-:Y:S02]  /*2c20*/  ISETP.GE.AND P5, PT, R24, RZ, PT ;  /* 0x000000ff1800720c */ /* 0x000fe40003fa6270 */
[----:B------:R-:W-:Y:S01]  /*2c30*/  ISETP.GT.U32.AND P2, PT, R5, R10, PT ;  /* 0x0000000a0500720c */ /* 0x000fe20003f44070 */
[----:B------:R-:W-:Y:S01]  /*2c40*/  IMAD.HI.U32 R14, R0, R4, RZ ;  /* 0x00000004000e7227 */ /* 0x000fe200078e00ff */
[----:B------:R-:W-:-:S02]  /*2c50*/  ISETP.GE.AND P3, PT, R23, RZ, PT ;  /* 0x000000ff1700720c */ /* 0x000fc40003f66270 */
[----:B------:R-:W-:Y:S01]  /*2c60*/  IABS R13, R27 ;  /* 0x0000001b000d7213 */ /* 0x000fe20000000000 */
[----:B------:R-:W-:Y:S02]  /*2c70*/  IMAD.MOV R14, RZ, RZ, -R14 ;  /* 0x000000ffff0e7224 */ /* 0x000fe400078e0a0e */
[----:B------:R-:W-:Y:S01]  /*2c80*/  @!P6 IMAD.IADD R12, R12, 0x1, -R5 ;  /* 0x000000010c0ce824 */ /* 0x000fe200078e0a05 */
[----:B------:R-:W-:Y:S01]  /*2c90*/  IABS R2, R25 ;  /* 0x0000001900027213 */ /* 0x000fe20000000000 */
[C---:B------:R-:W-:Y:S02]  /*2ca0*/  IMAD R4, R5.reuse, R14, R4 ;  /* 0x0000000e05047224 */ /* 0x040fe400078e0204 */
[----:B------:R-:W-:Y:S01]  /*2cb0*/  IMAD.HI.U32 R7, R0, R13, RZ ;  /* 0x0000000d00077227 */ /* 0x000fe200078e00ff */
[----:B------:R-:W-:-:S03]  /*2cc0*/  ISETP.GT.U32.AND P0, PT, R5, R12, PT ;  /* 0x0000000c0500720c */ /* 0x000fc60003f04070 */
[----:B------:R-:W-:Y:S01]  /*2cd0*/  @!P5 IMAD.MOV R8, RZ, RZ, -R8 ;  /* 0x000000ffff08d224 */ /* 0x000fe200078e0a08 */
[----:B------:R-:W-:Y:S01]  /*2ce0*/  ISETP.GT.U32.AND P5, PT, R5, R4, PT ;  /* 0x000000040500720c */ /* 0x000fe20003fa4070 */
[----:B-1----:R-:W-:-:S04]  /*2cf0*/  IMAD.HI.U32 R9, R0, R2, RZ ;  /* 0x0000000200097227 */ /* 0x002fc800078e00ff */
[----:B------:R-:W-:Y:S02]  /*2d00*/  IMAD.MOV R7, RZ, RZ, -R7 ;  /* 0x000000ffff077224 */ /* 0x000fe400078e0a07 */
[----:B------:R-:W-:Y:S01]  /*2d10*/  @!P2 IMAD.IADD R10, R10, 0x1, -R5 ;  /* 0x000000010a0aa824 */ /* 0x000fe200078e0a05 */
[----:B------:R-:W-:Y:S01]  /*2d20*/  IADD3 R9, PT, PT, -R9, RZ, RZ ;  /* 0x000000ff09097210 */ /* 0x000fe20007ffe1ff */
[----:B------:R-:W-:Y:S02]  /*2d30*/  @!P3 IMAD.MOV R6, RZ, RZ, -R6 ;  /* 0x000000ffff06b224 */ /* 0x000fe400078e0a06 */
[C---:B------:R-:W-:Y:S02]  /*2d40*/  IMAD R13, R5.reuse, R7, R13 ;  /* 0x00000007050d7224 */ /* 0x040fe400078e020d */
[----:B------:R-:W-:Y:S01]  /*2d50*/  IMAD.MOV.U32 R7, RZ, RZ, R10 ;  /* 0x000000ffff077224 */ /* 0x000fe200078e000a */
[----:B------:R0:W-:Y:S01]  /*2d60*/  STL [R1+0x74], R6 ;  /* 0x0000740601007387 */ /* 0x0001e20000100800 */
[----:B------:R-:W-:Y:S01]  /*2d70*/  @!P0 IMAD.IADD R12, R12, 0x1, -R5 ;  /* 0x000000010c0c8824 */ /* 0x000fe200078e0a05 */
[----:B------:R-:W-:Y:S01]  /*2d80*/  ISETP.GT.U32.AND P0, PT, R5, R13, PT ;  /* 0x0000000d0500720c */ /* 0x000fe20003f04070 */
[----:B------:R-:W-:-:S02]  /*2d90*/  @!P1 IMAD.MOV R7, RZ, RZ, -R7 ;  /* 0x000000ffff079224 */ /* 0x000fc400078e0a07 */
[C---:B------:R-:W-:Y:S01]  /*2da0*/  IMAD R2, R5.reuse, R9, R2 ;  /* 0x0000000905027224 */ /* 0x040fe200078e0202 */
[----:B------:R1:W-:Y:S01]  /*2db0*/  STL [R1+0x6c], R8 ;  /* 0x00006c0801007387 */ /* 0x0003e20000100800 */
[----:B------:R-:W-:Y:S01]  /*2dc0*/  @!P5 IMAD.IADD R4, R4, 0x1, -R5 ;  /* 0x000000010404d824 */ /* 0x000fe200078e0a05 */
[----:B0-----:R-:W-:Y:S02]  /*2dd0*/  IABS R6, R28 ;  /* 0x0000001c00067213 */ /* 0x001fe40000000000 */
[----:B------:R0:W-:Y:S01]  /*2de0*/  STL [R1+0x68], R7 ;  /* 0x0000680701007387 */ /* 0x0001e20000100800 */
[C---:B------:R-:W-:Y:S01]  /*2df0*/  ISETP.GT.U32.AND P6, PT, R5.reuse, R2, PT ;  /* 0x000000020500720c */ /* 0x040fe20003fc4070 */
[----:B-1----:R-:W-:Y:S02]  /*2e00*/  IMAD.MOV.U32 R8, RZ, RZ, R12 ;  /* 0x000000ffff087224 */ /* 0x002fe400078e000c */
[----:B0-----:R-:W-:Y:S02]  /*2e10*/  IMAD.MOV.U32 R7, RZ, RZ, R6 ;  /* 0x000000ffff077224 */ /* 0x001fe400078e0006 */
[----:B------:R-:W-:Y:S01]  /*2e20*/  @!P4 IMAD.MOV R8, RZ, RZ, -R8 ;  /* 0x000000ffff08c224 */ /* 0x000fe200078e0a08 */
[----:B------:R-:W-:Y:S01]  /*2e30*/  ISETP.GT.U32.AND P4, PT, R5, R4, PT ;  /* 0x000000040500720c */ /* 0x000fe20003f84070 */
[----:B------:R-:W-:-:S04]  /*2e40*/  IMAD.HI.U32 R9, R0, R7, RZ ;  /* 0x0000000700097227 */ /* 0x000fc800078e00ff */
[----:B------:R-:W-:Y:S02]  /*2e50*/  @!P0 IMAD.IADD R13, R13, 0x1, -R5 ;  /* 0x000000010d0d8824 */ /* 0x000fe400078e0a05 */
[----:B------:R-:W-:Y:S01]  /*2e60*/  IMAD.MOV R9, RZ, RZ, -R9 ;  /* 0x000000ffff097224 */ /* 0x000fe200078e0a09 */
[----:B------:R-:W-:Y:S02]  /*2e70*/  @!P6 IADD3 R2, PT, PT, R2, -R5, RZ ;  /* 0x800000050202e210 */ /* 0x000fe40007ffe0ff */
[C---:B------:R-:W-:Y:S01]  /*2e80*/  ISETP.GT.U32.AND P0, PT, R5.reuse, R13, PT ;  /* 0x0000000d0500720c */ /* 0x040fe20003f04070 */
[C---:B------:R-:W-:Y:S01]  /*2e90*/  IMAD R7, R5.reuse, R9, R7 ;  /* 0x0000000905077224 */ /* 0x040fe200078e0207 */
[----:B------:R0:W-:Y:S01]  /*2ea0*/  STL [R1+0x64], R8 ;  /* 0x0000640801007387 */ /* 0x0001e20000100800 */
[----:B------:R-:W-:Y:S01]  /*2eb0*/  @!P4 IMAD.IADD R4, R4, 0x1, -R5 ;  /* 0x000000010404c824 */ /* 0x000fe200078e0a05 */
[C---:B------:R-:W-:Y:S02]  /*2ec0*/  ISETP.GT.U32.AND P1, PT, R5.reuse, R2, PT ;  /* 0x000000020500720c */ /* 0x040fe40003f24070 */
[----:B------:R-:W-:-:S02]  /*2ed0*/  ISETP.GT.U32.AND P4, PT, R5, R7, PT ;  /* 0x000000070500720c */ /* 0x000fc40003f84070 */
[----:B------:R-:W-:Y:S02]  /*2ee0*/  IABS R6, R30 ;  /* 0x0000001e00067213 */ /* 0x000fe40000000000 */
[----:B0-----:R-:W-:-:S03]  /*2ef0*/  IABS R8, R29 ;  /* 0x0000001d00087213 */ /* 0x001fc60000000000 */
[----:B------:R-:W-:Y:S01]  /*2f00*/  IMAD.HI.U32 R11, R0, R6, RZ ;  /* 0x00000006000b7227 */ /* 0x000fe200078e00ff */
[----:B------:R-:W-:-:S03]  /*2f10*/  ISETP.GE.AND P6, PT, R27, RZ, PT ;  /* 0x000000ff1b00720c */ /* 0x000fc60003fc6270 */
[----:B------:R-:W-:Y:S01]  /*2f20*/  IMAD.HI.U32 R12, R0, R8, RZ ;  /* 0x00000008000c7227 */ /* 0x000fe200078e00ff */
[----:B------:R-:W-:Y:S02]  /*2f30*/  ISETP.GE.AND P3, PT, R25, RZ, PT ;  /* 0x000000ff1900720c */ /* 0x000fe40003f66270 */
[----:B------:R-:W-:Y:S01]  /*2f40*/  ISETP.GE.AND P2, PT, R26, RZ, PT ;  /* 0x000000ff1a00720c */ /* 0x000fe20003f46270 */
[----:B------:R-:W-:Y:S02]  /*2f50*/  IMAD.MOV R12, RZ, RZ, -R12 ;  /* 0x000000ffff0c7224 */ /* 0x000fe400078e0a0c */
[----:B------:R-:W-:Y:S02]  /*2f60*/  @!P0 IMAD.IADD R13, R13, 0x1, -R5 ;  /* 0x000000010d0d8824 */ /* 0x000fe400078e0a05 */
[----:B------:R-:W-:Y:S01]  /*2f70*/  IMAD.MOV R11, RZ, RZ, -R11 ;  /* 0x000000ffff0b7224 */ /* 0x000fe200078e0a0b */
[----:B------:R-:W-:Y:S01]  /*2f80*/  @!P1 IADD3 R2, PT, PT, R2, -R5, RZ ;  /* 0x8000000502029210 */ /* 0x000fe20007ffe0ff */
[----:B------:R-:W-:Y:S01]  /*2f90*/  IMAD R8, R5, R12, R8 ;  /* 0x0000000c05087224 */ /* 0x000fe200078e0208 */
[----:B------:R-:W-:Y:S01]  /*2fa0*/  MOV R12, R13 ;  /* 0x0000000d000c7202 */ /* 0x000fe20000000f00 */
[----:B------:R-:W-:-:S02]  /*2fb0*/  @!P4 IMAD.IADD R7, R7, 0x1, -R5 ;  /* 0x000000010707c824 */ /* 0x000fc400078e0a05 */
[C---:B------:R-:W-:Y:S02]  /*2fc0*/  IMAD R6, R5.reuse, R11, R6 ;  /* 0x0000000b05067224 */ /* 0x040fe400078e0206 */
[----:B------:R-:W-:Y:S01]  /*2fd0*/  IMAD.MOV.U32 R14, RZ, RZ, R2 ;  /* 0x000000ffff0e7224 */ /* 0x000fe200078e0002 */
[C---:B------:R-:W-:Y:S01]  /*2fe0*/  ISETP.GT.U32.AND P4, PT, R5.reuse, R7, PT ;  /* 0x000000070500720c */ /* 0x040fe20003f84070 */
[----:B------:R-:W-:Y:S01]  /*2ff0*/  @!P6 IMAD.MOV R12, RZ, RZ, -R12 ;  /* 0x000000ffff0ce224 */ /* 0x000fe200078e0a0c */
[----:B------:R-:W-:Y:S02]  /*3000*/  IABS R10, R31 ;  /* 0x0000001f000a7213 */ /* 0x000fe40000000000 */
[----:B------:R-:W-:Y:S01]  /*3010*/  ISETP.GT.U32.AND P6, PT, R5, R6, PT ;  /* 0x000000060500720c */ /* 0x000fe20003fc4070 */
[----:B------:R-:W-:Y:S01]  /*3020*/  @!P3 IMAD.MOV R14, RZ, RZ, -R14 ;  /* 0x000000ffff0eb224 */ /* 0x000fe200078e0a0e */
[----:B------:R-:W-:Y:S01]  /*3030*/  IABS R9, R32 ;  /* 0x0000002000097213 */ /* 0x000fe20000000000 */
[----:B------:R-:W-:-:S02]  /*3040*/  @!P2 IMAD.MOV R4, RZ, RZ, -R4 ;  /* 0x000000ffff04a224 */ /* 0x000fc400078e0a04 */
[----:B------:R-:W-:Y:S01]  /*3050*/  IMAD.HI.U32 R11, R0, R10, RZ ;  /* 0x0000000a000b7227 */ /* 0x000fe200078e00ff */
[----:B------:R-:W-:Y:S01]  /*3060*/  STL [R1+0x50], R14 ;  /* 0x0000500e01007387 */ /* 0x000fe20000100800 */
[----:B------:R-:W-:Y:S02]  /*3070*/  ISETP.GE.AND P5, PT, R28, RZ, PT ;  /* 0x000000ff1c00720c */ /* 0x000fe40003fa6270 */
[----:B------:R-:W-:Y:S01]  /*3080*/  IMAD.HI.U32 R2, R0, R9, RZ ;  /* 0x0000000900027227 */ /* 0x000fe200078e00ff */
[----:B------:R0:W-:Y:S01]  /*3090*/  STL [R1+0x4c], R4 ;  /* 0x00004c0401007387 */ /* 0x0001e20000100800 */
[----:B------:R-:W-:Y:S02]  /*30a0*/  ISETP.GT.U32.AND P3, PT, R5, R8, PT ;  /* 0x000000080500720c */ /* 0x000fe40003f64070 */
[----:B------:R-:W-:Y:S02]  /*30b0*/  @!P4 IMAD.IADD R7, R7, 0x1, -R5 ;  /* 0x000000010707c824 */ /* 0x000fe400078e0a05 */
[----:B------:R-:W-:-:S02]  /*30c0*/  IMAD.MOV R2, RZ, RZ, -R2 ;  /* 0x000000ffff027224 */ /* 0x000fc400078e0a02 */
[----:B0-----:R-:W-:Y:S01]  /*30d0*/  IMAD.MOV R4, RZ, RZ, -R11 ;  /* 0x000000ffff047224 */ /* 0x001fe200078e0a0b */
[----:B------:R-:W-:Y:S01]  /*30e0*/  IABS R11, R33 ;  /* 0x00000021000b7213 */ /* 0x000fe20000000000 */
[----:B------:R-:W-:Y:S02]  /*30f0*/  @!P6 IMAD.IADD R6, R6, 0x1, -R5 ;  /* 0x000000010606e824 */ /* 0x000fe400078e0a05 */
[C---:B------:R-:W-:Y:S01]  /*3100*/  IMAD R10, R5.reuse, R4, R10 ;  /* 0x00000004050a7224 */ /* 0x040fe200078e020a */
[----:B------:R-:W-:Y:S01]  /*3110*/  MOV R14, R7 ;  /* 0x00000007000e7202 */ /* 0x000fe20000000f00 */
[----:B------:R0:W-:Y:S01]  /*3120*/  STL [R1+0x44], R12 ;  /* 0x0000440c01007387 */ /* 0x0001e20000100800 */
[C---:B------:R-:W-:Y:S01]  /*3130*/  IMAD R9, R5.reuse, R2, R9 ;  /* 0x0000000205097224 */ /* 0x040fe200078e0209 */
[C---:B------:R-:W-:Y:S02]  /*3140*/  ISETP.GT.U32.AND P6, PT, R5.reuse, R6, PT ;  /* 0x000000060500720c */ /* 0x040fe40003fc4070 */
[C---:B------:R-:W-:Y:S01]  /*3150*/  ISETP.GT.U32.AND P4, PT, R5.reuse, R10, PT ;  /* 0x0000000a0500720c */ /* 0x040fe20003f84070 */
[----:B------:R-:W-:Y:S01]  /*3160*/  @!P5 IMAD.MOV R14, RZ, RZ, -R14 ;  /* 0x000000ffff0ed224 */ /* 0x000fe200078e0a0e */
[----:B------:R-:W-:Y:S01]  /*3170*/  ISETP.GT.U32.AND P5, PT, R5, R9, PT ;  /* 0x000000090500720c */ /* 0x000fe20003fa4070 */
[----:B0-----:R-:W-:-:S04]  /*3180*/  IMAD.HI.U32 R12, R0, R11, RZ ;  /* 0x0000000b000c7227 */ /* 0x001fc800078e00ff */
[----:B------:R-:W-:Y:S02]  /*3190*/  @!P3 IMAD.IADD R8, R8, 0x1, -R5 ;  /* 0x000000010808b824 */ /* 0x000fe400078e0a05 */
[----:B------:R-:W-:-:S03]  /*31a0*/  IMAD.MOV R13, RZ, RZ, -R12 ;  /* 0x000000ffff0d7224 */ /* 0x000fc600078e0a0c */
[----:B------:R-:W-:Y:S01]  /*31b0*/  ISETP.GT.U32.AND P3, PT, R5, R8, PT ;  /* 0x000000080500720c */ /* 0x000fe20003f64070 */
[--C-:B------:R-:W-:Y:S02]  /*31c0*/  @!P6 IMAD.IADD R6, R6, 0x1, -R5.reuse ;  /* 0x000000010606e824 */ /* 0x100fe400078e0a05 */
[----:B------:R-:W-:Y:S01]  /*31d0*/  @!P4 IMAD.IADD R10, R10, 0x1, -R5 ;  /* 0x000000010a0ac824 */ /* 0x000fe200078e0a05 */
[----:B------:R-:W-:Y:S02]  /*31e0*/  @!P5 IADD3 R9, PT, PT, R9, -R5, RZ ;  /* 0x800000050909d210 */ /* 0x000fe40007ffe0ff */
[----:B------:R-:W-:Y:S02]  /*31f0*/  ISETP.GE.AND P1, PT, R29, RZ, PT ;  /* 0x000000ff1d00720c */ /* 0x000fe40003f26270 */
[----:B------:R-:W-:Y:S02]  /*3200*/  IABS R2, R35 ;  /* 0x0000002300027213 */ /* 0x000fe40000000000 */
[----:B------:R-:W-:-:S02]  /*3210*/  ISETP.GT.U32.AND P4, PT, R5, R10, PT ;  /* 0x0000000a0500720c */ /* 0x000fc40003f84070 */
[----:B------:R-:W-:Y:S01]  /*3220*/  ISETP.GE.AND P0, PT, R30, RZ, PT ;  /* 0x000000ff1e00720c */ /* 0x000fe20003f06270 */
[----:B------:R-:W-:Y:S01]  /*3230*/  @!P3 IMAD.IADD R8, R8, 0x1, -R5 ;  /* 0x000000010808b824 */ /* 0x000fe200078e0a05 */
[----:B------:R-:W-:Y:S01]  /*3240*/  ISETP.GT.U32.AND P5, PT, R5, R9, PT ;  /* 0x000000090500720c */ /* 0x000fe20003fa4070 */
[----:B------:R0:W-:Y:S02]  /*3250*/  STL [R1+0x3c], R14 ;  /* 0x00003c0e01007387 */ /* 0x0001e40000100800 */
[----:B0-----:R-:W-:Y:S01]  /*3260*/  IMAD.MOV.U32 R14, RZ, RZ, R8 ;  /* 0x000000ffff0e7224 */ /* 0x001fe200078e0008 */
[----:B------:R-:W-:-:S05]  /*3270*/  IABS R8, R36 ;  /* 0x0000002400087213 */ /* 0x000fca0000000000 */
[----:B------:R-:W-:Y:S02]  /*3280*/  @!P4 IMAD.IADD R10, R10, 0x1, -R5 ;  /* 0x000000010a0ac824 */ /* 0x000fe400078e0a05 */
[----:B------:R-:W-:Y:S02]  /*3290*/  @!P1 IMAD.MOV R14, RZ, RZ, -R14 ;  /* 0x000000ffff0e9224 */ /* 0x000fe400078e0a0e */
[----:B------:R-:W-:-:S03]  /*32a0*/  @!P5 IADD3 R9, PT, PT, R9, -R5, RZ ;  /* 0x800000050909d210 */ /* 0x000fc60007ffe0ff */
[----:B------:R-:W-:Y:S01]  /*32b0*/  STL [R1+0x58], R14 ;  /* 0x0000580e01007387 */ /* 0x000fe20000100800 */
[----:B------:R-:W-:Y:S02]  /*32c0*/  ISETP.GE.AND P2, PT, R31, RZ, PT ;  /* 0x000000ff1f00720c */ /* 0x000fe40003f46270 */
[----:B------:R-:W-:Y:S02]  /*32d0*/  ISETP.GE.AND P1, PT, R32, RZ, PT ;  /* 0x000000ff2000720c */ /* 0x000fe40003f26270 */
[----:B------:R-:W-:Y:S02]  /*32e0*/  ISETP.GE.AND P4, PT, R33, RZ, PT ;  /* 0x000000ff2100720c */ /* 0x000fe40003f86270 */
[----:B----4-:R-:W-:-:S05]  /*32f0*/  IABS R4, R34 ;  /* 0x0000002200047213 */ /* 0x010fca0000000000 */
[----:B------:R-:W-:-:S04]  /*3300*/  IMAD.HI.U32 R7, R0, R4, RZ ;  /* 0x0000000400077227 */ /* 0x000fc800078e00ff */
[----:B------:R-:W-:-:S04]  /*3310*/  IMAD.MOV R12, RZ, RZ, -R7 ;  /* 0x000000ffff0c7224 */ /* 0x000fc800078e0a07 */
[----:B------:R-:W-:-:S05]  /*3320*/  IMAD R4, R5, R12, R4 ;  /* 0x0000000c05047224 */ /* 0x000fca00078e0204 */
[C---:B------:R-:W-:Y:S01]  /*3330*/  ISETP.GT.U32.AND P6, PT, R5.reuse, R4, PT ;  /* 0x000000040500720c */ /* 0x040fe20003fc4070 */
[----:B------:R-:W-:Y:S02]  /*3340*/  IMAD R7, R5, R13, R11 ;  /* 0x0000000d05077224 */ /* 0x000fe400078e020b */
[----:B------:R-:W-:-:S03]  /*3350*/  IMAD.HI.U32 R11, R0, R2, RZ ;  /* 0x00000002000b7227 */ /* 0x000fc600078e00ff */
[----:B------:R-:W-:Y:S01]  /*3360*/  ISETP.GT.U32.AND P3, PT, R5, R7, PT ;  /* 0x000000070500720c */ /* 0x000fe20003f64070 */
[----:B------:R-:W-:Y:S02]  /*3370*/  IMAD.MOV R11, RZ, RZ, -R11 ;  /* 0x000000ffff0b7224 */ /* 0x000fe400078e0a0b */
[----:B------:R-:W-:-:S04]  /*3380*/  IMAD.MOV.U32 R12, RZ, RZ, R6 ;  /* 0x000000ffff0c7224 */ /* 0x000fc800078e0006 */
[----:B------:R-:W-:Y:S02]  /*3390*/  @!P6 IMAD.IADD R4, R4, 0x1, -R5 ;  /* 0x000000010404e824 */ /* 0x000fe400078e0a05 */
[C---:B------:R-:W-:Y:S02]  /*33a0*/  IMAD R2, R5.reuse, R11, R2 ;  /* 0x0000000b05027224 */ /* 0x040fe400078e0202 */
[----:B------:R-:W-:Y:S01]  /*33b0*/  IMAD.HI.U32 R11, R0, R8, RZ ;  /* 0x00000008000b7227 */ /* 0x000fe200078e00ff */
[----:B------:R-:W-:-:S03]  /*33c0*/  ISETP.GT.U32.AND P6, PT, R5, R4, PT ;  /* 0x000000040500720c */ /* 0x000fc60003fc4070 */
[----:B------:R-:W-:Y:S01]  /*33d0*/  @!P0 IMAD.MOV R12, RZ, RZ, -R12 ;  /* 0x000000ffff0c8224 */ /* 0x000fe200078e0a0c */
[----:B------:R-:W-:Y:S01]  /*33e0*/  IABS R6, R38 ;  /* 0x0000002600067213 */ /* 0x000fe20000000000 */
[----:B------:R-:W-:Y:S02]  /*33f0*/  @!P3 IMAD.IADD R7, R7, 0x1, -R5 ;  /* 0x000000010707b824 */ /* 0x000fe400078e0a05 */
[----:B------:R-:W-:Y:S01]  /*3400*/  IMAD.MOV.U32 R13, RZ, RZ, R10 ;  /* 0x000000ffff0d7224 */ /* 0x000fe200078e000a */
[----:B------:R0:W-:Y:S01]  /*3410*/  STL [R1+0x24], R12 ;  /* 0x0000240c01007387 */ /* 0x0001e20000100800 */
[----:B------:R-:W-:Y:S01]  /*3420*/  IMAD.MOV R10, RZ, RZ, -R11 ;  /* 0x000000ffff0a7224 */ /* 0x000fe200078e0a0b */
[C---:B------:R-:W-:Y:S02]  /*3430*/  ISETP.GT.U32.AND P5, PT, R5.reuse, R2, PT ;  /* 0x000000020500720c */ /* 0x040fe40003fa4070 */
[----:B------:R-:W-:Y:S01]  /*3440*/  ISETP.GT.U32.AND P0, PT, R5, R7, PT ;  /* 0x000000070500720c */ /* 0x000fe20003f04070 */
[----:B0-----:R-:W-:-:S02]  /*3450*/  IMAD.MOV.U32 R12, RZ, RZ, R9 ;  /* 0x000000ffff0c7224 */ /* 0x001fc400078e0009 */
[----:B------:R-:W-:Y:S02]  /*3460*/  IMAD.MOV.U32 R9, RZ, RZ, R6 ;  /* 0x000000ffff097224 */ /* 0x000fe400078e0006 */
[----:B------:R-:W-:Y:S02]  /*3470*/  IMAD R6, R5, R10, R8 ;  /* 0x0000000a05067224 */ /* 0x000fe400078e0208 */
[----:B------:R-:W-:-:S03]  /*3480*/  @!P6 IMAD.IADD R4, R4, 0x1, -R5 ;  /* 0x000000010404e824 */ /* 0x000fc600078e0a05 */
[----:B------:R-:W-:Y:S01]  /*3490*/  ISETP.GT.U32.AND P6, PT, R5, R6, PT ;  /* 0x000000060500720c */ /* 0x000fe20003fc4070 */
[----:B------:R-:W-:Y:S02]  /*34a0*/  @!P5 IMAD.IADD R2, R2, 0x1, -R5 ;  /* 0x000000010202d824 */ /* 0x000fe400078e0a05 */
[----:B------:R-:W-:Y:S02]  /*34b0*/  @!P0 IADD3 R7, PT, PT, R7, -R5, RZ ;  /* 0x8000000507078210 */ /* 0x000fe40007ffe0ff */
[----:B------:R-:W-:Y:S01]  /*34c0*/  IABS R8, R39 ;  /* 0x0000002700087213 */ /* 0x000fe20000000000 */
[----:B------:R-:W-:Y:S01]  /*34d0*/  @!P2 IMAD.MOV R13, RZ, RZ, -R13 ;  /* 0x000000ffff0da224 */ /* 0x000fe200078e0a0d */
[----:B------:R-:W-:Y:S01]  /*34e0*/  ISETP.GT.U32.AND P5, PT, R5, R2, PT ;  /* 0x000000020500720c */ /* 0x000fe20003fa4070 */
[----:B------:R-:W-:-:S04]  /*34f0*/  IMAD.HI.U32 R10, R0, R9, RZ ;  /* 0x00000009000a7227 */ /* 0x000fc800078e00ff */
[----:B------:R-:W-:Y:S02]  /*3500*/  @!P1 IMAD.MOV R12, RZ, RZ, -R12 ;  /* 0x000000ffff0c9224 */ /* 0x000fe400078e0a0c */
[----:B------:R-:W-:Y:S01]  /*3510*/  IMAD.MOV.U32 R11, RZ, RZ, R4 ;  /* 0x000000ffff0b7224 */ /* 0x000fe200078e0004 */
[----:B------:R-:W-:Y:S01]  /*3520*/  @!P6 IADD3 R6, PT, PT, R6, -R5, RZ ;  /* 0x800000050606e210 */ /* 0x000fe20007ffe0ff */
[----:B------:R-:W-:Y:S02]  /*3530*/  @!P4 IMAD.MOV R7, RZ, RZ, -R7 ;  /* 0x000000ffff07c224 */ /* 0x000fe400078e0a07 */
[----:B------:R-:W-:Y:S01]  /*3540*/  IMAD.MOV.U32 R4, RZ, RZ, R8 ;  /* 0x000000ffff047224 */ /* 0x000fe200078e0008 */
[----:B------:R-:W-:Y:S01]  /*3550*/  STL [R1+0x18], R13 ;  /* 0x0000180d01007387 */ /* 0x000fe20000100800 */
[----:B------:R-:W-:Y:S01]  /*3560*/  IMAD.MOV R10, RZ, RZ, -R10 ;  /* 0x000000ffff0a7224 */ /* 0x000fe200078e0a0a */
[----:B------:R-:W-:Y:S01]  /*3570*/  ISETP.GT.U32.AND P6, PT, R5, R6, PT ;  /* 0x000000060500720c */ /* 0x000fe20003fc4070 */
[----:B------:R-:W-:Y:S01]  /*3580*/  IMAD.HI.U32 R8, R0, R4, RZ ;  /* 0x0000000400087227 */ /* 0x000fe200078e00ff */
[----:B------:R-:W-:Y:S04]  /*3590*/  STL [R1+0x54], R12 ;  /* 0x0000540c01007387 */ /* 0x000fe80000100800 */
[----:B------:R0:W-:Y:S01]  /*35a0*/  STL [R1+0x14], R7 ;  /* 0x0000140701007387 */ /* 0x0001e20000100800 */
[----:B------:R-:W-:Y:S01]  /*35b0*/  IMAD.MOV R8, RZ, RZ, -R8 ;  /* 0x000000ffff087224 */ /* 0x000fe200078e0a08 */
[----:B------:R-:W-:Y:S01]  /*35c0*/  ISETP.GE.AND P3, PT, R34, RZ, PT ;  /* 0x000000ff2200720c */ /* 0x000fe20003f66270 */
[----:B------:R-:W-:-:S02]  /*35d0*/  @!P5 IMAD.IADD R2, R2, 0x1, -R5 ;  /* 0x000000010202d824 */ /* 0x000fc400078e0a05 */
[C---:B0-----:R-:W-:Y:S02]  /*35e0*/  IMAD R7, R5.reuse, R10, R9 ;  /* 0x0000000a05077224 */ /* 0x041fe400078e0209 */
[----:B------:R-:W-:-:S03]  /*35f0*/  IMAD R4, R5, R8, R4 ;  /* 0x0000000805047224 */ /* 0x000fc600078e0204 */
[C---:B------:R-:W-:Y:S02]  /*3600*/  ISETP.GT.U32.AND P5, PT, R5.reuse, R7, PT ;  /* 0x000000070500720c */ /* 0x040fe40003fa4070 */
[----:B------:R-:W-:Y:S02]  /*3610*/  @!P6 IADD3 R6, PT, PT, R6, -R5, RZ ;  /* 0x800000050606e210 */ /* 0x000fe40007ffe0ff */
[----:B------:R-:W-:Y:S01]  /*3620*/  ISETP.GT.U32.AND P6, PT, R5, R4, PT ;  /* 0x000000040500720c */ /* 0x000fe20003fc4070 */
[----:B------:R-:W-:Y:S01]  /*3630*/  @!P3 IMAD.MOV R11, RZ, RZ, -R11 ;  /* 0x000000ffff0bb224 */ /* 0x000fe200078e0a0b */
[----:B------:R-:W-:Y:S01]  /*3640*/  ISETP.GE.AND P1, PT, R36, RZ, PT ;  /* 0x000000ff2400720c */ /* 0x000fe20003f26270 */
[----:B------:R-:W-:Y:S01]  /*3650*/  IMAD.MOV.U32 R36, RZ, RZ, R37 ;  /* 0x000000ffff247224 */ /* 0x000fe200078e0025 */
[----:B---3--:R-:W-:Y:S01]  /*3660*/  IABS R61, R42 ;  /* 0x0000002a003d7213 */ /* 0x008fe20000000000 */
[----:B--2---:R-:W-:-:S04]  /*3670*/  IMAD.MOV.U32 R37, RZ, RZ, R44 ;  /* 0x000000ffff257224 */ /* 0x004fc800078e002c */
[----:B------:R-:W-:Y:S01]  /*3680*/  @!P5 IMAD.IADD R7, R7, 0x1, -R5 ;  /* 0x000000010707d824 */ /* 0x000fe200078e0a05 */
[----:B------:R-:W-:Y:S01]  /*3690*/  IABS R60, R48 ;  /* 0x00000030003c7213 */ /* 0x000fe20000000000 */
[----:B------:R-:W-:Y:S01]  /*36a0*/  IMAD.MOV.U32 R44, RZ, RZ, R59 ;  /* 0x000000ffff2c7224 */ /* 0x000fe200078e003b */
[----:B------:R-:W-:Y:S01]  /*36b0*/  IABS R59, R40 ;  /* 0x00000028003b7213 */ /* 0x000fe20000000000 */
[----:B------:R0:W-:Y:S01]  /*36c0*/  STL [R1+0x10], R11 ;  /* 0x0000100b01007387 */ /* 0x0001e20000100800 */
[----:B------:R-:W-:Y:S01]  /*36d0*/  ISETP.GT.U32.AND P5, PT, R5, R7, PT ;  /* 0x000000070500720c */ /* 0x000fe20003fa4070 */
[----:B------:R-:W-:Y:S01]  /*36e0*/  @!P6 IMAD.IADD R4, R4, 0x1, -R5 ;  /* 0x000000010404e824 */ /* 0x000fe200078e0a05 */
[----:B------:R-:W-:Y:S01]  /*36f0*/  ISETP.GE.AND P0, PT, R38, RZ, PT ;  /* 0x000000ff2600720c */ /* 0x000fe20003f06270 */
[----:B------:R-:W-:Y:S01]  /*3700*/  IMAD.MOV.U32 R38, RZ, RZ, R43 ;  /* 0x000000ffff267224 */ /* 0x000fe200078e002b */
[----:B------:R-:W-:Y:S01]  /*3710*/  ISETP.GE.AND P2, PT, R35, RZ, PT ;  /* 0x000000ff2300720c */ /* 0x000fe20003f46270 */
[----:B------:R-:W-:Y:S01]  /*3720*/  IMAD.HI.U32 R10, R0, R60, RZ ;  /* 0x0000003c000a7227 */ /* 0x000fe200078e00ff */
[----:B------:R-:W-:-:S03]  /*3730*/  IABS R43, R36 ;  /* 0x00000024002b7213 */ /* 0x000fc60000000000 */
[----:B0-----:R-:W-:Y:S01]  /*3740*/  IMAD.HI.U32 R11, R0, R61, RZ ;  /* 0x0000003d000b7227 */ /* 0x001fe200078e00ff */
[----:B------:R-:W-:-:S03]  /*3750*/  ISETP.GT.U32.AND P6, PT, R5, R4, PT ;  /* 0x000000040500720c */ /* 0x000fc60003fc4070 */
[----:B------:R-:W-:-:S04]  /*3760*/  IMAD.HI.U32 R9, R0, R59, RZ ;  /* 0x0000003b00097227 */ /* 0x000fc800078e00ff */
[----:B------:R-:W-:Y:S02]  /*3770*/  IMAD.MOV R11, RZ, RZ, -R11 ;  /* 0x000000ffff0b7224 */ /* 0x000fe400078e0a0b */
[----:B------:R-:W-:Y:S01]  /*3780*/  IMAD.HI.U32 R8, R0, R43, RZ ;  /* 0x0000002b00087227 */ /* 0x000fe200078e00ff */
[----:B------:R-:W-:-:S03]  /*3790*/  MOV R14, R2 ;  /* 0x00000002000e7202 */ /* 0x000fc60000000f00 */
[----:B------:R-:W-:Y:S02]  /*37a0*/  IMAD.MOV R10, RZ, RZ, -R10 ;  /* 0x000000ffff0a7224 */ /* 0x000fe400078e0a0a */
[----:B------:R-:W-:Y:S02]  /*37b0*/  IMAD.MOV R9, RZ, RZ, -R9 ;  /* 0x000000ffff097224 */ /* 0x000fe400078e0a09 */
[C---:B------:R-:W-:Y:S02]  /*37c0*/  IMAD R61, R5.reuse, R11, R61 ;  /* 0x0000000b053d7224 */ /* 0x040fe400078e023d */
[----:B------:R-:W-:Y:S02]  /*37d0*/  IMAD.MOV R8, RZ, RZ, -R8 ;  /* 0x000000ffff087224 */ /* 0x000fe400078e0a08 */
[C---:B------:R-:W-:Y:S02]  /*37e0*/  IMAD R60, R5.reuse, R10, R60 ;  /* 0x0000000a053c7224 */ /* 0x040fe400078e023c */
[----:B------:R-:W-:-:S02]  /*37f0*/  IMAD R59, R5, R9, R59 ;  /* 0x00000009053b7224 */ /* 0x000fc400078e023b */
[----:B------:R-:W-:Y:S02]  /*3800*/  IMAD.MOV.U32 R13, RZ, RZ, R6 ;  /* 0x000000ffff0d7224 */ /* 0x000fe400078e0006 */
[----:B------:R-:W-:Y:S01]  /*3810*/  @!P5 IMAD.IADD R7, R7, 0x1, -R5 ;  /* 0x000000010707d824 */ /* 0x000fe200078e0a05 */
[C---:B------:R-:W-:Y:S01]  /*3820*/  ISETP.GT.U32.AND P5, PT, R5.reuse, R61, PT ;  /* 0x0000003d0500720c */ /* 0x040fe20003fa4070 */
[C---:B------:R-:W-:Y:S02]  /*3830*/  IMAD R43, R5.reuse, R8, R43 ;  /* 0x00000008052b7224 */ /* 0x040fe400078e022b */
[----:B------:R-:W-:Y:S01]  /*3840*/  @!P2 IMAD.MOV R14, RZ, RZ, -R14 ;  /* 0x000000ffff0ea224 */ /* 0x000fe200078e0a0e */
[C---:B------:R-:W-:Y:S01]  /*3850*/  ISETP.GT.U32.AND P2, PT, R5.reuse, R60, PT ;  /* 0x0000003c0500720c */ /* 0x040fe20003f44070 */
[----:B------:R-:W-:Y:S01]  /*3860*/  @!P1 IMAD.MOV R13, RZ, RZ, -R13 ;  /* 0x000000ffff0d9224 */ /* 0x000fe200078e0a0d */
[C---:B------:R-:W-:Y:S01]  /*3870*/  ISETP.GT.U32.AND P1, PT, R5.reuse, R59, PT ;  /* 0x0000003b0500720c */ /* 0x040fe20003f24070 */
[----:B------:R-:W-:Y:S01]  /*3880*/  @!P6 IMAD.IADD R4, R4, 0x1, -R5 ;  /* 0x000000010404e824 */ /* 0x000fe200078e0a05 */
[----:B------:R-:W-:Y:S01]  /*3890*/  ISETP.GT.U32.AND P6, PT, R5, R43, PT ;  /* 0x0000002b0500720c */ /* 0x000fe20003fc4070 */
[----:B------:R-:W-:Y:S01]  /*38a0*/  IMAD.MOV.U32 R12, RZ, RZ, R7 ;  /* 0x000000ffff0c7224 */ /* 0x000fe200078e0007 */
[----:B------:R-:W-:Y:S01]  /*38b0*/  ISETP.GE.AND P3, PT, R42, RZ, PT ;  /* 0x000000ff2a00720c */ /* 0x000fe20003f66270 */
[----:B------:R-:W-:-:S02]  /*38c0*/  IMAD.MOV.U32 R42, RZ, RZ, R45 ;  /* 0x000000ffff2a7224 */ /* 0x000fc400078e002d */
[----:B------:R-:W-:Y:S01]  /*38d0*/  IMAD.MOV.U32 R45, RZ, RZ, R46 ;  /* 0x000000ffff2d7224 */ /* 0x000fe200078e002e */
[----:B------:R-:W-:Y:S02]  /*38e0*/  IABS R46, R41 ;  /* 0x00000029002e7213 */ /* 0x000fe40000000000 */
[----:B------:R-:W-:Y:S01]  /*38f0*/  @!P5 IADD3 R61, PT, PT, R61, -R5, RZ ;  /* 0x800000053d3dd210 */ /* 0x000fe20007ffe0ff */
[----:B------:R-:W-:Y:S01]  /*3900*/  @!P0 IMAD.MOV R12, RZ, RZ, -R12 ;  /* 0x000000ffff0c8224 */ /* 0x000fe200078e0a0c */
[----:B------:R-:W-:Y:S01]  /*3910*/  ISETP.GE.AND P0, PT, R48, RZ, PT ;  /* 0x000000ff3000720c */ /* 0x000fe20003f06270 */
[--C-:B------:R-:W-:Y:S01]  /*3920*/  @!P2 IMAD.IADD R60, R60, 0x1, -R5.reuse ;  /* 0x000000013c3ca824 */ /* 0x100fe200078e0a05 */
[----:B------:R-:W-:Y:S01]  /*3930*/  IABS R48, R42 ;  /* 0x0000002a00307213 */ /* 0x000fe20000000000 */
[----:B------:R-:W-:Y:S01]  /*3940*/  @!P1 IMAD.IADD R59, R59, 0x1, -R5 ;  /* 0x000000013b3b9824 */ /* 0x000fe200078e0a05 */
[----:B------:R-:W-:Y:S01]  /*3950*/  ISETP.GT.U32.AND P2, PT, R5, R61, PT ;  /* 0x0000003d0500720c */ /* 0x000fe20003f44070 */
[----:B------:R-:W-:-:S04]  /*3960*/  IMAD.HI.U32 R8, R0, R46, RZ ;  /* 0x0000002e00087227 */ /* 0x000fc800078e00ff */
[----:B------:R-:W-:Y:S01]  /*3970*/  @!P6 IMAD.IADD R43, R43, 0x1, -R5 ;  /* 0x000000012b2be824 */ /* 0x000fe200078e0a05 */
[----:B------:R-:W-:Y:S01]  /*3980*/  ISETP.GT.U32.AND P6, PT, R5, R59, PT ;  /* 0x0000003b0500720c */ /* 0x000fe20003fc4070 */
[----:B------:R-:W-:Y:S02]  /*3990*/  IMAD.MOV R8, RZ, RZ, -R8 ;  /* 0x000000ffff087224 */ /* 0x000fe400078e0a08 */
[----:B------:R-:W-:-:S04]  /*39a0*/  IMAD.HI.U32 R2, R0, R48, RZ ;  /* 0x0000003000027227 */ /* 0x000fc800078e00ff */
[----:B------:R-:W-:Y:S02]  /*39b0*/  IMAD R46, R5, R8, R46 ;  /* 0x00000008052e7224 */ /* 0x000fe400078e022e */
[----:B------:R-:W-:Y:S02]  /*39c0*/  IMAD.MOV R2, RZ, RZ, -R2 ;  /* 0x000000ffff027224 */ /* 0x000fe400078e0a02 */
[--C-:B------:R-:W-:Y:S01]  /*39d0*/  @!P2 IMAD.IADD R61, R61, 0x1, -R5.reuse ;  /* 0x000000013d3da824 */ /* 0x100fe200078e0a05 */
[C---:B------:R-:W-:Y:S01]  /*39e0*/  ISETP.GT.U32.AND P2, PT, R5.reuse, R46, PT ;  /* 0x0000002e0500720c */ /* 0x040fe20003f44070 */
[----:B------:R-:W-:Y:S01]  /*39f0*/  IMAD R48, R5, R2, R48 ;  /* 0x0000000205307224 */ /* 0x000fe200078e0230 */
[----:B------:R-:W-:Y:S01]  /*3a00*/  ISETP.GE.AND P4, PT, R39, RZ, PT ;  /* 0x000000ff2700720c */ /* 0x000fe20003f86270 */
[----:B------:R-:W-:Y:S02]  /*3a10*/  @!P6 IMAD.IADD R59, R59, 0x1, -R5 ;  /* 0x000000013b3be824 */ /* 0x000fe400078e0a05 */
[----:B------:R-:W-:Y:S01]  /*3a20*/  IMAD.MOV.U32 R39, RZ, RZ, R44 ;  /* 0x000000ffff277224 */ /* 0x000fe200078e002c */
[----:B------:R-:W-:Y:S01]  /*3a30*/  ISETP.GT.U32.AND P6, PT, R5, R48, PT ;  /* 0x000000300500720c */ /* 0x000fe20003fc4070 */
[----:B------:R-:W-:Y:S01]  /*3a40*/  IMAD.MOV.U32 R44, RZ, RZ, R45 ;  /* 0x000000ffff2c7224 */ /* 0x000fe200078e002d */
[----:B------:R-:W-:Y:S01]  /*3a50*/  MOV R45, R47 ;  /* 0x0000002f002d7202 */ /* 0x000fe20000000f00 */
[----:B------:R-:W-:-:S02]  /*3a60*/  IMAD.MOV.U32 R47, RZ, RZ, R49 ;  /* 0x000000ffff2f7224 */ /* 0x000fc400078e0031 */
[----:B------:R-:W-:Y:S01]  /*3a70*/  IMAD.MOV.U32 R49, RZ, RZ, R51 ;  /* 0x000000ffff317224 */ /* 0x000fe200078e0033 */
[----:B------:R-:W-:Y:S01]  /*3a80*/  IABS R51, R38 ;  /* 0x0000002600337213 */ /* 0x000fe20000000000 */
[----:B------:R-:W-:Y:S01]  /*3a90*/  @!P2 IMAD.IADD R46, R46, 0x1, -R5 ;  /* 0x000000012e2ea824 */ /* 0x000fe200078e0a05 */
[----:B------:R-:W-:Y:S01]  /*3aa0*/  ISETP.GE.AND P2, PT, R42, RZ, PT ;  /* 0x000000ff2a00720c */ /* 0x000fe20003f46270 */
[----:B------:R-:W-:Y:S02]  /*3ab0*/  IMAD.MOV.U32 R42, RZ, RZ, R44 ;  /* 0x000000ffff2a7224 */ /* 0x000fe400078e002c */
[----:B------:R-:W-:Y:S01]  /*3ac0*/  IMAD.HI.U32 R2, R0, R51, RZ ;  /* 0x0000003300027227 */ /* 0x000fe200078e00ff */
[----:B------:R-:W-:-:S03]  /*3ad0*/  ISETP.GE.AND P5, PT, R40, RZ, PT ;  /* 0x000000ff2800720c */ /* 0x000fc60003fa6270 */
[----:B------:R-:W-:Y:S02]  /*3ae0*/  IMAD.MOV.U32 R44, RZ, RZ, R47 ;  /* 0x000000ffff2c7224 */ /* 0x000fe400078e002f */
[----:B------:R-:W-:Y:S01]  /*3af0*/  IMAD.MOV.U32 R40, RZ, RZ, R50 ;  /* 0x000000ffff287224 */ /* 0x000fe200078e0032 */
[----:B------:R-:W-:Y:S01]  /*3b00*/  IABS R50, R37 ;  /* 0x0000002500327213 */ /* 0x000fe20000000000 */
[----:B------:R-:W-:Y:S02]  /*3b10*/  @!P4 IMAD.MOV R4, RZ, RZ, -R4 ;  /* 0x000000ffff04c224 */ /* 0x000fe400078e0a04 */
[----:B------:R-:W-:Y:S01]  /*3b20*/  IMAD.MOV.U32 R47, RZ, RZ, R53 ;  /* 0x000000ffff2f7224 */ /* 0x000fe200078e0035 */
[----:B------:R-:W-:Y:S01]  /*3b30*/  IABS R53, R39 ;  /* 0x0000002700357213 */ /* 0x000fe20000000000 */
[----:B------:R-:W-:Y:S01]  /*3b40*/  @!P6 IMAD.IADD R48, R48, 0x1, -R5 ;  /* 0x000000013030e824 */ /* 0x000fe200078e0a05 */
[----:B------:R-:W-:Y:S01]  /*3b50*/  STL [R1+0xc], R14 ;  /* 0x00000c0e01007387 */ /* 0x000fe20000100800 */
[----:B------:R-:W-:Y:S01]  /*3b60*/  IMAD.MOV R2, RZ, RZ, -R2 ;  /* 0x000000ffff027224 */ /* 0x000fe200078e0a02 */
[----:B------:R-:W-:-:S02]  /*3b70*/  ISETP.GT.U32.AND P1, PT, R5, R60, PT ;  /* 0x0000003c0500720c */ /* 0x000fc40003f24070 */
[----:B------:R-:W-:Y:S01]  /*3b80*/  STL [R1+0x8], R13 ;  /* 0x0000080d01007387 */ /* 0x000fe20000100800 */
[C---:B------:R-:W-:Y:S01]  /*3b90*/  IMAD R51, R5.reuse, R2, R51 ;  /* 0x0000000205337224 */ /* 0x040fe200078e0233 */
[C---:B------:R-:W-:Y:S02]  /*3ba0*/  ISETP.GT.U32.AND P6, PT, R5.reuse, R48, PT ;  /* 0x000000300500720c */ /* 0x040fe40003fc4070 */
[----:B------:R-:W-:Y:S01]  /*3bb0*/  STL [R1+0x4], R12 ;  /* 0x0000040c01007387 */ /* 0x000fe20000100800 */
[----:B------:R-:W-:Y:S01]  /*3bc0*/  ISETP.GT.U32.AND P4, PT, R5, R43, PT ;  /* 0x0000002b0500720c */ /* 0x000fe20003f84070 */
[----:B------:R-:W-:Y:S02]  /*3bd0*/  IMAD.HI.U32 R2, R0, R53, RZ ;  /* 0x0000003500027227 */ /* 0x000fe400078e00ff */
[----:B------:R0:W-:Y:S02]  /*3be0*/  STL [R1], R4 ;  /* 0x0000000401007387 */ /* 0x0001e40000100800 */
[----:B------:R-:W-:-:S02]  /*3bf0*/  IMAD.MOV R2, RZ, RZ, -R2 ;  /* 0x000000ffff027224 */ /* 0x000fc400078e0a02 */
[----:B0-----:R-:W-:-:S05]  /*3c00*/  IMAD.HI.U32 R4, R0, R50, RZ ;  /* 0x0000003200047227 */ /* 0x001fca00078e00ff */
[----:B------:R-:W-:Y:S01]  /*3c10*/  IADD3 R4, PT, PT, -R4, RZ, RZ ;  /* 0x000000ff04047210 */ /* 0x000fe20007ffe1ff */
[C---:B------:R-:W-:Y:S02]  /*3c20*/  IMAD R53, R5.reuse, R2, R53 ;  /* 0x0000000205357224 */ /* 0x040fe400078e0235 */
[--C-:B------:R-:W-:Y:S02]  /*3c30*/  @!P1 IMAD.IADD R60, R60, 0x1, -R5.reuse ;  /* 0x000000013c3c9824 */ /* 0x100fe400078e0a05 */
[----:B------:R-:W-:Y:S01]  /*3c40*/  IMAD R50, R5, R4, R50 ;  /* 0x0000000405327224 */ /* 0x000fe200078e0232 */
[----:B------:R-:W-:Y:S01]  /*3c50*/  @!P6 IADD3 R48, PT, PT, R48, -R5, RZ ;  /* 0x800000053030e210 */ /* 0x000fe20007ffe0ff */
[----:B------:R-:W-:Y:S01]  /*3c60*/  @!P4 IMAD.IADD R43, R43, 0x1, -R5 ;  /* 0x000000012b2bc824 */ /* 0x000fe200078e0a05 */
[----:B------:R-:W-:Y:S01]  /*3c70*/  ISETP.GT.U32.AND P6, PT, R5, R53, PT ;  /* 0x000000350500720c */ /* 0x000fe20003fc4070 */
[----:B------:R-:W-:Y:S01]  /*3c80*/  @!P0 IMAD.MOV R60, RZ, RZ, -R60 ;  /* 0x000000ffff3c8224 */ /* 0x000fe200078e0a3c */
[----:B------:R-:W-:Y:S01]  /*3c90*/  ISETP.GE.AND P4, PT, R41, RZ, PT ;  /* 0x000000ff2900720c */ /* 0x000fe20003f86270 */
[----:B------:R-:W-:Y:S01]  /*3ca0*/  IMAD.MOV.U32 R41, RZ, RZ, R45 ;  /* 0x000000ffff297224 */ /* 0x000fe200078e002d */
[C---:B------:R-:W-:Y:S01]  /*3cb0*/  ISETP.GT.U32.AND P0, PT, R5.reuse, R50, PT ;  /* 0x000000320500720c */ /* 0x040fe20003f04070 */
[----:B------:R-:W-:Y:S01]  /*3cc0*/  IMAD.MOV.U32 R45, RZ, RZ, R49 ;  /* 0x000000ffff2d7224 */ /* 0x000fe200078e0031 */
[----:B------:R-:W-:Y:S01]  /*3cd0*/  MOV R49, R55 ;  /* 0x0000003700317202 */ /* 0x000fe20000000f00 */
[----:B------:R-:W-:Y:S01]  /*3ce0*/  @!P3 IMAD.MOV R61, RZ, RZ, -R61 ;  /* 0x000000ffff3db224 */ /* 0x000fe200078e0a3d */
[C---:B------:R-:W-:Y:S01]  /*3cf0*/  ISETP.GT.U32.AND P3, PT, R5.reuse, R46, PT ;  /* 0x0000002e0500720c */ /* 0x040fe20003f64070 */
[----:B------:R-:W-:Y:S01]  /*3d00*/  @!P5 IMAD.MOV R59, RZ, RZ, -R59 ;  /* 0x000000ffff3bd224 */ /* 0x000fe200078e0a3b */
[----:B------:R-:W-:-:S02]  /*3d10*/  ISETP.GT.U32.AND P5, PT, R5, R51, PT ;  /* 0x000000330500720c */ /* 0x000fc40003fa4070 */
[----:B------:R-:W-:Y:S02]  /*3d20*/  IABS R55, R40 ;  /* 0x0000002800377213 */ /* 0x000fe40000000000 */
[----:B------:R-:W-:-:S03]  /*3d30*/  ISETP.GE.AND P1, PT, R36, RZ, PT ;  /* 0x000000ff2400720c */ /* 0x000fc60003f26270 */
[----:B------:R-:W-:Y:S01]  /*3d40*/  IMAD.HI.U32 R2, R0, R55, RZ ;  /* 0x0000003700027227 */ /* 0x000fe200078e00ff */
[----:B------:R-:W-:-:S03]  /*3d50*/  IABS R33, R41 ;  /* 0x0000002900217213 */ /* 0x000fc60000000000 */
[--C-:B------:R-:W-:Y:S02]  /*3d60*/  @!P6 IMAD.IADD R53, R53, 0x1, -R5.reuse ;  /* 0x000000013535e824 */ /* 0x100fe400078e0a05 */
[----:B------:R-:W-:Y:S02]  /*3d70*/  IMAD.MOV R2, RZ, RZ, -R2 ;  /* 0x000000ffff027224 */ /* 0x000fe400078e0a02 */
[--C-:B------:R-:W-:Y:S01]  /*3d80*/  @!P0 IMAD.IADD R50, R50, 0x1, -R5.reuse ;  /* 0x0000000132328824 */ /* 0x100fe200078e0a05 */
[----:B------:R-:W-:Y:S01]  /*3d90*/  ISETP.GT.U32.AND P6, PT, R5, R53, PT ;  /* 0x000000350500720c */ /* 0x000fe20003fc4070 */
[--C-:B------:R-:W-:Y:S02]  /*3da0*/  @!P3 IMAD.IADD R46, R46, 0x1, -R5.reuse ;  /* 0x000000012e2eb824 */ /* 0x100fe400078e0a05 */
[----:B------:R-:W-:Y:S02]  /*3db0*/  @!P5 IMAD.IADD R51, R51, 0x1, -R5 ;  /* 0x000000013333d824 */ /* 0x000fe400078e0a05 */
[C---:B------:R-:W-:Y:S01]  /*3dc0*/  IMAD R55, R5.reuse, R2, R55 ;  /* 0x0000000205377224 */ /* 0x040fe200078e0237 */
[----:B------:R-:W-:Y:S01]  /*3dd0*/  ISETP.GT.U32.AND P5, PT, R5, R50, PT ;  /* 0x000000320500720c */ /* 0x000fe20003fa4070 */
[----:B------:R-:W-:-:S04]  /*3de0*/  IMAD.HI.U32 R2, R0, R33, RZ ;  /* 0x0000002100027227 */ /* 0x000fc800078e00ff */
[----:B------:R-:W-:Y:S01]  /*3df0*/  @!P4 IMAD.MOV R46, RZ, RZ, -R46 ;  /* 0x000000ffff2ec224 */ /* 0x000fe200078e0a2e */
[----:B------:R-:W-:Y:S01]  /*3e00*/  ISETP.GT.U32.AND P4, PT, R5, R51, PT ;  /* 0x000000330500720c */ /* 0x000fe20003f84070 */
[----:B------:R-:W-:Y:S01]  /*3e10*/  IMAD.MOV R4, RZ, RZ, -R2 ;  /* 0x000000ffff047224 */ /* 0x000fe200078e0a02 */
[----:B------:R-:W-:Y:S01]  /*3e20*/  IABS R9, R42 ;  /* 0x0000002a00097213 */ /* 0x000fe20000000000 */
[----:B------:R-:W-:Y:S01]  /*3e30*/  @!P1 IMAD.MOV R43, RZ, RZ, -R43 ;  /* 0x000000ffff2b9224 */ /* 0x000fe200078e0a2b */
[----:B------:R-:W-:Y:S01]  /*3e40*/  ISETP.GE.AND P1, PT, R37, RZ, PT ;  /* 0x000000ff2500720c */ /* 0x000fe20003f26270 */
[----:B------:R-:W-:Y:S01]  /*3e50*/  IMAD R33, R5, R4, R33 ;  /* 0x0000000405217224 */ /* 0x000fe200078e0221 */
[----:B------:R-:W-:Y:S02]  /*3e60*/  ISETP.GE.AND P3, PT, R38, RZ, PT ;  /* 0x000000ff2600720c */ /* 0x000fe40003f66270 */
[----:B------:R-:W-:Y:S01]  /*3e70*/  ISETP.GE.AND P0, PT, R39, RZ, PT ;  /* 0x000000ff2700720c */ /* 0x000fe20003f06270 */
[----:B------:R-:W-:Y:S01]  /*3e80*/  IMAD.HI.U32 R2, R0, R9, RZ ;  /* 0x0000000900027227 */ /* 0x000fe200078e00ff */
[----:B------:R-:W-:-:S03]  /*3e90*/  @!P5 IADD3 R50, PT, PT, R50, -R5, RZ ;  /* 0x800000053232d210 */ /* 0x000fc60007ffe0ff */
[--C-:B------:R-:W-:Y:S01]  /*3ea0*/  @!P6 IMAD.IADD R53, R53, 0x1, -R5.reuse ;  /* 0x000000013535e824 */ /* 0x100fe200078e0a05 */
[----:B------:R-:W-:Y:S01]  /*3eb0*/  ISETP.GT.U32.AND P6, PT, R5, R33, PT ;  /* 0x000000210500720c */ /* 0x000fe20003fc4070 */
[----:B------:R-:W-:Y:S02]  /*3ec0*/  IMAD.MOV R2, RZ, RZ, -R2 ;  /* 0x000000ffff027224 */ /* 0x000fe400078e0a02 */
[----:B------:R-:W-:Y:S01]  /*3ed0*/  @!P4 IMAD.IADD R51, R51, 0x1, -R5 ;  /* 0x000000013333c824 */ /* 0x000fe200078e0a05 */
[----:B------:R-:W-:Y:S01]  /*3ee0*/  STL [R1+0x1498], R61 ;  /* 0x0014983d01007387 */ /* 0x000fe20000100800 */
[----:B------:R-:W-:Y:S02]  /*3ef0*/  @!P2 IMAD.MOV R48, RZ, RZ, -R48 ;  /* 0x000000ffff30a224 */ /* 0x000fe400078e0a30 */
[----:B------:R-:W-:Y:S01]  /*3f00*/  @!P1 IMAD.MOV R50, RZ, RZ, -R50 ;  /* 0x000000ffff329224 */ /* 0x000fe200078e0a32 */
[----:B------:R-:W-:Y:S01]  /*3f10*/  STL [R1+0x149c], R60 ;  /* 0x00149c3c01007387 */ /* 0x000fe20000100800 */
[C---:B------:R-:W-:Y:S01]  /*3f20*/  IMAD R9, R5.reuse, R2, R9 ;  /* 0x0000000205097224 */ /* 0x040fe200078e0209 */
[----:B------:R-:W-:Y:S01]  /*3f30*/  ISETP.GT.U32.AND P2, PT, R5, R55, PT ;  /* 0x000000370500720c */ /* 0x000fe20003f44070 */
[----:B------:R-:W-:Y:S01]  /*3f40*/  @!P3 IMAD.MOV R51, RZ, RZ, -R51 ;  /* 0x000000ffff33b224 */ /* 0x000fe200078e0a33 */
[----:B------:R-:W-:Y:S01]  /*3f50*/  STL [R1+0x14a0], R59 ;  /* 0x0014a03b01007387 */ /* 0x000fe20000100800 */
[----:B------:R-:W-:-:S03]  /*3f60*/  @!P0 IADD3 R53, PT, PT, -R53, RZ, RZ ;  /* 0x000000ff35358210 */ /* 0x000fc60007ffe1ff */
[----:B------:R-:W-:Y:S01]  /*3f70*/  STL [R1+0x14a4], R43 ;  /* 0x0014a42b01007387 */ /* 0x000fe20000100800 */
[----:B------:R-:W-:-:S03]  /*3f80*/  ISETP.GT.U32.AND P3, PT, R5, R9, PT ;  /* 0x000000090500720c */ /* 0x000fc60003f64070 */
[----:B------:R-:W-:Y:S01]  /*3f90*/  STL [R1+0x14a8], R46 ;  /* 0x0014a82e01007387 */ /* 0x000fe20000100800 */
[----:B------:R-:W-:-:S03]  /*3fa0*/  ISETP.GE.AND P5, PT, R40, RZ, PT ;  /* 0x000000ff2800720c */ /* 0x000fc60003fa6270 */
[----:B------:R-:W-:Y:S01]  /*3fb0*/  STL [R1+0x14ac], R48 ;  /* 0x0014ac3001007387 */ /* 0x000fe20000100800 */
[----:B------:R-:W-:-:S03]  /*3fc0*/  @!P6 IMAD.IADD R33, R33, 0x1, -R5 ;  /* 0x000000012121e824 */ /* 0x000fc600078e0a05 */
[----:B------:R-:W-:Y:S04]  /*3fd0*/  STL [R1+0x14b0], R50 ;  /* 0x0014b03201007387 */ /* 0x000fe80000100800 */
[----:B------:R-:W-:Y:S04]  /*3fe0*/  STL [R1+0x14b4], R51 ;  /* 0x0014b43301007387 */ /* 0x000fe80000100800 */
[----:B------:R-:W-:Y:S04]  /*3ff0*/  STL [R1+0x14b8], R53 ;  /* 0x0014b83501007387 */ /* 0x000fe80000100800 */
[----:B------:R-:W2:Y:S01]  /*4000*/  LDL.LU R40, [R1+0x1d0] ;  /* 0x0001d00001287983 */ /* 0x000ea20000300800 */
[----:B------:R-:W-:-:S02]  /*4010*/  ISETP.GT.U32.AND P6, PT, R5, R33, PT ;  /* 0x000000210500720c */ /* 0x000fc40003fc4070 */
[----:B------:R-:W-:Y:S01]  /*4020*/  IABS R37, R57 ;  /* 0x0000003900257213 */ /* 0x000fe20000000000 */
[--C-:B------:R-:W-:Y:S01]  /*4030*/  @!P2 IMAD.IADD R55, R55, 0x1, -R5.reuse ;  /* 0x000000013737a824 */ /* 0x100fe200078e0a05 */
[----:B------:R-:W-:Y:S01]  /*4040*/  ISETP.GE.AND P4, PT, R41, RZ, PT ;  /* 0x000000ff2900720c */ /* 0x000fe20003f86270 */
[----:B------:R-:W-:Y:S02]  /*4050*/  @!P3 IMAD.IADD R9, R9, 0x1, -R5 ;  /* 0x000000010909b824 */ /* 0x000fe400078e0a05 */
[----:B------:R-:W-:Y:S01]  /*4060*/  IMAD.HI.U32 R6, R0, R37, RZ ;  /* 0x0000002500067227 */ /* 0x000fe200078e00ff */
[C---:B------:R-:W-:Y:S02]  /*4070*/  ISETP.GT.U32.AND P1, PT, R5.reuse, R55, PT ;  /* 0x000000370500720c */ /* 0x040fe40003f24070 */
[----:B------:R-:W-:Y:S01]  /*4080*/  ISETP.GT.U32.AND P3, PT, R5, R9, PT ;  /* 0x000000090500720c */ /* 0x000fe20003f64070 */
[----:B------:R-:W-:Y:S02]  /*4090*/  IMAD.MOV R6, RZ, RZ, -R6 ;  /* 0x000000ffff067224 */ /* 0x000fe400078e0a06 */
[----:B------:R-:W-:-:S02]  /*40a0*/  @!P6 IADD3 R33, PT, PT, R33, -R5, RZ ;  /* 0x800000052121e210 */ /* 0x000fc40007ffe0ff */
[C---:B------:R-:W-:Y:S01]  /*40b0*/  IMAD R37, R5.reuse, R6, R37 ;  /* 0x0000000605257224 */ /* 0x040fe200078e0225 */
[----:B------:R-:W-:Y:S02]  /*40c0*/  IABS R4, R45 ;  /* 0x0000002d00047213 */ /* 0x000fe40000000000 */
[----:B------:R-:W-:Y:S01]  /*40d0*/  ISETP.GE.AND P2, PT, R42, RZ, PT ;  /* 0x000000ff2a00720c */ /* 0x000fe20003f46270 */
[----:B------:R-:W-:Y:S01]  /*40e0*/  @!P4 IMAD.MOV R33, RZ, RZ, -R33 ;  /* 0x000000ffff21c224 */ /* 0x000fe200078e0a21 */
[----:B------:R-:W-:Y:S01]  /*40f0*/  ISETP.GT.U32.AND P4, PT, R5, R37, PT ;  /* 0x000000250500720c */ /* 0x000fe20003f84070 */
[----:B------:R-:W-:Y:S01]  /*4100*/  IMAD.HI.U32 R2, R0, R4, RZ ;  /* 0x0000000400027227 */ /* 0x000fe200078e00ff */
[----:B------:R-:W-:-:S03]  /*4110*/  IABS R26, R47 ;  /* 0x0000002f001a7213 */ /* 0x000fc60000000000 */
[--C-:B------:R-:W-:Y:S02]  /*4120*/  @!P1 IMAD.IADD R55, R55, 0x1, -R5.reuse ;  /* 0x0000000137379824 */ /* 0x100fe400078e0a05 */
[----:B------:R-:W-:Y:S02]  /*4130*/  IMAD.MOV R2, RZ, RZ, -R2 ;  /* 0x000000ffff027224 */ /* 0x000fe400078e0a02 */
[----:B------:R-:W-:Y:S01]  /*4140*/  @!P3 IMAD.IADD R9, R9, 0x1, -R5 ;  /* 0x000000010909b824 */ /* 0x000fe200078e0a05 */
[----:B------:R-:W-:Y:S01]  /*4150*/  @!P5 IADD3 R55, PT, PT, -R55, RZ, RZ ;  /* 0x000000ff3737d210 */ /* 0x000fe20007ffe1ff */
[----:B------:R-:W-:Y:S02]  /*4160*/  IMAD R15, R5, R2, R4 ;  /* 0x00000002050f7224 */ /* 0x000fe400078e0204 */
[----:B------:R-:W-:Y:S02]  /*4170*/  @!P2 IMAD.MOV R9, RZ, RZ, -R9 ;  /* 0x000000ffff09a224 */ /* 0x000fe400078e0a09 */
[----:B------:R-:W-:Y:S01]  /*4180*/  IMAD.HI.U32 R4, R0, R26, RZ ;  /* 0x0000001a00047227 */ /* 0x000fe200078e00ff */
[----:B------:R-:W-:Y:S01]  /*4190*/  STL [R1+0x14bc], R55 ;  /* 0x0014bc3701007387 */ /* 0x000fe20000100800 */
[----:B------:R-:W-:-:S02]  /*41a0*/  @!P4 IADD3 R37, PT, PT, R37, -R5, RZ ;  /* 0x800000052525c210 */ /* 0x000fc40007ffe0ff */
[----:B------:R-:W-:Y:S01]  /*41b0*/  IABS R41, R58 ;  /* 0x0000003a00297213 */ /* 0x000fe20000000000 */
[----:B------:R-:W-:Y:S01]  /*41c0*/  STL [R1+0x14c0], R33 ;  /* 0x0014c02101007387 */ /* 0x000fe20000100800 */
[----:B------:R-:W-:Y:S01]  /*41d0*/  IMAD.MOV R4, RZ, RZ, -R4 ;  /* 0x000000ffff047224 */ /* 0x000fe200078e0a04 */
[----:B------:R-:W-:Y:S02]  /*41e0*/  ISETP.GE.AND P4, PT, R57, RZ, PT ;  /* 0x000000ff3900720c */ /* 0x000fe40003f86270 */
[----:B------:R-:W-:Y:S01]  /*41f0*/  STL [R1+0x14c4], R9 ;  /* 0x0014c40901007387 */ /* 0x000fe20000100800 */
[----:B------:R-:W-:-:S03]  /*4200*/  IMAD R26, R5, R4, R26 ;  /* 0x00000004051a7224 */ /* 0x000fc600078e021a */
[----:B------:R-:W3:Y:S01]  /*4210*/  LDL.LU R57, [R1+0x1d4] ;  /* 0x0001d40001397983 */ /* 0x000ee20000300800 */
[----:B------:R-:W-:-:S04]  /*4220*/  IMAD.HI.U32 R4, R0, R41, RZ ;  /* 0x0000002900047227 */ /* 0x000fc800078e00ff */
[----:B------:R-:W-:-:S04]  /*4230*/  IMAD.MOV R4, RZ, RZ, -R4 ;  /* 0x000000ffff047224 */ /* 0x000fc800078e0a04 */
[----:B------:R-:W-:-:S05]  /*4240*/  IMAD R41, R5, R4, R41 ;  /* 0x0000000405297224 */ /* 0x000fca00078e0229 */
[----:B------:R-:W-:-:S13]  /*4250*/  ISETP.GT.U32.AND P2, PT, R5, R41, PT ;  /* 0x000000290500720c */ /* 0x000fda0003f44070 */
[----:B------:R-:W-:Y:S01]  /*4260*/  @!P2 IMAD.IADD R41, R41, 0x1, -R5 ;  /* 0x000000012929a824 */ /* 0x000fe200078e0a05 */
[----:B------:R-:W-:Y:S02]  /*4270*/  ISETP.GE.AND P2, PT, R58, RZ, PT ;  /* 0x000000ff3a00720c */ /* 0x000fe40003f46270 */
[----:B------:R-:W4:Y:S01]  /*4280*/  LDL.LU R58, [R1+0x1d8] ;  /* 0x0001d800013a7983 */ /* 0x000f220000300800 */
[----:B------:R-:W-:Y:S02]  /*4290*/  IABS R32, R49 ;  /* 0x0000003100207213 */ /* 0x000fe40000000000 */
[----:B------:R-:W-:-:S03]  /*42a0*/  ISETP.GT.U32.AND P6, PT, R5, R15, PT ;  /* 0x0000000f0500720c */ /* 0x000fc60003fc4070 */
[----:B------:R-:W-:-:S04]  /*42b0*/  IMAD.HI.U32 R2, R0, R32, RZ ;  /* 0x0000002000027227 */ /* 0x000fc800078e00ff */
[----:B------:R-:W-:Y:S01]  /*42c0*/  IMAD.MOV R2, RZ, RZ, -R2 ;  /* 0x000000ffff027224 */ /* 0x000fe200078e0a02 */
[----:B------:R-:W-:-:S03]  /*42d0*/  ISETP.GT.U32.AND P3, PT, R5, R26, PT ;  /* 0x0000001a0500720c */ /* 0x000fc60003f64070 */
[----:B------:R-:W-:Y:S02]  /*42e0*/  IMAD R32, R5, R2, R32 ;  /* 0x0000000205207224 */ /* 0x000fe400078e0220 */
[--C-:B------:R-:W-:Y:S02]  /*42f0*/  @!P6 IMAD.IADD R15, R15, 0x1, -R5.reuse ;  /* 0x000000010f0fe824 */ /* 0x100fe400078e0a05 */
[----:B------:R-:W-:Y:S01]  /*4300*/  IMAD.MOV.U32 R38, RZ, RZ, R44 ;  /* 0x000000ffff267224 */ /* 0x000fe200078e002c */
[----:B------:R-:W-:Y:S01]  /*4310*/  ISETP.GT.U32.AND P6, PT, R5, R32, PT ;  /* 0x000000200500720c */ /* 0x000fe20003fc4070 */
[----:B------:R-:W-:Y:S01]  /*4320*/  IMAD.MOV.U32 R39, RZ, RZ, R54 ;  /* 0x000000ffff277224 */ /* 0x000fe200078e0036 */
[----:B------:R-:W-:Y:S01]  /*4330*/  ISETP.GE.AND P1, PT, R47, RZ, PT ;  /* 0x000000ff2f00720c */ /* 0x000fe20003f26270 */
[----:B------:R-:W4:Y:S01]  /*4340*/  LDL.LU R44, [R1+0x1dc] ;  /* 0x0001dc00012c7983 */ /* 0x000f220000300800 */
[----:B------:R-:W-:Y:S01]  /*4350*/  IABS R47, R38 ;  /* 0x00000026002f7213 */ /* 0x000fe20000000000 */
[----:B------:R-:W-:-:S04]  /*4360*/  @!P3 IMAD.IADD R26, R26, 0x1, -R5 ;  /* 0x000000011a1ab824 */ /* 0x000fc800078e0a05 */
[----:B------:R-:W-:Y:S01]  /*4370*/  IMAD.HI.U32 R2, R0, R47, RZ ;  /* 0x0000002f00027227 */ /* 0x000fe200078e00ff */
[----:B------:R-:W-:-:S03]  /*4380*/  IABS R54, R39 ;  /* 0x0000002700367213 */ /* 0x000fc60000000000 */
[----:B------:R-:W-:Y:S01]  /*4390*/  @!P6 IMAD.IADD R32, R32, 0x1, -R5 ;  /* 0x000000012020e824 */ /* 0x000fe200078e0a05 */
[----:B------:R-:W-:Y:S01]  /*43a0*/  ISETP.GT.U32.AND P6, PT, R5, R26, PT ;  /* 0x0000001a0500720c */ /* 0x000fe20003fc4070 */
[----:B------:R-:W-:-:S03]  /*43b0*/  IMAD.MOV R2, RZ, RZ, -R2 ;  /* 0x000000ffff027224 */ /* 0x000fc600078e0a02 */
[C---:B------:R-:W-:Y:S01]  /*43c0*/  ISETP.GT.U32.AND P5, PT, R5.reuse, R32, PT ;  /* 0x000000200500720c */ /* 0x040fe20003fa4070 */
[----:B------:R-:W-:Y:S02]  /*43d0*/  IMAD R47, R5, R2, R47 ;  /* 0x00000002052f7224 */ /* 0x000fe400078e022f */
[----:B------:R-:W-:-:S04]  /*43e0*/  IMAD.HI.U32 R2, R0, R54, RZ ;  /* 0x0000003600027227 */ /* 0x000fc800078e00ff */
[----:B------:R-:W-:Y:S02]  /*43f0*/  IMAD.MOV R2, RZ, RZ, -R2 ;  /* 0x000000ffff027224 */ /* 0x000fe400078e0a02 */
[--C-:B------:R-:W-:Y:S01]  /*4400*/  @!P6 IMAD.IADD R26, R26, 0x1, -R5.reuse ;  /* 0x000000011a1ae824 */ /* 0x100fe200078e0a05 */
[C---:B------:R-:W-:Y:S01]  /*4410*/  ISETP.GT.U32.AND P6, PT, R5.reuse, R47, PT ;  /* 0x0000002f0500720c */ /* 0x040fe20003fc4070 */
[C---:B------:R-:W-:Y:S02]  /*4420*/  IMAD R54, R5.reuse, R2, R54 ;  /* 0x0000000205367224 */ /* 0x040fe400078e0236 */
[----:B------:R-:W-:Y:S01]  /*4430*/  @!P5 IMAD.IADD R32, R32, 0x1, -R5 ;  /* 0x000000012020d824 */ /* 0x000fe200078e0a05 */
[----:B------:R-:W-:Y:S02]  /*4440*/  IABS R19, R52 ;  /* 0x0000003400137213 */ /* 0x000fe40000000000 */
[----:B------:R-:W-:-:S03]  /*4450*/  ISETP.GT.U32.AND P5, PT, R5, R54, PT ;  /* 0x000000360500720c */ /* 0x000fc60003fa4070 */
[----:B------:R-:W-:Y:S01]  /*4460*/  IMAD.HI.U32 R4, R0, R19, RZ ;  /* 0x0000001300047227 */ /* 0x000fe200078e00ff */
[----:B------:R-:W-:-:S03]  /*4470*/  IABS R42, R56 ;  /* 0x00000038002a7213 */ /* 0x000fc60000000000 */
[----:B------:R-:W-:Y:S01]  /*4480*/  @!P6 IMAD.IADD R47, R47, 0x1, -R5 ;  /* 0x000000012f2fe824 */ /* 0x000fe200078e0a05 */
[----:B------:R-:W-:Y:S01]  /*4490*/  ISETP.GT.U32.AND P3, PT, R5, R15, PT ;  /* 0x0000000f0500720c */ /* 0x000fe20003f64070 */
[----:B------:R-:W-:-:S04]  /*44a0*/  IMAD.MOV R4, RZ, RZ, -R4 ;  /* 0x000000ffff047224 */ /* 0x000fc800078e0a04 */
[----:B------:R-:W-:Y:S01]  /*44b0*/  @!P5 IMAD.IADD R54, R54, 0x1, -R5 ;  /* 0x000000013636d824 */ /* 0x000fe200078e0a05 */
[C---:B------:R-:W-:Y:S01]  /*44c0*/  ISETP.GT.U32.AND P5, PT, R5.reuse, R47, PT ;  /* 0x0000002f0500720c */ /* 0x040fe20003fa4070 */
[----:B------:R-:W-:Y:S02]  /*44d0*/  IMAD R19, R5, R4, R19 ;  /* 0x0000000405137224 */ /* 0x000fe400078e0213 */
[----:B------:R-:W-:-:S04]  /*44e0*/  IMAD.HI.U32 R4, R0, R42, RZ ;  /* 0x0000002a00047227 */ /* 0x000fc800078e00ff */
[----:B------:R-:W-:Y:S01]  /*44f0*/  IMAD.MOV R4, RZ, RZ, -R4 ;  /* 0x000000ffff047224 */ /* 0x000fe200078e0a04 */
[----:B------:R-:W-:Y:S01]  /*4500*/  ISETP.GE.AND P0, PT, R45, RZ, PT ;  /* 0x000000ff2d00720c */ /* 0x000fe20003f06270 */
[--C-:B------:R-:W-:Y:S02]  /*4510*/  @!P3 IMAD.IADD R15, R15, 0x1, -R5.reuse ;  /* 0x000000010f0fb824 */ /* 0x100fe400078e0a05 */
[----:B------:R-:W-:Y:S01]  /*4520*/  IMAD R42, R5, R4, R42 ;  /* 0x00000004052a7224 */ /* 0x000fe200078e022a */
[----:B------:R-:W-:Y:S01]  /*4530*/  ISETP.GE.AND P3, PT, R49, RZ, PT ;  /* 0x000000ff3100720c */ /* 0x000fe20003f66270 */
[----:B------:R-:W4:Y:S01]  /*4540*/  LDL.LU R45, [R1+0x1e0] ;  /* 0x0001e000012d7983 */ /* 0x000f220000300800 */
[----:B------:R-:W-:-:S03]  /*4550*/  @!P5 IMAD.IADD R47, R47, 0x1, -R5 ;  /* 0x000000012f2fd824 */ /* 0x000fc600078e0a05 */
[----:B------:R-:W4:Y:S01]  /*4560*/  LDL.LU R49, [R1+0x1e4] ;  /* 0x0001e40001317983 */ /* 0x000f220000300800 */
[C---:B------:R-:W-:Y:S02]  /*4570*/  ISETP.GT.U32.AND P5, PT, R5.reuse, R42, PT ;  /* 0x0000002a0500720c */ /* 0x040fe40003fa4070 */
[C---:B------:R-:W-:Y:S01]  /*4580*/  ISETP.GT.U32.AND P6, PT, R5.reuse, R37, PT ;  /* 0x000000250500720c */ /* 0x040fe20003fc4070 */
[----:B------:R-:W-:Y:S01]  /*4590*/  @!P0 IMAD.MOV R15, RZ, RZ, -R15 ;  /* 0x000000ffff0f8224 */ /* 0x000fe200078e0a0f */
[----:B------:R-:W-:-:S09]  /*45a0*/  ISETP.GT.U32.AND P0, PT, R5, R41, PT ;  /* 0x000000290500720c */ /* 0x000fd20003f04070 */
[--C-:B------:R-:W-:Y:S02]  /*45b0*/  @!P5 IMAD.IADD R42, R42, 0x1, -R5.reuse ;  /* 0x000000012a2ad824 */ /* 0x100fe400078e0a05 */
[----:B------:R-:W-:Y:S01]  /*45c0*/  @!P1 IMAD.MOV R26, RZ, RZ, -R26 ;  /* 0x000000ffff1a9224 */ /* 0x000fe200078e0a1a */
[----:B------:R-:W-:Y:S01]  /*45d0*/  ISETP.GT.U32.AND P1, PT, R5, R54, PT ;  /* 0x000000360500720c */ /* 0x000fe20003f24070 */
[----:B------:R-:W-:Y:S01]  /*45e0*/  @!P3 IMAD.MOV R32, RZ, RZ, -R32 ;  /* 0x000000ffff20b224 */ /* 0x000fe200078e0a20 */
[----:B------:R-:W-:Y:S01]  /*45f0*/  @!P6 IADD3 R37, PT, PT, R37, -R5, RZ ;  /* 0x800000052525e210 */ /* 0x000fe20007ffe0ff */
[----:B------:R-:W-:Y:S01]  /*4600*/  @!P0 IMAD.IADD R41, R41, 0x1, -R5 ;  /* 0x0000000129298824 */ /* 0x000fe200078e0a05 */
[----:B------:R-:W-:Y:S02]  /*4610*/  ISETP.GT.U32.AND P3, PT, R5, R19, PT ;  /* 0x000000130500720c */ /* 0x000fe40003f64070 */
[----:B------:R-:W-:Y:S02]  /*4620*/  ISETP.GE.AND P6, PT, R38, RZ, PT ;  /* 0x000000ff2600720c */ /* 0x000fe40003fc6270 */
[----:B------:R-:W-:Y:S01]  /*4630*/  ISETP.GE.AND P0, PT, R39, RZ, PT ;  /* 0x000000ff2700720c */ /* 0x000fe20003f06270 */
[----:B------:R-:W-:Y:S01]  /*4640*/  @!P2 IMAD.MOV R41, RZ, RZ, -R41 ;  /* 0x000000ffff29a224 */ /* 0x000fe200078e0a29 */
[----:B------:R-:W-:Y:S01]  /*4650*/  STL [R1+0x14c8], R15 ;  /* 0x0014c80f01007387 */ /* 0x000fe20000100800 */
[----:B------:R-:W-:-:S02]  /*4660*/  @!P4 IMAD.MOV R37, RZ, RZ, -R37 ;  /* 0x000000ffff25c224 */ /* 0x000fc400078e0a25 */
[--C-:B------:R-:W-:Y:S01]  /*4670*/  @!P1 IMAD.IADD R54, R54, 0x1, -R5.reuse ;  /* 0x0000000136369824 */ /* 0x100fe200078e0a05 */
[----:B------:R-:W-:Y:S01]  /*4680*/  STL [R1+0x14cc], R26 ;  /* 0x0014cc1a01007387 */ /* 0x000fe20000100800 */
[----:B------:R-:W-:Y:S02]  /*4690*/  ISETP.GE.AND P1, PT, R52, RZ, PT ;  /* 0x000000ff3400720c */ /* 0x000fe40003f26270 */
[----:B------:R-:W-:Y:S01]  /*46a0*/  @!P3 IMAD.IADD R19, R19, 0x1, -R5 ;  /* 0x000000011313b824 */ /* 0x000fe200078e0a05 */
[----:B------:R-:W-:Y:S01]  /*46b0*/  STL [R1+0x14d0], R32 ;  /* 0x0014d02001007387 */ /* 0x000fe20000100800 */
[----:B------:R-:W-:Y:S01]  /*46c0*/  @!P6 IMAD.MOV R47, RZ, RZ, -R47 ;  /* 0x000000ffff2fe224 */ /* 0x000fe200078e0a2f */
[----:B------:R-:W-:Y:S01]  /*46d0*/  ISETP.GE.AND P3, PT, R56, RZ, PT ;  /* 0x000000ff3800720c */ /* 0x000fe20003f66270 */
[----:B------:R-:W-:Y:S01]  /*46e0*/  @!P0 IMAD.MOV R54, RZ, RZ, -R54 ;  /* 0x000000ffff368224 */ /* 0x000fe200078e0a36 */
[----:B------:R-:W4:Y:S04]  /*46f0*/  LDL.LU R52, [R1+0x1e8] ;  /* 0x0001e80001347983 */ /* 0x000f280000300800 */
[----:B------:R-:W4:Y:S04]  /*4700*/  LDL.LU R56, [R1+0x1ec] ;  /* 0x0001ec0001387983 */ /* 0x000f280000300800 */
[----:B------:R-:W-:Y:S04]  /*4710*/  STL [R1+0x14d4], R37 ;  /* 0x0014d42501007387 */ /* 0x000fe80000100800 */
[----:B------:R-:W-:Y:S04]  /*4720*/  STL [R1+0x14d8], R41 ;  /* 0x0014d82901007387 */ /* 0x000fe80000100800 */
[----:B------:R-:W-:Y:S04]  /*4730*/  STL [R1+0x14dc], R47 ;  /* 0x0014dc2f01007387 */ /* 0x000fe80000100800 */
[----:B------:R-:W-:Y:S01]  /*4740*/  STL [R1+0x14e0], R54 ;  /* 0x0014e03601007387 */ /* 0x000fe20000100800 */
[----:B--2---:R-:W-:-:S05]  /*4750*/  IABS R2, R40 ;  /* 0x0000002800027213 */ /* 0x004fca0000000000 */
[----:B------:R-:W-:-:S04]  /*4760*/  IMAD.HI.U32 R4, R0, R2, RZ ;  /* 0x0000000200047227 */ /* 0x000fc800078e00ff */
[----:B------:R-:W-:-:S04]  /*4770*/  IMAD.MOV R4, RZ, RZ, -R4 ;  /* 0x000000ffff047224 */ /* 0x000fc800078e0a04 */
[----:B------:R-:W-:-:S05]  /*4780*/  IMAD R6, R5, R4, R2 ;  /* 0x0000000405067224 */ /* 0x000fca00078e0202 */
[----:B------:R-:W-:-:S13]  /*4790*/  ISETP.GT.U32.AND P5, PT, R5, R6, PT ;  /* 0x000000060500720c */ /* 0x000fda0003fa4070 */
[----:B------:R-:W-:-:S05]  /*47a0*/  @!P5 IMAD.IADD R6, R6, 0x1, -R5 ;  /* 0x000000010606d824 */ /* 0x000fca00078e0a05 */
[----:B------:R-:W-:Y:S02]  /*47b0*/  ISETP.GT.U32.AND P2, PT, R5, R6, PT ;  /* 0x000000060500720c */ /* 0x000fe40003f44070 */
[----:B---3--:R-:W-:-:S05]  /*47c0*/  IABS R10, R57 ;  /* 0x00000039000a7213 */ /* 0x008fca0000000000 */
[----:B------:R-:W-:-:S04]  /*47d0*/  IMAD.HI.U32 R7, R0, R10, RZ ;  /* 0x0000000a00077227 */ /* 0x000fc800078e00ff */
[----:B------:R-:W-:Y:S02]  /*47e0*/  IMAD.MOV R7, RZ, RZ, -R7 ;  /* 0x000000ffff077224 */ /* 0x000fe400078e0a07 */
[----:B------:R-:W-:Y:S01]  /*47f0*/  @!P2 IMAD.IADD R6, R6, 0x1, -R5 ;  /* 0x000000010606a824 */ /* 0x000fe200078e0a05 */
[----:B------:R-:W-:Y:S01]  /*4800*/  ISETP.GE.AND P2, PT, R57, RZ, PT ;  /* 0x000000ff3900720c */ /* 0x000fe20003f46270 */
[C---:B------:R-:W-:Y:S01]  /*4810*/  IMAD R10, R5.reuse, R7, R10 ;  /* 0x00000007050a7224 */ /* 0x040fe200078e020a */
[----:B------:R-:W2:Y:S04]  /*4820*/  LDL.LU R57, [R1+0x1f0] ;  /* 0x0001f00001397983 */ /* 0x000ea80000300800 */
[----:B------:R-:W-:Y:S02]  /*4830*/  ISETP.GT.U32.AND P6, PT, R5, R10, PT ;  /* 0x0000000a0500720c */ /* 0x000fe40003fc4070 */
[----:B----4-:R-:W-:-:S11]  /*4840*/  IABS R12, R58 ;  /* 0x0000003a000c7213 */ /* 0x010fd60000000000 */
[----:B------:R-:W-:Y:S01]  /*4850*/  @!P6 IMAD.IADD R10, R10, 0x1, -R5 ;  /* 0x000000010a0ae824 */ /* 0x000fe200078e0a05 */
[----:B------:R-:W-:Y:S02]  /*4860*/  ISETP.GE.AND P6, PT, R58, RZ, PT ;  /* 0x000000ff3a00720c */ /* 0x000fe40003fc6270 */
[----:B------:R-:W3:Y:S01]  /*4870*/  LDL.LU R58, [R1+0x1f4] ;  /* 0x0001f400013a7983 */ /* 0x000ee20000300800 */
[----:B------:R-:W-:Y:S01]  /*4880*/  IMAD.HI.U32 R11, R0, R12, RZ ;  /* 0x0000000c000b7227 */ /* 0x000fe200078e00ff */
[----:B------:R-:W-:-:S04]  /*4890*/  ISETP.GT.U32.AND P5, PT, R5, R19, PT ;  /* 0x000000130500720c */ /* 0x000fc80003fa4070 */
[----:B------:R-:W-:Y:S02]  /*48a0*/  IADD3 R11, PT, PT, -R11, RZ, RZ ;  /* 0x000000ff0b0b7210 */ /* 0x000fe40007ffe1ff */
[----:B------:R-:W-:-:S03]  /*48b0*/  ISETP.GT.U32.AND P4, PT, R5, R42, PT ;  /* 0x0000002a0500720c */ /* 0x000fc60003f84070 */
[----:B------:R-:W-:Y:S01]  /*48c0*/  IMAD R11, R5, R11, R12 ;  /* 0x0000000b050b7224 */ /* 0x000fe200078e020c */
[----:B------:R-:W-:-:S03]  /*48d0*/  ISETP.GE.AND P0, PT, R40, RZ, PT ;  /* 0x000000ff2800720c */ /* 0x000fc60003f06270 */
[----:B------:R-:W-:Y:S02]  /*48e0*/  @!P5 IADD3 R19, PT, PT, R19, -R5, RZ ;  /* 0x800000051313d210 */ /* 0x000fe40007ffe0ff */
[----:B------:R-:W-:-:S04]  /*48f0*/  ISETP.GT.U32.AND P5, PT, R5, R11, PT ;  /* 0x0000000b0500720c */ /* 0x000fc80003fa4070 */
[----:B------:R-:W-:Y:S02]  /*4900*/  @!P4 IMAD.IADD R42, R42, 0x1, -R5 ;  /* 0x000000012a2ac824 */ /* 0x000fe400078e0a05 */
[----:B------:R-:W-:Y:S02]  /*4910*/  @!P1 IMAD.MOV R19, RZ, RZ, -R19 ;  /* 0x000000ffff139224 */ /* 0x000fe400078e0a13 */
[----:B------:R-:W-:Y:S01]  /*4920*/  @!P0 IMAD.MOV R6, RZ, RZ, -R6 ;  /* 0x000000ffff068224 */ /* 0x000fe200078e0a06 */
[----:B------:R-:W-:Y:S02]  /*4930*/  @!P3 IADD3 R42, PT, PT, -R42, RZ, RZ ;  /* 0x000000ff2a2ab210 */ /* 0x000fe40007ffe1ff */
[----:B------:R-:W-:Y:S02]  /*4940*/  STL [R1+0x14e4], R19 ;  /* 0x0014e41301007387 */ /* 0x000fe40000100800 */
[--C-:B------:R-:W-:Y:S01]  /*4950*/  @!P5 IMAD.IADD R11, R11, 0x1, -R5.reuse ;  /* 0x000000010b0bd824 */ /* 0x100fe200078e0a05 */
[----:B------:R-:W-:Y:S01]  /*4960*/  ISETP.GT.U32.AND P5, PT, R5, R10, PT ;  /* 0x0000000a0500720c */ /* 0x000fe20003fa4070 */
[----:B------:R-:W-:Y:S04]  /*4970*/  STL [R1+0x14e8], R42 ;  /* 0x0014e82a01007387 */ /* 0x000fe80000100800 */
[----:B------:R0:W-:Y:S04]  /*4980*/  STL [R1+0x14ec], R6 ;  /* 0x0014ec0601007387 */ /* 0x0001e80000100800 */
[----:B------:R-:W4:Y:S04]  /*4990*/  LDL.LU R27, [R1+0x1f8] ;  /* 0x0001f800011b7983 */ /* 0x000f280000300800 */
[----:B------:R-:W-:Y:S01]  /*49a0*/  @!P5 IMAD.IADD R10, R10, 0x1, -R5 ;  /* 0x000000010a0ad824 */ /* 0x000fe200078e0a05 */
[----:B------:R-:W4:Y:S01]  /*49b0*/  LDL.LU R28, [R1+0x1fc] ;  /* 0x0001fc00011c7983 */ /* 0x000f220000300800 */
[----:B------:R-:W-:-:S03]  /*49c0*/  IABS R2, R49 ;  /* 0x0000003100027213 */ /* 0x000fc60000000000 */
[----:B------:R-:W4:Y:S02]  /*49d0*/  LDL.LU R39, [R1+0x200] ;  /* 0x0002000001277983 */ /* 0x000f240000300800 */
[C---:B------:R-:W-:Y:S01]  /*49e0*/  IMAD.HI.U32 R12, R0.reuse, R2, RZ ;  /* 0x00000002000c7227 */ /* 0x040fe200078e00ff */
[----:B------:R-:W-:Y:S01]  /*49f0*/  IABS R8, R45 ;  /* 0x0000002d00087213 */ /* 0x000fe20000000000 */
[----:B------:R-:W4:Y:S02]  /*4a00*/  LDL.LU R31, [R1+0x204] ;  /* 0x00020400011f7983 */ /* 0x000f240000300800 */
[----:B------:R-:W-:Y:S02]  /*4a10*/  IMAD.MOV R12, RZ, RZ, -R12 ;  /* 0x000000ffff0c7224 */ /* 0x000fe400078e0a0c */
[----:B------:R-:W-:Y:S01]  /*4a20*/  IMAD.HI.U32 R7, R0, R8, RZ ;  /* 0x0000000800077227 */ /* 0x000fe200078e00ff */
[----:B------:R-:W4:Y:S03]  /*4a30*/  LDL.LU R35, [R1+0x208] ;  /* 0x0002080001237983 */ /* 0x000f260000300800 */
[----:B------:R-:W-:-:S02]  /*4a40*/  IMAD R2, R5, R12, R2 ;  /* 0x0000000c05027224 */ /* 0x000fc400078e0202 */
[----:B------:R-:W-:-:S03]  /*4a50*/  IMAD.MOV R7, RZ, RZ, -R7 ;  /* 0x000000ffff077224 */ /* 0x000fc600078e0a07 */
[C---:B------:R-:W-:Y:S01]  /*4a60*/  ISETP.GT.U32.AND P5, PT, R5.reuse, R2, PT ;  /* 0x000000020500720c */ /* 0x040fe20003fa4070 */
[----:B------:R-:W-:-:S05]  /*4a70*/  IMAD R8, R5, R7, R8 ;  /* 0x0000000705087224 */ /* 0x000fca00078e0208 */
[----:B------:R-:W-:Y:S01]  /*4a80*/  ISETP.GT.U32.AND P3, PT, R5, R8, PT ;  /* 0x000000080500720c */ /* 0x000fe20003f64070 */
[----:B------:R-:W-:-:S06]  /*4a90*/  @!P2 IMAD.MOV R10, RZ, RZ, -R10 ;  /* 0x000000ffff0aa224 */ /* 0x000fcc00078e0a0a */
[----:B------:R-:W-:-:S04]  /*4aa0*/  @!P5 IADD3 R2, PT, PT, R2, -R5, RZ ;  /* 0x800000050202d210 */ /* 0x000fc80007ffe0ff */
[C---:B------:R-:W-:Y:S02]  /*4ab0*/  ISETP.GT.U32.AND P2, PT, R5.reuse, R2, PT ;  /* 0x000000020500720c */ /* 0x040fe40003f44070 */
[----:B------:R-:W-:Y:S01]  /*4ac0*/  @!P3 IMAD.IADD R8, R8, 0x1, -R5 ;  /* 0x000000010808b824 */ /* 0x000fe200078e0a05 */
[----:B------:R-:W-:-:S04]  /*4ad0*/  ISETP.GT.U32.AND P1, PT, R5, R11, PT ;  /* 0x0000000b0500720c */ /* 0x000fc80003f24070 */
[----:B------:R-:W-:-:S06]  /*4ae0*/  ISETP.GT.U32.AND P5, PT, R5, R8, PT ;  /* 0x000000080500720c */ /* 0x000fcc0003fa4070 */
[----:B------:R-:W-:-:S03]  /*4af0*/  @!P2 IMAD.IADD R2, R2, 0x1, -R5 ;  /* 0x000000010202a824 */ /* 0x000fc600078e0a05 */
[----:B------:R-:W-:Y:S01]  /*4b00*/  @!P1 IMAD.IADD R11, R11, 0x1, -R5 ;  /* 0x000000010b0b9824 */ /* 0x000fe200078e0a05 */
[----:B------:R-:W-:-:S03]  /*4b10*/  ISETP.GE.AND P1, PT, R45, RZ, PT ;  /* 0x000000ff2d00720c */ /* 0x000fc60003f26270 */
[----:B------:R-:W-:-:S05]  /*4b20*/  @!P5 IMAD.IADD R8, R8, 0x1, -R5 ;  /* 0x000000010808d824 */ /* 0x000fca00078e0a05 */
[----:B------:R-:W-:Y:S02]  /*4b30*/  MOV R21, R8 ;  /* 0x0000000800157202 */ /* 0x000fe40000000f00 */
[----:B------:R-:W-:Y:S02]  /*4b40*/  IABS R7, R52 ;  /* 0x0000003400077213 */ /* 0x000fe40000000000 */
[----:B------:R-:W-:Y:S01]  /*4b50*/  ISETP.GE.AND P3, PT, R52, RZ, PT ;  /* 0x000000ff3400720c */ /* 0x000fe20003f66270 */
[----:B------:R-:W-:Y:S01]  /*4b60*/  @!P1 IMAD.MOV R21, RZ, RZ, -R21 ;  /* 0x000000ffff159224 */ /* 0x000fe200078e0a15 */
[----:B--2---:R-:W-:Y:S02]  /*4b70*/  IABS R40, R57 ;  /* 0x0000003900287213 */ /* 0x004fe40000000000 */
[----:B------:R-:W-:Y:S02]  /*4b80*/  ISETP.GE.AND P2, PT, R57, RZ, PT ;  /* 0x000000ff3900720c */ /* 0x000fe40003f46270 */
[----:B------:R-:W2:Y:S04]  /*4b90*/  LDL.LU R57, [R1+0x20c] ;  /* 0x00020c0001397983 */ /* 0x000ea80000300800 */
[----:B------:R-:W2:Y:S01]  /*4ba0*/  LDL.LU R45, [R1+0x210] ;  /* 0x00021000012d7983 */ /* 0x000ea20000300800 */
[----:B---3--:R-:W-:-:S02]  /*4bb0*/  IABS R52, R58 ;  /* 0x0000003a00347213 */ /* 0x008fc40000000000 */
[----:B------:R-:W-:Y:S02]  /*4bc0*/  ISETP.GE.AND P1, PT, R58, RZ, PT ;  /* 0x000000ff3a00720c */ /* 0x000fe40003f26270 */
[----:B------:R-:W3:Y:S01]  /*4bd0*/  LDL.LU R58, [R1+0x214] ;  /* 0x00021400013a7983 */ /* 0x000ee20000300800 */
[----:B------:R-:W-:-:S05]  /*4be0*/  IABS R4, R44 ;  /* 0x0000002c00047213 */ /* 0x000fca0000000000 */
[----:B------:R-:W-:-:S04]  /*4bf0*/  IMAD.HI.U32 R13, R0, R4, RZ ;  /* 0x00000004000d7227 */ /* 0x000fc800078e00ff */
[----:B------:R-:W-:-:S04]  /*4c00*/  IMAD.MOV R13, RZ, RZ, -R13 ;  /* 0x000000ffff0d7224 */ /* 0x000fc800078e0a0d */
[----:B------:R-:W-:-:S05]  /*4c10*/  IMAD R4, R5, R13, R4 ;  /* 0x0000000d05047224 */ /* 0x000fca00078e0204 */
[----:B------:R-:W-:Y:S01]  /*4c20*/  ISETP.GT.U32.AND P4, PT, R5, R4, PT ;  /* 0x000000040500720c */ /* 0x000fe20003f84070 */
[----:B------:R-:W-:-:S04]  /*4c30*/  IMAD.HI.U32 R13, R0, R7, RZ ;  /* 0x00000007000d7227 */ /* 0x000fc800078e00ff */
[----:B------:R-:W-:Y:S02]  /*4c40*/  IMAD.MOV R13, RZ, RZ, -R13 ;  /* 0x000000ffff0d7224 */ /* 0x000fe400078e0a0d */
[----:B------:R-:W-:Y:S02]  /*4c50*/  IMAD.MOV.U32 R34, RZ, RZ, R11 ;  /* 0x000000ffff227224 */ /* 0x000fe400078e000b */
[----:B------:R-:W-:Y:S01]  /*4c60*/  IMAD R13, R5, R13, R7 ;  /* 0x0000000d050d7224 */ /* 0x000fe200078e0207 */
[----:B------:R-:W-:-:S03]  /*4c70*/  IABS R12, R56 ;  /* 0x00000038000c7213 */ /* 0x000fc60000000000 */
[----:B------:R-:W-:Y:S02]  /*4c80*/  @!P4 IMAD.IADD R4, R4, 0x1, -R5 ;  /* 0x000000010404c824 */ /* 0x000fe400078e0a05 */
[----:B------:R-:W-:Y:S01]  /*4c90*/  @!P6 IMAD.MOV R34, RZ, RZ, -R34 ;  /* 0x000000ffff22e224 */ /* 0x000fe200078e0a22 */
[C---:B------:R-:W-:Y:S02]  /*4ca0*/  ISETP.GT.U32.AND P6, PT, R5.reuse, R13, PT ;  /* 0x0000000d0500720c */ /* 0x040fe40003fc4070 */
[----:B------:R-:W-:Y:S01]  /*4cb0*/  ISETP.GT.U32.AND P4, PT, R5, R4, PT ;  /* 0x000000040500720c */ /* 0x000fe20003f84070 */
[----:B------:R-:W-:-:S04]  /*4cc0*/  IMAD.HI.U32 R14, R0, R12, RZ ;  /* 0x0000000c000e7227 */ /* 0x000fc800078e00ff */
[----:B------:R-:W-:-:S04]  /*4cd0*/  IMAD.MOV R14, RZ, RZ, -R14 ;  /* 0x000000ffff0e7224 */ /* 0x000fc800078e0a0e */
[----:B------:R-:W-:Y:S02]  /*4ce0*/  IMAD R30, R5, R14, R12 ;  /* 0x0000000e051e7224 */ /* 0x000fe400078e020c */
[--C-:B------:R-:W-:Y:S02]  /*4cf0*/  @!P6 IMAD.IADD R13, R13, 0x1, -R5.reuse ;  /* 0x000000010d0de824 */ /* 0x100fe400078e0a05 */
[----:B------:R-:W-:Y:S01]  /*4d00*/  @!P4 IMAD.IADD R4, R4, 0x1, -R5 ;  /* 0x000000010404c824 */ /* 0x000fe200078e0a05 */
[C---:B------:R-:W-:Y:S02]  /*4d10*/  ISETP.GT.U32.AND P5, PT, R5.reuse, R30, PT ;  /* 0x0000001e0500720c */ /* 0x040fe40003fa4070 */
[----:B------:R-:W-:Y:S01]  /*4d20*/  ISETP.GT.U32.AND P6, PT, R5, R13, PT ;  /* 0x0000000d0500720c */ /* 0x000fe20003fc4070 */
[----:B------:R-:W-:Y:S02]  /*4d30*/  IMAD.MOV.U32 R17, RZ, RZ, R4 ;  /* 0x000000ffff117224 */ /* 0x000fe400078e0004 */
[----:B------:R-:W-:-:S04]  /*4d40*/  IMAD.HI.U32 R4, R0, R40, RZ ;  /* 0x0000002800047227 */ /* 0x000fc800078e00ff */
[----:B------:R-:W-:Y:S01]  /*4d50*/  IMAD.MOV R4, RZ, RZ, -R4 ;  /* 0x000000ffff047224 */ /* 0x000fe200078e0a04 */
[----:B----4-:R-:W-:-:S03]  /*4d60*/  IABS R38, R27 ;  /* 0x0000001b00267213 */ /* 0x010fc60000000000 */
[----:B------:R-:W-:Y:S02]  /*4d70*/  IMAD R40, R5, R4, R40 ;  /* 0x0000000405287224 */ /* 0x000fe400078e0228 */
[--C-:B------:R-:W-:Y:S02]  /*4d80*/  @!P5 IMAD.IADD R30, R30, 0x1, -R5.reuse ;  /* 0x000000011e1ed824 */ /* 0x100fe400078e0a05 */
[----:B------:R-:W-:Y:S01]  /*4d90*/  @!P6 IMAD.IADD R13, R13, 0x1, -R5 ;  /* 0x000000010d0de824 */ /* 0x000fe200078e0a05 */
[C---:B------:R-:W-:Y:S01]  /*4da0*/  ISETP.GT.U32.AND P6, PT, R5.reuse, R40, PT ;  /* 0x000000280500720c */ /* 0x040fe20003fc4070 */
[----:B------:R-:W-:Y:S01]  /*4db0*/  IMAD.HI.U32 R4, R0, R38, RZ ;  /* 0x0000002600047227 */ /* 0x000fe200078e00ff */
[----:B------:R-:W-:-:S03]  /*4dc0*/  ISETP.GT.U32.AND P5, PT, R5, R30, PT ;  /* 0x0000001e0500720c */ /* 0x000fc60003fa4070 */
[----:B------:R-:W-:-:S04]  /*4dd0*/  IMAD.HI.U32 R7, R0, R52, RZ ;  /* 0x0000003400077227 */ /* 0x000fc800078e00ff */
[----:B------:R-:W-:Y:S02]  /*4de0*/  IMAD.MOV R4, RZ, RZ, -R4 ;  /* 0x000000ffff047224 */ /* 0x000fe400078e0a04 */
[----:B------:R-:W-:Y:S02]  /*4df0*/  IMAD.MOV R7, RZ, RZ, -R7 ;  /* 0x000000ffff077224 */ /* 0x000fe400078e0a07 */
[C---:B------:R-:W-:Y:S02]  /*4e00*/  IMAD R38, R5.reuse, R4, R38 ;  /* 0x0000000405267224 */ /* 0x040fe400078e0226 */
[C---:B------:R-:W-:Y:S02]  /*4e10*/  IMAD R52, R5.reuse, R7, R52 ;  /* 0x0000000705347224 */ /* 0x040fe400078e0234 */
[----:B------:R-:W-:Y:S01]  /*4e20*/  @!P6 IMAD.IADD R40, R40, 0x1, -R5 ;  /* 0x000000012828e824 */ /* 0x000fe200078e0a05 */
[----:B------:R-:W-:Y:S02]  /*4e30*/  ISETP.GT.U32.AND P6, PT, R5, R38, PT ;  /* 0x000000260500720c */ /* 0x000fe40003fc4070 */
[----:B------:R-:W-:-:S02]  /*4e40*/  @!P5 IADD3 R30, PT, PT, R30, -R5, RZ ;  /* 0x800000051e1ed210 */ /* 0x000fc40007ffe0ff */
[----:B------:R-:W-:Y:S02]  /*4e50*/  ISETP.GT.U32.AND P5, PT, R5, R52, PT ;  /* 0x000000340500720c */ /* 0x000fe40003fa4070 */
[----:B------:R-:W-:Y:S02]  /*4e60*/  ISETP.GE.AND P0, PT, R44, RZ, PT ;  /* 0x000000ff2c00720c */ /* 0x000fe40003f06270 */
[----:B------:R-:W-:Y:S02]  /*4e70*/  ISETP.GE.AND P4, PT, R49, RZ, PT ;  /* 0x000000ff3100720c */ /* 0x000fe40003f86270 */
[----:B------:R-:W-:Y:S02]  /*4e80*/  IABS R44, R28 ;  /* 0x0000001c002c7213 */ /* 0x000fe40000000000 */
[----:B------:R-:W-:Y:S02]  /*4e90*/  IABS R49, R39 ;  /* 0x0000002700317213 */ /* 0x000fe40000000000 */
[----:B------:R-:W-:Y:S01]  /*4ea0*/  IABS R11, R35 ;  /* 0x00000023000b7213 */ /* 0x000fe20000000000 */
[----:B------:R-:W-:Y:S01]  /*4eb0*/  IMAD.HI.U32 R14, R0, R44, RZ ;  /* 0x0000002c000e7227 */ /* 0x000fe200078e00ff */
[----:B------:R-:W-:-:S02]  /*4ec0*/  @!P6 IADD3 R38, PT, PT, R38, -R5, RZ ;  /* 0x800000052626e210 */ /* 0x000fc40007ffe0ff */
[----:B------:R-:W-:Y:S01]  /*4ed0*/  ISETP.GT.U32.AND P6, PT, R5, R40, PT ;  /* 0x000000280500720c */ /* 0x000fe20003fc4070 */
[----:B------:R-:W-:Y:S01]  /*4ee0*/  IMAD.HI.U32 R12, R0, R49, RZ ;  /* 0x00000031000c7227 */ /* 0x000fe200078e00ff */
[----:B------:R-:W-:-:S03]  /*4ef0*/  IABS R7, R31 ;  /* 0x0000001f00077213 */ /* 0x000fc60000000000 */
[----:B------:R-:W-:-:S04]  /*4f00*/  IMAD.HI.U32 R4, R0, R11, RZ ;  /* 0x0000000b00047227 */ /* 0x000fc800078e00ff */
[----:B------:R-:W-:Y:S02]  /*4f10*/  @!P5 IMAD.IADD R52, R52, 0x1, -R5 ;  /* 0x000000013434d824 */ /* 0x000fe400078e0a05 */
[----:B------:R-:W-:Y:S02]  /*4f20*/  IMAD.MOV.U32 R29, RZ, RZ, R2 ;  /* 0x000000ffff1d7224 */ /* 0x000fe400078e0002 */
[----:B------:R-:W-:Y:S02]  /*4f30*/  IMAD.MOV R14, RZ, RZ, -R14 ;  /* 0x000000ffff0e7224 */ /* 0x000fe400078e0a0e */
[----:B------:R-:W-:Y:S01]  /*4f40*/  @!P0 IMAD.MOV R17, RZ, RZ, -R17 ;  /* 0x000000ffff118224 */ /* 0x000fe200078e0a11 */
[----:B------:R-:W-:Y:S01]  /*4f50*/  ISETP.GE.AND P0, PT, R56, RZ, PT ;  /* 0x000000ff3800720c */ /* 0x000fe20003f06270 */
[----:B------:R-:W-:Y:S01]  /*4f60*/  IMAD.MOV R12, RZ, RZ, -R12 ;  /* 0x000000ffff0c7224 */ /* 0x000fe200078e0a0c */
[----:B------:R-:W4:Y:S01]  /*4f70*/  LDL.LU R56, [R1+0x218] ;  /* 0x0002180001387983 */ /* 0x000f220000300800 */
[----:B------:R-:W-:-:S02]  /*4f80*/  IMAD.MOV R4, RZ, RZ, -R4 ;  /* 0x000000ffff047224 */ /* 0x000fc400078e0a04 */
[----:B------:R-:W-:Y:S01]  /*4f90*/  @!P4 IMAD.MOV R29, RZ, RZ, -R29 ;  /* 0x000000ffff1dc224 */ /* 0x000fe200078e0a1d */
[C---:B------:R-:W-:Y:S01]  /*4fa0*/  ISETP.GT.U32.AND P4, PT, R5.reuse, R52, PT ;  /* 0x000000340500720c */ /* 0x040fe20003f84070 */
[----:B------:R-:W-:Y:S01]  /*4fb0*/  IMAD R44, R5, R14, R44 ;  /* 0x0000000e052c7224 */ /* 0x000fe200078e022c */
[----:B------:R-:W4:Y:S01]  /*4fc0*/  LDL.LU R36, [R1+0x21c] ;  /* 0x00021c0001247983 */ /* 0x000f220000300800 */
[----:B------:R-:W-:-:S04]  /*4fd0*/  IMAD.HI.U32 R8, R0, R7, RZ ;  /* 0x0000000700087227 */ /* 0x000fc800078e00ff */
[C---:B------:R-:W-:Y:S02]  /*4fe0*/  IMAD R49, R5.reuse, R12, R49 ;  /* 0x0000000c05317224 */ /* 0x040fe400078e0231 */
[C---:B------:R-:W-:Y:S01]  /*4ff0*/  IMAD R11, R5.reuse, R4, R11 ;  /* 0x00000004050b7224 */ /* 0x040fe200078e020b */
[C---:B------:R-:W-:Y:S01]  /*5000*/  ISETP.GT.U32.AND P5, PT, R5.reuse, R44, PT ;  /* 0x0000002c0500720c */ /* 0x040fe20003fa4070 */
[----:B------:R-:W-:Y:S02]  /*5010*/  IMAD.MOV R8, RZ, RZ, -R8 ;  /* 0x000000ffff087224 */ /* 0x000fe400078e0a08 */
[----:B------:R-:W-:Y:S01]  /*5020*/  @!P6 IMAD.IADD R40, R40, 0x1, -R5 ;  /* 0x000000012828e824 */ /* 0x000fe200078e0a05 */
[C---:B------:R-:W-:Y:S01]  /*5030*/  ISETP.GT.U32.AND P6, PT, R5.reuse, R49, PT ;  /* 0x000000310500720c */ /* 0x040fe20003fc4070 */
[----:B------:R-:W-:Y:S02]  /*5040*/  IMAD R7, R5, R8, R7 ;  /* 0x0000000805077224 */ /* 0x000fe400078e0207 */
[----:B------:R-:W-:-:S03]  /*5050*/  @!P4 IMAD.IADD R52, R52, 0x1, -R5 ;  /* 0x000000013434c824 */ /* 0x000fc600078e0a05 */
[----:B------:R-:W-:-:S03]  /*5060*/  ISETP.GT.U32.AND P4, PT, R5, R7, PT ;  /* 0x000000070500720c */ /* 0x000fc60003f84070 */
[----:B------:R-:W-:Y:S02]  /*5070*/  @!P5 IMAD.IADD R44, R44, 0x1, -R5 ;  /* 0x000000012c2cd824 */ /* 0x000fe400078e0a05 */
[----:B------:R-:W-:Y:S02]  /*5080*/  @!P3 IMAD.MOV R13, RZ, RZ, -R13 ;  /* 0x000000ffff0db224 */ /* 0x000fe400078e0a0d */
[----:B------:R-:W-:Y:S01]  /*5090*/  @!P6 IMAD.IADD R49, R49, 0x1, -R5 ;  /* 0x000000013131e824 */ /* 0x000fe200078e0a05 */
[C---:B------:R-:W-:Y:S02]  /*50a0*/  ISETP.GT.U32.AND P3, PT, R5.reuse, R44, PT ;  /* 0x0000002c0500720c */ /* 0x040fe40003f64070 */
[----:B------:R-:W-:-:S03]  /*50b0*/  ISETP.GT.U32.AND P5, PT, R5, R38, PT ;  /* 0x000000260500720c */ /* 0x000fc60003fa4070 */
[----:B------:R-:W-:Y:S01]  /*50c0*/  @!P4 IMAD.IADD R7, R7, 0x1, -R5 ;  /* 0x000000010707c824 */ /* 0x000fe200078e0a05 */
[----:B------:R-:W-:Y:S01]  /*50d0*/  ISETP.GE.AND P4, PT, R28, RZ, PT ;  /* 0x000000ff1c00720c */ /* 0x000fe20003f86270 */
[----:B------:R-:W-:-:S06]  /*50e0*/  @!P2 IMAD.MOV R40, RZ, RZ, -R40 ;  /* 0x000000ffff28a224 */ /* 0x000fcc00078e0a28 */
[----:B------:R-:W-:Y:S02]  /*50f0*/  @!P3 IADD3 R44, PT, PT, R44, -R5, RZ ;  /* 0x800000052c2cb210 */ /* 0x000fe40007ffe0ff */
[----:B------:R-:W-:Y:S01]  /*5100*/  @!P5 IMAD.IADD R38, R38, 0x1, -R5 ;  /* 0x000000012626d824 */ /* 0x000fe200078e0a05 */
[----:B------:R-:W-:-:S03]  /*5110*/  ISETP.GT.U32.AND P5, PT, R5, R11, PT ;  /* 0x0000000b0500720c */ /* 0x000fc60003fa4070 */
[----:B------:R-:W-:-:S10]  /*5120*/  @!P4 IMAD.MOV R44, RZ, RZ, -R44 ;  /* 0x000000ffff2cc224 */ /* 0x000fd400078e0a2c */
[----:B------:R-:W-:Y:S01]  /*5130*/  @!P5 IMAD.IADD R11, R11, 0x1, -R5 ;  /* 0x000000010b0bd824 */ /* 0x000fe200078e0a05 */
[----:B------:R-:W-:Y:S02]  /*5140*/  ISETP.GE.AND P5, PT, R39, RZ, PT ;  /* 0x000000ff2700720c */ /* 0x000fe40003fa6270 */
[----:B------:R-:W4:Y:S01]  /*5150*/  LDL.LU R39, [R1+0x220] ;  /* 0x0002200001277983 */ /* 0x000f220000300800 */
[----:B--2---:R-:W-:-:S05]  /*5160*/  IABS R4, R57 ;  /* 0x0000003900047213 */ /* 0x004fca0000000000 */
[----:B------:R-:W-:-:S04]  /*5170*/  IMAD.HI.U32 R14, R0, R4, RZ ;  /* 0x00000004000e7227 */ /* 0x000fc800078e00ff */
[----:B------:R-:W-:-:S04]  /*5180*/  IMAD.MOV R14, RZ, RZ, -R14 ;  /* 0x000000ffff0e7224 */ /* 0x000fc800078e0a0e */
[----:B------:R-:W-:-:S05]  /*5190*/  IMAD R4, R5, R14, R4 ;  /* 0x0000000e05047224 */ /* 0x000fca00078e0204 */
[----:B------:R-:W-:Y:S02]  /*51a0*/  ISETP.GT.U32.AND P6, PT, R5, R4, PT ;  /* 0x000000040500720c */ /* 0x000fe40003fc4070 */
[----:B---3--:R-:W-:-:S05]  /*51b0*/  IABS R8, R58 ;  /* 0x0000003a00087213 */ /* 0x008fca0000000000 */
[----:B------:R-:W-:-:S04]  /*51c0*/  IMAD.HI.U32 R16, R0, R8, RZ ;  /* 0x0000000800107227 */ /* 0x000fc800078e00ff */
[----:B------:R-:W-:Y:S02]  /*51d0*/  IMAD.MOV R16, RZ, RZ, -R16 ;  /* 0x000000ffff107224 */ /* 0x000fe400078e0a10 */
[----:B------:R-:W-:Y:S02]  /*51e0*/  @!P6 IMAD.IADD R4, R4, 0x1, -R5 ;  /* 0x000000010404e824 */ /* 0x000fe400078e0a05 */
[----:B------:R-:W-:-:S03]  /*51f0*/  IMAD R8, R5, R16, R8 ;  /* 0x0000001005087224 */ /* 0x000fc600078e0208 */
[C---:B------:R-:W-:Y:S02]  /*5200*/  ISETP.GT.U32.AND P2, PT, R5.reuse, R4, PT ;  /* 0x000000040500720c */ /* 0x040fe40003f44070 */
[----:B------:R-:W-:-:S11]  /*5210*/  ISETP.GT.U32.AND P4, PT, R5, R8, PT ;  /* 0x000000080500720c */ /* 0x000fd60003f84070 */
[----:B------:R-:W-:Y:S02]  /*5220*/  @!P2 IADD3 R4, PT, PT, R4, -R5, RZ ;  /* 0x800000050404a210 */ /* 0x000fe40007ffe0ff */
[----:B------:R-:W-:Y:S01]  /*5230*/  ISETP.GE.AND P2, PT, R57, RZ, PT ;  /* 0x000000ff3900720c */ /* 0x000fe20003f46270 */
[----:B------:R-:W-:Y:S01]  /*5240*/  @!P4 IMAD.IADD R8, R8, 0x1, -R5 ;  /* 0x000000010808c824 */ /* 0x000fe200078e0a05 */
[----:B------:R-:W2:Y:S01]  /*5250*/  LDL.LU R57, [R1+0x224] ;  /* 0x0002240001397983 */ /* 0x000ea20000300800 */
[----:B------:R-:W-:-:S03]  /*5260*/  ISETP.GE.AND P4, PT, R58, RZ, PT ;  /* 0x000000ff3a00720c */ /* 0x000fc60003f86270 */
[----:B------:R-:W3:Y:S01]  /*5270*/  LDL.LU R58, [R1+0x228] ;  /* 0x00022800013a7983 */ /* 0x000ee20000300800 */
[----:B------:R-:W-:Y:S02]  /*5280*/  @!P0 IADD3 R30, PT, PT, -R30, RZ, RZ ;  /* 0x000000ff1e1e8210 */ /* 0x000fe40007ffe1ff */
[----:B------:R-:W-:Y:S02]  /*5290*/  IABS R12, R45 ;  /* 0x0000002d000c7213 */ /* 0x000fe40000000000 */
[----:B------:R-:W-:Y:S02]  /*52a0*/  ISETP.GT.U32.AND P0, PT, R5, R49, PT ;  /* 0x000000310500720c */ /* 0x000fe40003f04070 */
[----:B------:R-:W-:Y:S01]  /*52b0*/  ISETP.GE.AND P3, PT, R27, RZ, PT ;  /* 0x000000ff1b00720c */ /* 0x000fe20003f66270 */
[----:B------:R-:W-:Y:S01]  /*52c0*/  IMAD.HI.U32 R18, R0, R12, RZ ;  /* 0x0000000c00127227 */ /* 0x000fe200078e00ff */
[----:B------:R-:W-:-:S03]  /*52d0*/  ISETP.GT.U32.AND P6, PT, R5, R7, PT ;  /* 0x000000070500720c */ /* 0x000fc60003fc4070 */
[----:B------:R-:W-:-:S04]  /*52e0*/  IMAD.MOV R18, RZ, RZ, -R18 ;  /* 0x000000ffff127224 */ /* 0x000fc800078e0a12 */
[----:B------:R-:W-:Y:S02]  /*52f0*/  IMAD R12, R5, R18, R12 ;  /* 0x00000012050c7224 */ /* 0x000fe400078e020c */
[--C-:B------:R-:W-:Y:S01]  /*5300*/  @!P0 IMAD.IADD R49, R49, 0x1, -R5.reuse ;  /* 0x0000000131318824 */ /* 0x100fe200078e0a05 */
[----:B------:R-:W-:Y:S01]  /*5310*/  ISETP.GE.AND P0, PT, R31, RZ, PT ;  /* 0x000000ff1f00720c */ /* 0x000fe20003f06270 */
[----:B------:R-:W-:Y:S01]  /*5320*/  @!P3 IMAD.MOV R38, RZ, RZ, -R38 ;  /* 0x000000ffff26b224 */ /* 0x000fe200078e0a26 */
[----:B------:R-:W-:Y:S01]  /*5330*/  ISETP.GT.U32.AND P3, PT, R5, R12, PT ;  /* 0x0000000c0500720c */ /* 0x000fe20003f64070 */
[----:B------:R-:W-:Y:S02]  /*5340*/  @!P6 IMAD.IADD R7, R7, 0x1, -R5 ;  /* 0x000000010707e824 */ /* 0x000fe400078e0a05 */
[----:B------:R-:W-:Y:S01]  /*5350*/  @!P1 IMAD.MOV R52, RZ, RZ, -R52 ;  /* 0x000000ffff349224 */ /* 0x000fe200078e0a34 */
[----:B------:R-:W-:Y:S01]  /*5360*/  ISETP.GT.U32.AND P1, PT, R5, R11, PT ;  /* 0x0000000b0500720c */ /* 0x000fe20003f24070 */
[----:B0-----:R-:W-:-:S06]  /*5370*/  IMAD.MOV.U32 R6, RZ, RZ, R7 ;  /* 0x000000ffff067224 */ /* 0x001fcc00078e0007 */
[----:B------:R-:W-:Y:S02]  /*5380*/  @!P0 IMAD.MOV R6, RZ, RZ, -R6 ;  /* 0x000000ffff068224 */ /* 0x000fe400078e0a06 */
[--C-:B------:R-:W-:Y:S01]  /*5390*/  @!P3 IMAD.IADD R12, R12, 0x1, -R5.reuse ;  /* 0x000000010c0cb824 */ /* 0x100fe200078e0a05 */
[----:B------:R-:W-:Y:S02]  /*53a0*/  ISETP.GE.AND P3, PT, R45, RZ, PT ;  /* 0x000000ff2d00720c */ /* 0x000fe40003f66270 */
[----:B------:R0:W-:Y:S04]  /*53b0*/  STL [R1+0x17c], R6 ;  /* 0x00017c0601007387 */ /* 0x0001e80000100800 */
[----:B------:R-:W3:Y:S01]  /*53c0*/  LDL.LU R45, [R1+0x22c] ;  /* 0x00022c00012d7983 */ /* 0x000ee20000300800 */
[----:B------:R-:W-:Y:S01]  /*53d0*/  @!P1 IMAD.IADD R11, R11, 0x1, -R5 ;  /* 0x000000010b0b9824 */ /* 0x000fe200078e0a05 */
[----:B------:R-:W-:-:S04]  /*53e0*/  ISETP.GE.AND P1, PT, R35, RZ, PT ;  /* 0x000000ff2300720c */ /* 0x000fc80003f26270 */
[----:B0-----:R-:W-:-:S09]  /*53f0*/  MOV R6, R11 ;  /* 0x0000000b00067202 */ /* 0x001fd20000000f00 */
[----:B------:R-:W-:-:S05]  /*5400*/  @!P1 IMAD.MOV R6, RZ, RZ, -R6 ;  /* 0x000000ffff069224 */ /* 0x000fca00078e0a06 */
[----:B------:R0:W-:Y:S01]  /*5410*/  STL [R1+0x184], R6 ;  /* 0x0001840601007387 */ /* 0x0001e20000100800 */
[----:B----4-:R-:W-:-:S05]  /*5420*/  IABS R2, R56 ;  /* 0x0000003800027213 */ /* 0x010fca0000000000 */
[----:B------:R-:W-:-:S04]  /*5430*/  IMAD.HI.U32 R14, R0, R2, RZ ;  /* 0x00000002000e7227 */ /* 0x000fc800078e00ff */
[----:B------:R-:W-:-:S04]  /*5440*/  IMAD.MOV R14, RZ, RZ, -R14 ;  /* 0x000000ffff0e7224 */ /* 0x000fc800078e0a0e */
[C---:B------:R-:W-:Y:S01]  /*5450*/  IMAD R2, R5.reuse, R14, R2 ;  /* 0x0000000e05027224 */ /* 0x040fe200078e0202 */
[----:B------:R-:W-:Y:S02]  /*5460*/  ISETP.GE.AND P1, PT, R56, RZ, PT ;  /* 0x000000ff3800720c */ /* 0x000fe40003f26270 */
[----:B------:R-:W4:Y:S02]  /*5470*/  LDL.LU R56, [R1+0x230] ;  /* 0x0002300001387983 */ /* 0x000f240000300800 */
[C---:B------:R-:W-:Y:S02]  /*5480*/  ISETP.GT.U32.AND P6, PT, R5.reuse, R2, PT ;  /* 0x000000020500720c */ /* 0x040fe40003fc4070 */
[----:B------:R-:W-:Y:S01]  /*5490*/  IABS R14, R36 ;  /* 0x00000024000e7213 */ /* 0x000fe20000000000 */
[----:B------:R-:W-:Y:S01]  /*54a0*/  @!P5 IMAD.MOV R49, RZ, RZ, -R49 ;  /* 0x000000ffff31d224 */ /* 0x000fe200078e0a31 */
[----:B------:R-:W-:-:S03]  /*54b0*/  ISETP.GT.U32.AND P5, PT, R5, R12, PT ;  /* 0x0000000c0500720c */ /* 0x000fc60003fa4070 */
[----:B------:R-:W-:-:S06]  /*54c0*/  IMAD.HI.U32 R16, R0, R14, RZ ;  /* 0x0000000e00107227 */ /* 0x000fcc00078e00ff */
[----:B------:R-:W-:Y:S01]  /*54d0*/  @!P6 IMAD.IADD R2, R2, 0x1, -R5 ;  /* 0x000000010202e824 */ /* 0x000fe200078e0a05 */
[----:B------:R-:W-:Y:S01]  /*54e0*/  ISETP.GT.U32.AND P6, PT, R5, R8, PT ;  /* 0x000000080500720c */ /* 0x000fe20003fc4070 */
[----:B------:R-:W-:-:S03]  /*54f0*/  IMAD.MOV R16, RZ, RZ, -R16 ;  /* 0x000000ffff107224 */ /* 0x000fc600078e0a10 */
[C---:B------:R-:W-:Y:S01]  /*5500*/  ISETP.GT.U32.AND P0, PT, R5.reuse, R2, PT ;  /* 0x000000020500720c */ /* 0x040fe20003f04070 */
[C---:B------:R-:W-:Y:S02]  /*5510*/  IMAD R16, R5.reuse, R16, R14 ;  /* 0x0000001005107224 */ /* 0x040fe400078e020e */
[----:B------:R-:W-:Y:S02]  /*5520*/  @!P2 IMAD.MOV R4, RZ, RZ, -R4 ;  /* 0x000000ffff04a224 */ /* 0x000fe400078e0a04 */
[----:B------:R-:W-:Y:S01]  /*5530*/  @!P5 IMAD.IADD R12, R12, 0x1, -R5 ;  /* 0x000000010c0cd824 */ /* 0x000fe200078e0a05 */
[----:B------:R-:W-:-:S03]  /*5540*/  ISETP.GT.U32.AND P2, PT, R5, R16, PT ;  /* 0x000000100500720c */ /* 0x000fc60003f44070 */
[--C-:B------:R-:W-:Y:S02]  /*5550*/  @!P6 IMAD.IADD R8, R8, 0x1, -R5.reuse ;  /* 0x000000010808e824 */ /* 0x100fe400078e0a05 */
[----:B0-----:R-:W-:Y:S02]  /*5560*/  IMAD.MOV.U32 R6, RZ, RZ, R12 ;  /* 0x000000ffff067224 */ /* 0x001fe400078e000c */
[----:B------:R-:W-:Y:S02]  /*5570*/  IMAD.MOV.U32 R9, RZ, RZ, R8 ;  /* 0x000000ffff097224 */ /* 0x000fe400078e0008 */
[----:B------:R-:W-:Y:S02]  /*5580*/  @!P3 IMAD.MOV R6, RZ, RZ, -R6 ;  /* 0x000000ffff06b224 */ /* 0x000fe400078e0a06 */
[----:B------:R-:W-:Y:S02]  /*5590*/  @!P0 IMAD.IADD R2, R2, 0x1, -R5 ;  /* 0x0000000102028824 */ /* 0x000fe400078e0a05 */
[----:B------:R-:W-:Y:S01]  /*55a0*/  @!P4 IMAD.MOV R9, RZ, RZ, -R9 ;  /* 0x000000ffff09c224 */ /* 0x000fe200078e0a09 */
[----:B------:R-:W-:Y:S01]  /*55b0*/  STL [R1+0x1a8], R4 ;  /* 0x0001a80401007387 */ /* 0x000fe20000100800 */
[----:B------:R-:W-:-:S03]  /*55c0*/  @!P2 IADD3 R16, PT, PT, R16, -R5, RZ ;  /* 0x800000051010a210 */ /* 0x000fc60007ffe0ff */
[----:B------:R0:W-:Y:S02]  /*55d0*/  STL [R1+0x194], R6 ;  /* 0x0001940601007387 */ /* 0x0001e40000100800 */
[----:B0-----:R-:W-:Y:S01]  /*55e0*/  IMAD.MOV.U32 R6, RZ, RZ, R2 ;  /* 0x000000ffff067224 */ /* 0x001fe200078e0002 */
[----:B--2---:R-:W-:Y:S02]  /*55f0*/  IABS R4, R57 ;  /* 0x0000003900047213 */ /* 0x004fe40000000000 */
[----:B------:R-:W-:Y:S02]  /*5600*/  ISETP.GE.AND P0, PT, R57, RZ, PT ;  /* 0x000000ff3900720c */ /* 0x000fe40003f06270 */
[----:B------:R-:W2:Y:S01]  /*5610*/  LDL.LU R57, [R1+0x234] ;  /* 0x0002340001397983 */ /* 0x000ea20000300800 */
[----:B---3--:R-:W-:Y:S02]  /*5620*/  ISETP.GE.AND P2, PT, R58, RZ, PT ;  /* 0x000000ff3a00720c */ /* 0x008fe40003f46270 */
[----:B------:R-:W-:Y:S01]  /*5630*/  IABS R2, R58 ;  /* 0x0000003a00027213 */ /* 0x000fe20000000000 */
[----:B------:R-:W-:Y:S04]  /*5640*/  STL [R1+0x19c], R9 ;  /* 0x00019c0901007387 */ /* 0x000fe80000100800 */
[----:B------:R-:W3:Y:S04]  /*5650*/  LDL.LU R58, [R1+0x238] ;  /* 0x00023800013a7983 */ /* 0x000ee80000300800 */
[----:B------:R-:W2:Y:S01]  /*5660*/  LDL.LU R28, [R1+0x23c] ;  /* 0x00023c00011c7983 */ /* 0x000ea20000300800 */
[----:B------:R-:W-:-:S05]  /*5670*/  @!P1 IMAD.MOV R6, RZ, RZ, -R6 ;  /* 0x000000ffff069224 */ /* 0x000fca00078e0a06 */
[----:B------:R0:W-:Y:S04]  /*5680*/  STL [R1+0x1a0], R6 ;  /* 0x0001a00601007387 */ /* 0x0001e80000100800 */
[----:B------:R-:W2:Y:S01]  /*5690*/  LDL.LU R31, [R1+0x240] ;  /* 0x00024000011f7983 */ /* 0x000ea20000300800 */
[----:B------:R-:W-:Y:S02]  /*56a0*/  ISETP.GT.U32.AND P3, PT, R5, R16, PT ;  /* 0x000000100500720c */ /* 0x000fe40003f64070 */
[----:B------:R-:W-:Y:S02]  /*56b0*/  ISETP.GE.AND P5, PT, R36, RZ, PT ;  /* 0x000000ff2400720c */ /* 0x000fe40003fa6270 */
[----:B------:R-:W2:Y:S01]  /*56c0*/  LDL.LU R36, [R1+0x244] ;  /* 0x0002440001247983 */ /* 0x000ea20000300800 */
[----:B------:R-:W-:-:S08]  /*56d0*/  IABS R7, R39 ;  /* 0x0000002700077213 */ /* 0x000fd00000000000 */
[----:B------:R-:W-:-:S04]  /*56e0*/  @!P3 IMAD.IADD R16, R16, 0x1, -R5 ;  /* 0x000000011010b824 */ /* 0x000fc800078e0a05 */
[----:B0-----:R-:W-:Y:S01]  /*56f0*/  IMAD.MOV.U32 R6, RZ, RZ, R16 ;  /* 0x000000ffff067224 */ /* 0x001fe200078e0010 */
[----:B------:R-:W-:Y:S02]  /*5700*/  ISETP.GE.AND P1, PT, R45, RZ, PT ;  /* 0x000000ff2d00720c */ /* 0x000fe40003f26270 */
[----:B------:R-:W-:Y:S01]  /*5710*/  IABS R12, R45 ;  /* 0x0000002d000c7213 */ /* 0x000fe20000000000 */
[----:B------:R-:W-:Y:S01]  /*5720*/  @!P5 IMAD.MOV R6, RZ, RZ, -R6 ;  /* 0x000000ffff06d224 */ /* 0x000fe200078e0a06 */
[----:B------:R-:W2:Y:S01]  /*5730*/  LDL.LU R45, [R1+0x248] ;  /* 0x00024800012d7983 */ /* 0x000ea20000300800 */
[----:B------:R-:W-:-:S03]  /*5740*/  IMAD.HI.U32 R11, R0, R7, RZ ;  /* 0x00000007000b7227 */ /* 0x000fc600078e00ff */
[----:B------:R0:W-:Y:S01]  /*5750*/  STL [R1+0x190], R6 ;  /* 0x0001900601007387 */ /* 0x0001e20000100800 */
[----:B------:R-:W-:-:S03]  /*5760*/  IMAD.MOV R11, RZ, RZ, -R11 ;  /* 0x000000ffff0b7224 */ /* 0x000fc600078e0a0b */
[----:B------:R-:W2:Y:S01]  /*5770*/  LDL.LU R35, [R1+0x24c] ;  /* 0x00024c0001237983 */ /* 0x000ea20000300800 */
[----:B------:R-:W-:Y:S02]  /*5780*/  IMAD R7, R5, R11, R7 ;  /* 0x0000000b05077224 */ /* 0x000fe400078e0207 */
[----:B------:R-:W-:-:S03]  /*5790*/  IMAD.HI.U32 R8, R0, R4, RZ ;  /* 0x0000000400087227 */ /* 0x000fc600078e00ff */
[----:B------:R-:W-:Y:S01]  /*57a0*/  ISETP.GT.U32.AND P4, PT, R5, R7, PT ;  /* 0x000000070500720c */ /* 0x000fe20003f84070 */
[----:B------:R-:W-:-:S04]  /*57b0*/  IMAD.MOV R8, RZ, RZ, -R8 ;  /* 0x000000ffff087224 */ /* 0x000fc800078e0a08 */
[----:B------:R-:W-:-:S05]  /*57c0*/  IMAD R4, R5, R8, R4 ;  /* 0x0000000805047224 */ /* 0x000fca00078e0204 */
[----:B------:R-:W-:-:S03]  /*57d0*/  ISETP.GT.U32.AND P3, PT, R5, R4, PT ;  /* 0x000000040500720c */ /* 0x000fc60003f64070 */
[----:B------:R-:W-:-:S04]  /*57e0*/  @!P4 IADD3 R7, PT, PT, R7, -R5, RZ ;  /* 0x800000050707c210 */ /* 0x000fc80007ffe0ff */
[----:B------:R-:W-:Y:S01]  /*57f0*/  ISETP.GT.U32.AND P4, PT, R5, R7, PT ;  /* 0x000000070500720c */ /* 0x000fe20003f84070 */
[----:B------:R-:W-:Y:S01]  /*5800*/  IMAD.HI.U32 R18, R0, R2, RZ ;  /* 0x0000000200127227 */ /* 0x000fe200078e00ff */
[----:B------:R-:W-:-:S04]  /*5810*/  ISETP.GE.AND P6, PT, R39, RZ, PT ;  /* 0x000000ff2700720c */ /* 0x000fc80003fc6270 */
[----:B------:R-:W-:Y:S01]  /*5820*/  @!P3 IMAD.IADD R4, R4, 0x1, -R5 ;  /* 0x000000010404b824 */ /* 0x000fe200078e0a05 */
[----:B----4-:R-:W-:Y:S02]  /*5830*/  IABS R11, R56 ;  /* 0x00000038000b7213 */ /* 0x010fe40000000000 */
[----:B------:R-:W-:Y:S02]  /*5840*/  ISETP.GE.AND P5, PT, R56, RZ, PT ;  /* 0x000000ff3800720c */ /* 0x000fe40003fa6270 */
[----:B------:R-:W4:Y:S01]  /*5850*/  LDL.LU R56, [R1+0x250] ;  /* 0x0002500001387983 */ /* 0x000f220000300800 */
[----:B------:R-:W-:Y:S01]  /*5860*/  ISETP.GT.U32.AND P3, PT, R5, R4, PT ;  /* 0x000000040500720c */ /* 0x000fe20003f64070 */
[----:B------:R-:W-:-:S04]  /*5870*/  IMAD.HI.U32 R8, R0, R11, RZ ;  /* 0x0000000b00087227 */ /* 0x000fc800078e00ff */
[----:B------:R-:W-:Y:S02]  /*5880*/  @!P4 IMAD.IADD R7, R7, 0x1, -R5 ;  /* 0x000000010707c824 */ /* 0x000fe400078e0a05 */
[----:B------:R-:W-:Y:S02]  /*5890*/  IMAD.MOV R16, RZ, RZ, -R18 ;  /* 0x000000ffff107224 */ /* 0x000fe400078e0a12 */
[----:B------:R-:W-:Y:S01]  /*58a0*/  IMAD.MOV R8, RZ, RZ, -R8 ;  /* 0x000000ffff087224 */ /* 0x000fe200078e0a08 */
[----:B0-----:R-:W-:Y:S01]  /*58b0*/  MOV R6, R7 ;  /* 0x0000000700067202 */ /* 0x001fe20000000f00 */
[C---:B------:R-:W-:Y:S02]  /*58c0*/  IMAD R2, R5.reuse, R16, R2 ;  /* 0x0000001005027224 */ /* 0x040fe400078e0202 */
[C---:B------:R-:W-:Y:S02]  /*58d0*/  IMAD R11, R5.reuse, R8, R11 ;  /* 0x00000008050b7224 */ /* 0x040fe400078e020b */
[----:B------:R-:W-:Y:S01]  /*58e0*/  @!P6 IMAD.MOV R6, RZ, RZ, -R6 ;  /* 0x000000ffff06e224 */ /* 0x000fe200078e0a06 */
[C---:B------:R-:W-:Y:S01]  /*58f0*/  ISETP.GT.U32.AND P4, PT, R5.reuse, R2, PT ;  /* 0x000000020500720c */ /* 0x040fe20003f84070 */
[----:B------:R-:W-:Y:S01]  /*5900*/  @!P3 IMAD.IADD R4, R4, 0x1, -R5 ;  /* 0x000000010404b824 */ /* 0x000fe200078e0a05 */
[----:B------:R-:W-:-:S02]  /*5910*/  ISETP.GT.U32.AND P3, PT, R5, R11, PT ;  /* 0x0000000b0500720c */ /* 0x000fc40003f64070 */
[----:B------:R0:W-:Y:S04]  /*5920*/  STL [R1+0x178], R6 ;  /* 0x0001780601007387 */ /* 0x0001e80000100800 */
[----:B------:R-:W4:Y:S01]  /*5930*/  LDL.LU R39, [R1+0x254] ;  /* 0x0002540001277983 */ /* 0x000f220000300800 */
[----:B0-----:R-:W-:-:S04]  /*5940*/  IMAD.MOV.U32 R6, RZ, RZ, R4 ;  /* 0x000000ffff067224 */ /* 0x001fc800078e0004 */
[----:B------:R-:W-:Y:S02]  /*5950*/  @!P0 IMAD.MOV R6, RZ, RZ, -R6 ;  /* 0x000000ffff068224 */ /* 0x000fe400078e0a06 */
[--C-:B------:R-:W-:Y:S02]  /*5960*/  @!P4 IMAD.IADD R2, R2, 0x1, -R5.reuse ;  /* 0x000000010202c824 */ /* 0x100fe400078e0a05 */
[----:B------:R-:W-:Y:S01]  /*5970*/  @!P3 IMAD.IADD R11, R11, 0x1, -R5 ;  /* 0x000000010b0bb824 */ /* 0x000fe200078e0a05 */
[----:B------:R0:W-:Y:S04]  /*5980*/  STL [R1+0x164], R6 ;  /* 0x0001640601007387 */ /* 0x0001e80000100800 */
[----:B------:R-:W-:-:S13]  /*5990*/  ISETP.GT.U32.AND P0, PT, R5, R11, PT ;  /* 0x0000000b0500720c */ /* 0x000fda0003f04070 */
[----:B------:R-:W-:Y:S01]  /*59a0*/  @!P0 IMAD.IADD R11, R11, 0x1, -R5 ;  /* 0x000000010b0b8824 */ /* 0x000fe200078e0a05 */
[----:B---3--:R-:W-:-:S05]  /*59b0*/  IABS R23, R58 ;  /* 0x0000003a00177213 */ /* 0x008fca0000000000 */
[C---:B------:R-:W-:Y:S01]  /*59c0*/  IMAD.HI.U32 R7, R0.reuse, R23, RZ ;  /* 0x0000001700077227 */ /* 0x040fe200078e00ff */
[----:B--2---:R-:W-:Y:S02]  /*59d0*/  IABS R18, R57 ;  /* 0x0000003900127213 */ /* 0x004fe40000000000 */
[----:B------:R-:W-:Y:S01]  /*59e0*/  IABS R22, R28 ;  /* 0x0000001c00167213 */ /* 0x000fe20000000000 */
[----:B------:R-:W-:Y:S01]  /*59f0*/  IMAD.MOV R7, RZ, RZ, -R7 ;  /* 0x000000ffff077224 */ /* 0x000fe200078e0a07 */
[----:B------:R-:W-:Y:S02]  /*5a00*/  ISETP.GE.AND P4, PT, R57, RZ, PT ;  /* 0x000000ff3900720c */ /* 0x000fe40003f86270 */
[----:B------:R-:W2:Y:S01]  /*5a10*/  LDL.LU R57, [R1+0x258] ;  /* 0x0002580001397983 */ /* 0x000ea20000300800 */
[----:B------:R-:W-:Y:S02]  /*5a20*/  IMAD R23, R5, R7, R23 ;  /* 0x0000000705177224 */ /* 0x000fe400078e0217 */
[----:B------:R-:W-:-:S05]  /*5a30*/  IMAD.HI.U32 R7, R0, R22, RZ ;  /* 0x0000001600077227 */ /* 0x000fca00078e00ff */
[----:B------:R-:W-:-:S05]  /*5a40*/  IADD3 R7, PT, PT, -R7, RZ, RZ ;  /* 0x000000ff07077210 */ /* 0x000fca0007ffe1ff */
[----:B------:R-:W-:-:S05]  /*5a50*/  IMAD R22, R5, R7, R22 ;  /* 0x0000000705167224 */ /* 0x000fca00078e0216 */
[----:B------:R-:W-:-:S13]  /*5a60*/  ISETP.GT.U32.AND P0, PT, R5, R22, PT ;  /* 0x000000160500720c */ /* 0x000fda0003f04070 */
[----:B------:R-:W-:Y:S01]  /*5a70*/  @!P0 IMAD.IADD R22, R22, 0x1, -R5 ;  /* 0x0000000116168824 */ /* 0x000fe200078e0a05 */
[----:B------:R-:W-:Y:S02]  /*5a80*/  ISETP.GE.AND P0, PT, R58, RZ, PT ;  /* 0x000000ff3a00720c */ /* 0x000fe40003f06270 */
[----:B------:R-:W3:Y:S01]  /*5a90*/  LDL.LU R58, [R1+0x25c] ;  /* 0x00025c00013a7983 */ /* 0x000ee20000300800 */
[----:B------:R-:W-:-:S04]  /*5aa0*/  IMAD.HI.U32 R14, R0, R12, RZ ;  /* 0x0000000c000e7227 */ /* 0x000fc800078e00ff */
[----:B------:R-:W-:-:S04]  /*5ab0*/  IMAD.MOV R14, RZ, RZ, -R14 ;  /* 0x000000ffff0e7224 */ /* 0x000fc800078e0a0e */
[----:B------:R-:W-:-:S05]  /*5ac0*/  IMAD R12, R5, R14, R12 ;  /* 0x0000000e050c7224 */ /* 0x000fca00078e020c */
[----:B------:R-:W-:Y:S01]  /*5ad0*/  ISETP.GT.U32.AND P6, PT, R5, R12, PT ;  /* 0x0000000c0500720c */ /* 0x000fe20003fc4070 */
[----:B------:R-:W-:-:S04]  /*5ae0*/  IMAD.HI.U32 R8, R0, R18, RZ ;  /* 0x0000001200087227 */ /* 0x000fc800078e00ff */
[----:B------:R-:W-:-:S08]  /*5af0*/  IMAD.MOV R8, RZ, RZ, -R8 ;  /* 0x000000ffff087224 */ /* 0x000fd000078e0a08 */
[----:B------:R-:W-:Y:S01]  /*5b00*/  @!P6 IMAD.IADD R12, R12, 0x1, -R5 ;  /* 0x000000010c0ce824 */ /* 0x000fe200078e0a05 */
[C---:B------:R-:W-:Y:S01]  /*5b10*/  ISETP.GT.U32.AND P6, PT, R5.reuse, R2, PT ;  /* 0x000000020500720c */ /* 0x040fe20003fc4070 */
[C---:B------:R-:W-:Y:S01]  /*5b20*/  IMAD R18, R5.reuse, R8, R18 ;  /* 0x0000000805127224 */ /* 0x040fe200078e0212 */
[----:B------:R-:W-:Y:S02]  /*5b30*/  IABS R20, R31 ;  /* 0x0000001f00147213 */ /* 0x000fe40000000000 */
[----:B------:R-:W-:-:S03]  /*5b40*/  ISETP.GT.U32.AND P3, PT, R5, R12, PT ;  /* 0x0000000c0500720c */ /* 0x000fc60003f64070 */
[----:B------:R-:W-:-:S06]  /*5b50*/  IMAD.HI.U32 R4, R0, R20, RZ ;  /* 0x0000001400047227 */ /* 0x000fcc00078e00ff */
[----:B------:R-:W-:Y:S01]  /*5b60*/  @!P6 IMAD.IADD R2, R2, 0x1, -R5 ;  /* 0x000000010202e824 */ /* 0x000fe200078e0a05 */
[----:B------:R-:W-:Y:S01]  /*5b70*/  ISETP.GT.U32.AND P6, PT, R5, R18, PT ;  /* 0x000000120500720c */ /* 0x000fe20003fc4070 */
[----:B------:R-:W-:Y:S01]  /*5b80*/  IMAD.MOV R4, RZ, RZ, -R4 ;  /* 0x000000ffff047224 */ /* 0x000fe200078e0a04 */
[----:B------:R-:W-:-:S03]  /*5b90*/  IABS R8, R36 ;  /* 0x0000002400087213 */ /* 0x000fc60000000000 */
[C---:B------:R-:W-:Y:S02]  /*5ba0*/  IMAD R20, R5.reuse, R4, R20 ;  /* 0x0000000405147224 */ /* 0x040fe400078e0214 */
[----:B------:R-:W-:Y:S01]  /*5bb0*/  @!P3 IMAD.IADD R12, R12, 0x1, -R5 ;  /* 0x000000010c0cb824 */ /* 0x000fe200078e0a05 */
[----:B------:R-:W-:Y:S01]  /*5bc0*/  ISETP.GT.U32.AND P3, PT, R5, R23, PT ;  /* 0x000000170500720c */ /* 0x000fe20003f64070 */
[----:B------:R-:W-:-:S04]  /*5bd0*/  IMAD.HI.U32 R7, R0, R8, RZ ;  /* 0x0000000800077227 */ /* 0x000fc800078e00ff */
[----:B------:R-:W-:Y:S02]  /*5be0*/  @!P6 IADD3 R18, PT, PT, R18, -R5, RZ ;  /* 0x800000051212e210 */ /* 0x000fe40007ffe0ff */
[C---:B------:R-:W-:Y:S01]  /*5bf0*/  ISETP.GT.U32.AND P6, PT, R5.reuse, R20, PT ;  /* 0x000000140500720c */ /* 0x040fe20003fc4070 */
[----:B------:R-:W-:Y:S01]  /*5c00*/  IMAD.MOV R7, RZ, RZ, -R7 ;  /* 0x000000ffff077224 */ /* 0x000fe200078e0a07 */
[----:B------:R-:W-:Y:S01]  /*5c10*/  IABS R16, R45 ;  /* 0x0000002d00107213 */ /* 0x000fe20000000000 */
[----:B0-----:R-:W-:Y:S02]  /*5c20*/  IMAD.MOV.U32 R6, RZ, RZ, R2 ;  /* 0x000000ffff067224 */ /* 0x001fe400078e0002 */
[----:B------:R-:W-:Y:S01]  /*5c30*/  IMAD R8, R5, R7, R8 ;  /* 0x0000000705087224 */ /* 0x000fe200078e0208 */
[----:B------:R-:W-:Y:S01]  /*5c40*/  MOV R9, R12 ;  /* 0x0000000c00097202 */ /* 0x000fe20000000f00 */
[----:B------:R-:W-:Y:S02]  /*5c50*/  @!P3 IMAD.IADD R23, R23, 0x1, -R5 ;  /* 0x000000011717b824 */ /* 0x000fe400078e0a05 */
[----:B------:R-:W-:Y:S01]  /*5c60*/  @!P2 IMAD.MOV R6, RZ, RZ, -R6 ;  /* 0x000000ffff06a224 */ /* 0x000fe200078e0a06 */
[----:B------:R-:W-:Y:S01]  /*5c70*/  IABS R14, R35 ;  /* 0x00000023000e7213 */ /* 0x000fe20000000000 */
[----:B------:R-:W-:Y:S01]  /*5c80*/  IMAD.HI.U32 R24, R0, R16, RZ ;  /* 0x0000001000187227 */ /* 0x000fe200078e00ff */
[----:B------:R-:W-:-:S03]  /*5c90*/  ISETP.GT.U32.AND P3, PT, R5, R8, PT ;  /* 0x000000080500720c */ /* 0x000fc60003f64070 */
[----:B------:R-:W-:Y:S01]  /*5ca0*/  @!P6 IMAD.IADD R20, R20, 0x1, -R5 ;  /* 0x000000011414e824 */ /* 0x000fe200078e0a05 */
[C---:B------:R-:W-:Y:S01]  /*5cb0*/  ISETP.GT.U32.AND P6, PT, R5.reuse, R18, PT ;  /* 0x000000120500720c */ /* 0x040fe20003fc4070 */
[----:B------:R0:W-:Y:S01]  /*5cc0*/  STL [R1+0x134], R6 ;  /* 0x0001340601007387 */ /* 0x0001e20000100800 */
[C---:B------:R-:W-:Y:S01]  /*5cd0*/  ISETP.GT.U32.AND P2, PT, R5.reuse, R23, PT ;  /* 0x000000170500720c */ /* 0x040fe20003f44070 */
[----:B------:R-:W-:Y:S02]  /*5ce0*/  IMAD.MOV R24, RZ, RZ, -R24 ;  /* 0x000000ffff187224 */ /* 0x000fe400078e0a18 */
[----:B------:R-:W-:Y:S01]  /*5cf0*/  @!P1 IMAD.MOV R9, RZ, RZ, -R9 ;  /* 0x000000ffff099224 */ /* 0x000fe200078e0a09 */
[----:B------:R-:W-:Y:S01]  /*5d00*/  ISETP.GT.U32.AND P1, PT, R5, R22, PT ;  /* 0x000000160500720c */ /* 0x000fe20003f24070 */
[----:B------:R-:W-:-:S04]  /*5d10*/  IMAD.HI.U32 R7, R0, R14, RZ ;  /* 0x0000000e00077227 */ /* 0x000fc800078e00ff */
[----:B0-----:R-:W-:Y:S02]  /*5d20*/  IMAD.MOV.U32 R6, RZ, RZ, R11 ;  /* 0x000000ffff067224 */ /* 0x001fe400078e000b */
[C---:B------:R-:W-:Y:S02]  /*5d30*/  IMAD R16, R5.reuse, R24, R16 ;  /* 0x0000001805107224 */ /* 0x040fe400078e0210 */
[----:B------:R-:W-:Y:S01]  /*5d40*/  @!P5 IMAD.MOV R6, RZ, RZ, -R6 ;  /* 0x000000ffff06d224 */ /* 0x000fe200078e0a06 */
[C---:B------:R-:W-:Y:S01]  /*5d50*/  ISETP.GT.U32.AND P5, PT, R5.reuse, R20, PT ;  /* 0x000000140500720c */ /* 0x040fe20003fa4070 */
[----:B------:R-:W-:Y:S02]  /*5d60*/  IMAD.MOV R7, RZ, RZ, -R7 ;  /* 0x000000ffff077224 */ /* 0x000fe400078e0a07 */
[--C-:B------:R-:W-:Y:S01]  /*5d70*/  @!P6 IMAD.IADD R18, R18, 0x1, -R5.reuse ;  /* 0x000000011212e824 */ /* 0x100fe200078e0a05 */
[----:B------:R-:W-:Y:S01]  /*5d80*/  ISETP.GT.U32.AND P6, PT, R5, R16, PT ;  /* 0x000000100500720c */ /* 0x000fe20003fc4070 */
[----:B------:R-:W-:-:S02]  /*5d90*/  @!P3 IMAD.IADD R8, R8, 0x1, -R5 ;  /* 0x000000010808b824 */ /* 0x000fc400078e0a05 */
[----:B------:R-:W-:Y:S02]  /*5da0*/  IMAD R14, R5, R7, R14 ;  /* 0x00000007050e7224 */ /* 0x000fe400078e020e */
[--C-:B------:R-:W-:Y:S01]  /*5db0*/  @!P2 IMAD.IADD R23, R23, 0x1, -R5.reuse ;  /* 0x000000011717a824 */ /* 0x100fe200078e0a05 */
[----:B------:R-:W-:Y:S02]  /*5dc0*/  ISETP.GE.AND P2, PT, R28, RZ, PT ;  /* 0x000000ff1c00720c */ /* 0x000fe40003f46270 */
[----:B------:R-:W-:Y:S02]  /*5dd0*/  @!P1 IADD3 R22, PT, PT, R22, -R5, RZ ;  /* 0x8000000516169210 */ /* 0x000fe40007ffe0ff */
[----:B----4-:R-:W-:Y:S02]  /*5de0*/  IABS R4, R56 ;  /* 0x0000003800047213 */ /* 0x010fe40000000000 */
[C---:B------:R-:W-:Y:S02]  /*5df0*/  ISETP.GT.U32.AND P3, PT, R5.reuse, R8, PT ;  /* 0x000000080500720c */ /* 0x040fe40003f64070 */
[----:B------:R-:W-:Y:S01]  /*5e00*/  ISETP.GT.U32.AND P1, PT, R5, R14, PT ;  /* 0x0000000e0500720c */ /* 0x000fe20003f24070 */
[--C-:B------:R-:W-:Y:S01]  /*5e10*/  @!P5 IMAD.IADD R20, R20, 0x1, -R5.reuse ;  /* 0x000000011414d824 */ /* 0x100fe200078e0a05 */
[----:B------:R-:W-:Y:S01]  /*5e20*/  ISETP.GE.AND P5, PT, R31, RZ, PT ;  /* 0x000000ff1f00720c */ /* 0x000fe20003fa6270 */
[----:B------:R-:W-:Y:S01]  /*5e30*/  IMAD.HI.U32 R2, R0, R4, RZ ;  /* 0x0000000400027227 */ /* 0x000fe200078e00ff */
[----:B------:R-:W-:Y:S03]  /*5e40*/  STL [R1+0x138], R9 ;  /* 0x0001380901007387 */ /* 0x000fe60000100800 */
[----:B------:R-:W-:Y:S01]  /*5e50*/  @!P6 IMAD.IADD R16, R16, 0x1, -R5 ;  /* 0x000000011010e824 */ /* 0x000fe200078e0a05 */
[----:B------:R0:W-:Y:S01]  /*5e60*/  STL [R1+0x140], R6 ;  /* 0x0001400601007387 */ /* 0x0001e20000100800 */
[----:B------:R-:W-:Y:S01]  /*5e70*/  ISETP.GE.AND P6, PT, R36, RZ, PT ;  /* 0x000000ff2400720c */ /* 0x000fe20003fc6270 */
[----:B------:R-:W-:-:S02]  /*5e80*/  IMAD.MOV R2, RZ, RZ, -R2 ;  /* 0x000000ffff027224 */ /* 0x000fc400078e0a02 */
[--C-:B------:R-:W-:Y:S01]  /*5e90*/  @!P3 IMAD.IADD R8, R8, 0x1, -R5.reuse ;  /* 0x000000010808b824 */ /* 0x100fe200078e0a05 */
[----:B------:R-:W4:Y:S01]  /*5ea0*/  LDL.LU R36, [R1+0x260] ;  /* 0x0002600001247983 */ /* 0x000f220000300800 */
[----:B0-----:R-:W-:Y:S02]  /*5eb0*/  IMAD.MOV.U32 R6, RZ, RZ, R22 ;  /* 0x000000ffff067224 */ /* 0x001fe400078e0016 */
[----:B------:R-:W-:Y:S02]  /*5ec0*/  IMAD R4, R5, R2, R4 ;  /* 0x0000000205047224 */ /* 0x000fe400078e0204 */
[----:B------:R-:W-:Y:S02]  /*5ed0*/  @!P2 IMAD.MOV R6, RZ, RZ, -R6 ;  /* 0x000000ffff06a224 */ /* 0x000fe400078e0a06 */
[----:B------:R-:W-:Y:S01]  /*5ee0*/  @!P1 IMAD.IADD R14, R14, 0x1, -R5 ;  /* 0x000000010e0e9824 */ /* 0x000fe200078e0a05 */
[----:B------:R-:W-:Y:S01]  /*5ef0*/  ISETP.GE.AND P1, PT, R45, RZ, PT ;  /* 0x000000ff2d00720c */ /* 0x000fe20003f26270 */
[----:B------:R-:W-:Y:S01]  /*5f00*/  IMAD.MOV.U32 R9, RZ, RZ, R20 ;  /* 0x000000ffff097224 */ /* 0x000fe200078e0014 */
[----:B------:R-:W4:Y:S01]  /*5f10*/  LDL.LU R45, [R1+0x264] ;  /* 0x00026400012d7983 */ /* 0x000f220000300800 */
[----:B------:R-:W-:-:S02]  /*5f20*/  ISETP.GT.U32.AND P3, PT, R5, R4, PT ;  /* 0x000000040500720c */ /* 0x000fc40003f64070 */
[----:B------:R-:W-:Y:S01]  /*5f30*/  @!P5 IMAD.MOV R9, RZ, RZ, -R9 ;  /* 0x000000ffff09d224 */ /* 0x000fe200078e0a09 */
[----:B------:R0:W-:Y:S04]  /*5f40*/  STL [R1+0x70], R6 ;  /* 0x0000700601007387 */ /* 0x0001e80000100800 */
[----:B------:R-:W-:Y:S01]  /*5f50*/  STL [R1+0xd0], R9 ;  /* 0x0000d00901007387 */ /* 0x000fe20000100800 */
[----:B0-----:R-:W-:-:S04]  /*5f60*/  IMAD.MOV.U32 R6, RZ, RZ, R8 ;  /* 0x000000ffff067224 */ /* 0x001fc800078e0008 */
[----:B------:R-:W-:Y:S01]  /*5f70*/  @!P6 IMAD.MOV R6, RZ, RZ, -R6 ;  /* 0x000000ffff06e224 */ /* 0x000fe200078e0a06 */
[----:B------:R-:W-:Y:S02]  /*5f80*/  ISETP.GE.AND P6, PT, R56, RZ, PT ;  /* 0x000000ff3800720c */ /* 0x000fe40003fc6270 */
[----:B------:R-:W4:Y:S01]  /*5f90*/  LDL.LU R56, [R1+0x268] ;  /* 0x0002680001387983 */ /* 0x000f220000300800 */
[----:B------:R-:W-:-:S05]  /*5fa0*/  @!P3 IMAD.IADD R4, R4, 0x1, -R5 ;  /* 0x000000010404b824 */ /* 0x000fca00078e0a05 */
[C---:B------:R-:W-:Y:S01]  /*5fb0*/  ISETP.GT.U32.AND P2, PT, R5.reuse, R4, PT ;  /* 0x000000040500720c */ /* 0x040fe20003f44070 */
[----:B------:R0:W-:Y:S01]  /*5fc0*/  STL [R1+0x12c], R6 ;  /* 0x00012c0601007387 */ /* 0x0001e20000100800 */
[----:B------:R-:W-:Y:S02]  /*5fd0*/  IABS R12, R39 ;  /* 0x00000027000c7213 */ /* 0x000fe40000000000 */
[----:B------:R-:W-:-:S09]  /*5fe0*/  ISETP.GT.U32.AND P3, PT, R5, R16, PT ;  /* 0x000000100500720c */ /* 0x000fd20003f64070 */
[----:B------:R-:W-:Y:S02]  /*5ff0*/  @!P2 IMAD.IADD R4, R4, 0x1, -R5 ;  /* 0x000000010404a824 */ /* 0x000fe400078e0a05 */
[----:B------:R-:W-:-:S04]  /*6000*/  IMAD.HI.U32 R24, R0, R12, RZ ;  /* 0x0000000c00187227 */ /* 0x000fc800078e00ff */
[----:B------:R-:W-:-:S04]  /*6010*/  IMAD.MOV R24, RZ, RZ, -R24 ;  /* 0x000000ffff187224 */ /* 0x000fc800078e0a18 */
[C---:B------:R-:W-:Y:S01]  /*6020*/  IMAD R12, R5.reuse, R24, R12 ;  /* 0x00000018050c7224 */ /* 0x040fe200078e020c */
[----:B------:R-:W-:Y:S02]  /*6030*/  @!P4 IADD3 R18, PT, PT, -R18, RZ, RZ ;  /* 0x000000ff1212c210 */ /* 0x000fe40007ffe1ff */
[----:B------:R-:W-:Y:S02]  /*6040*/  @!P3 IADD3 R16, PT, PT, R16, -R5, RZ ;  /* 0x800000051010b210 */ /* 0x000fe40007ffe0ff */
[----:B------:R-:W-:-:S03]  /*6050*/  ISETP.GT.U32.AND P4, PT, R5, R12, PT ;  /* 0x0000000c0500720c */ /* 0x000fc60003f84070 */
[----:B0-----:R-:W-:-:S04]  /*6060*/  IMAD.MOV.U32 R6, RZ, RZ, R16 ;  /* 0x000000ffff067224 */ /* 0x001fc800078e0010 */
[----:B------:R-:W-:-:S06]  /*6070*/  @!P1 IMAD.MOV R6, RZ, RZ, -R6 ;  /* 0x000000ffff069224 */ /* 0x000fcc00078e0a06 */
[----:B------:R-:W-:Y:S01]  /*6080*/  @!P4 IMAD.IADD R12, R12, 0x1, -R5 ;  /* 0x000000010c0cc824 */ /* 0x000fe200078e0a05 */
[----:B--2---:R-:W-:Y:S02]  /*6090*/  IABS R11, R57 ;  /* 0x00000039000b7213 */ /* 0x004fe40000000000 */
[----:B------:R-:W-:Y:S02]  /*60a0*/  ISETP.GE.AND P2, PT, R57, RZ, PT ;  /* 0x000000ff3900720c */ /* 0x000fe40003f46270 */
[----:B------:R-:W2:Y:S04]  /*60b0*/  LDL.LU R57, [R1+0x26c] ;  /* 0x00026c0001397983 */ /* 0x000ea80000300800 */
[----:B------:R0:W-:Y:S01]  /*60c0*/  STL [R1+0xfc], R6 ;  /* 0x0000fc0601007387 */ /* 0x0001e20000100800 */
[----:B---3--:R-:W-:-:S02]  /*60d0*/  IABS R2, R58 ;  /* 0x0000003a00027213 */ /* 0x008fc40000000000 */
[----:B------:R-:W-:Y:S02]  /*60e0*/  ISETP.GE.AND P4, PT, R58, RZ, PT ;  /* 0x000000ff3a00720c */ /* 0x000fe40003f86270 */
[----:B------:R-:W3:Y:S01]  /*60f0*/  LDL.LU R58, [R1+0x270] ;  /* 0x00027000013a7983 */ /* 0x000ee20000300800 */
[----:B------:R-:W-:-:S04]  /*6100*/  IMAD.HI.U32 R7, R0, R11, RZ ;  /* 0x0000000b00077227 */ /* 0x000fc800078e00ff */
[----:B------:R-:W-:-:S04]  /*6110*/  IMAD.MOV R7, RZ, RZ, -R7 ;  /* 0x000000ffff077224 */ /* 0x000fc800078e0a07 */
[C---:B------:R-:W-:Y:S02]  /*6120*/  IMAD R11, R5.reuse, R7, R11 ;  /* 0x00000007050b7224 */ /* 0x040fe400078e020b */
[----:B------:R-:W-:Y:S01]  /*6130*/  @!P0 IMAD.MOV R23, RZ, RZ, -R23 ;  /* 0x000000ffff178224 */ /* 0x000fe200078e0a17 */
[C---:B------:R-:W-:Y:S02]  /*6140*/  ISETP.GT.U32.AND P0, PT, R5.reuse, R14, PT ;  /* 0x0000000e0500720c */ /* 0x040fe40003f04070 */
[----:B------:R-:W-:Y:S01]  /*6150*/  ISETP.GT.U32.AND P3, PT, R5, R11, PT ;  /* 0x0000000b0500720c */ /* 0x000fe20003f64070 */
[----:B------:R-:W-:Y:S01]  /*6160*/  IMAD.HI.U32 R20, R0, R2, RZ ;  /* 0x0000000200147227 */ /* 0x000fe200078e00ff */
[----:B------:R-:W-:Y:S02]  /*6170*/  ISETP.GE.AND P5, PT, R35, RZ, PT ;  /* 0x000000ff2300720c */ /* 0x000fe40003fa6270 */
[----:B------:R-:W-:Y:S01]  /*6180*/  ISETP.GT.U32.AND P1, PT, R5, R12, PT ;  /* 0x0000000c0500720c */ /* 0x000fe20003f24070 */
[----:B------:R-:W-:-:S06]  /*6190*/  IMAD.MOV R20, RZ, RZ, -R20 ;  /* 0x000000ffff147224 */ /* 0x000fcc00078e0a14 */
[--C-:B------:R-:W-:Y:S01]  /*61a0*/  @!P0 IMAD.IADD R14, R14, 0x1, -R5.reuse ;  /* 0x000000010e0e8824 */ /* 0x100fe200078e0a05 */
[----:B------:R-:W-:Y:S01]  /*61b0*/  ISETP.GE.AND P0, PT, R39, RZ, PT ;  /* 0x000000ff2700720c */ /* 0x000fe20003f06270 */
[--C-:B------:R-:W-:Y:S01]  /*61c0*/  @!P3 IMAD.IADD R11, R11, 0x1, -R5.reuse ;  /* 0x000000010b0bb824 */ /* 0x100fe200078e0a05 */
[----:B------:R-:W3:Y:S01]  /*61d0*/  LDL.LU R39, [R1+0x274] ;  /* 0x0002740001277983 */ /* 0x000ee20000300800 */
[C---:B------:R-:W-:Y:S01]  /*61e0*/  IMAD R2, R5.reuse, R20, R2 ;  /* 0x0000001405027224 */ /* 0x040fe200078e0202 */
[----:B0-----:R-:W-:Y:S02]  /*61f0*/  MOV R6, R14 ;  /* 0x0000000e00067202 */ /* 0x001fe40000000f00 */
[C---:B------:R-:W-:Y:S01]  /*6200*/  ISETP.GT.U32.AND P3, PT, R5.reuse, R11, PT ;  /* 0x0000000b0500720c */ /* 0x040fe20003f64070 */
[----:B------:R-:W-:Y:S02]  /*6210*/  @!P1 IMAD.IADD R12, R12, 0x1, -R5 ;  /* 0x000000010c0c9824 */ /* 0x000fe400078e0a05 */
[----:B------:R-:W-:Y:S01]  /*6220*/  @!P5 IMAD.MOV R6, RZ, RZ, -R6 ;  /* 0x000000ffff06d224 */ /* 0x000fe200078e0a06 */
[----:B------:R-:W-:-:S02]  /*6230*/  ISETP.GT.U32.AND P5, PT, R5, R2, PT ;  /* 0x000000020500720c */ /* 0x000fc40003fa4070 */
[----:B------:R-:W-:Y:S01]  /*6240*/  MOV R9, R12 ;  /* 0x0000000c00097202 */ /* 0x000fe20000000f00 */
[----:B------:R-:W-:Y:S01]  /*6250*/  @!P6 IMAD.MOV R4, RZ, RZ, -R4 ;  /* 0x000000ffff04e224 */ /* 0x000fe200078e0a04 */
[----:B------:R0:W-:Y:S03]  /*6260*/  STL [R1+0x11c], R6 ;  /* 0x00011c0601007387 */ /* 0x0001e60000100800 */
[----:B------:R-:W-:Y:S02]  /*6270*/  @!P0 IMAD.MOV R9, RZ, RZ, -R9 ;  /* 0x000000ffff098224 */ /* 0x000fe400078e0a09 */
[----:B------:R-:W-:Y:S01]  /*6280*/  @!P3 IMAD.IADD R11, R11, 0x1, -R5 ;  /* 0x000000010b0bb824 */ /* 0x000fe200078e0a05 */
[----:B------:R-:W-:Y:S03]  /*6290*/  STL [R1+0x120], R4 ;  /* 0x0001200401007387 */ /* 0x000fe60000100800 */
[----:B0-----:R-:W-:Y:S01]  /*62a0*/  IMAD.MOV.U32 R6, RZ, RZ, R11 ;  /* 0x000000ffff067224 */ /* 0x001fe200078e000b */
[----:B------:R-:W-:Y:S01]  /*62b0*/  STL [R1+0x104], R9 ;  /* 0x0001040901007387 */ /* 0x000fe20000100800 */
[----:B------:R-:W-:-:S02]  /*62c0*/  @!P5 IMAD.IADD R2, R2, 0x1, -R5 ;  /* 0x000000010202d824 */ /* 0x000fc400078e0a05 */
[----:B------:R-:W-:-:S03]  /*62d0*/  @!P2 IMAD.MOV R6, RZ, RZ, -R6 ;  /* 0x000000ffff06a224 */ /* 0x000fc600078e0a06 */
[----:B------:R-:W-:-:S13]  /*62e0*/  ISETP.GT.U32.AND P5, PT, R5, R2, PT ;  /* 0x000000020500720c */ /* 0x000fda0003fa4070 */
[----:B------:R-:W-:Y:S01]  /*62f0*/  @!P5 IMAD.IADD R2, R2, 0x1, -R5 ;  /* 0x000000010202d824 */ /* 0x000fe200078e0a05 */
[----:B----4-:R-:W-:Y:S02]  /*6300*/  IABS R8, R36 ;  /* 0x0000002400087213 */ /* 0x010fe40000000000 */
[----:B------:R-:W-:Y:S02]  /*6310*/  IABS R7, R45 ;  /* 0x0000002d00077213 */ /* 0x000fe40000000000 */
[----:B------:R-:W-:Y:S02]  /*6320*/  ISETP.GE.AND P1, PT, R45, RZ, PT ;  /* 0x000000ff2d00720c */ /* 0x000fe40003f26270 */
[----:B------:R-:W4:Y:S01]  /*6330*/  LDL.LU R45, [R1+0x278] ;  /* 0x00027800012d7983 */ /* 0x000f220000300800 */
[----:B------:R-:W-:Y:S02]  /*6340*/  IABS R14, R56 ;  /* 0x00000038000e7213 */ /* 0x000fe40000000000 */
[----:B------:R-:W-:-:S02]  /*6350*/  ISETP.GE.AND P2, PT, R56, RZ, PT ;  /* 0x000000ff3800720c */ /* 0x000fc40003f46270 */
[----:B------:R-:W4:Y:S01]  /*6360*/  LDL.LU R56, [R1+0x27c] ;  /* 0x00027c0001387983 */ /* 0x000f220000300800 */
[----:B------:R-:W-:-:S03]  /*6370*/  IMAD.HI.U32 R16, R0, R8, RZ ;  /* 0x0000000800107227 */ /* 0x000fc600078e00ff */
[----:B------:R0:W-:Y:S01]  /*6380*/  STL [R1+0x110], R6 ;  /* 0x0001100601007387 */ /* 0x0001e20000100800 */
[----:B------:R-:W-:-:S04]  /*6390*/  IMAD.MOV R16, RZ, RZ, -R16 ;  /* 0x000000ffff107224 */ /* 0x000fc800078e0a10 */
[----:B------:R-:W-:Y:S01]  /*63a0*/  IMAD R8, R5, R16, R8 ;  /* 0x0000001005087224 */ /* 0x000fe200078e0208 */
[----:B0-----:R-:W-:-:S05]  /*63b0*/  MOV R6, R2 ;  /* 0x0000000200067202 */ /* 0x001fca0000000f00 */
[----:B------:R-:W-:Y:S01]  /*63c0*/  @!P4 IMAD.MOV R6, RZ, RZ, -R6 ;  /* 0x000000ffff06c224 */ /* 0x000fe200078e0a06 */
[----:B------:R-:W-:Y:S01]  /*63d0*/  ISETP.GT.U32.AND P3, PT, R5, R8, PT ;  /* 0x000000080500720c */ /* 0x000fe20003f64070 */
[----:B------:R-:W-:-:S12]  /*63e0*/  IMAD.HI.U32 R4, R0, R7, RZ ;  /* 0x0000000700047227 */ /* 0x000fd800078e00ff */
[----:B------:R-:W-:-:S05]  /*63f0*/  @!P3 IMAD.IADD R8, R8, 0x1, -R5 ;  /* 0x000000010808b824 */ /* 0x000fca00078e0a05 */
[----:B------:R-:W-:Y:S01]  /*6400*/  ISETP.GT.U32.AND P3, PT, R5, R8, PT ;  /* 0x000000080500720c */ /* 0x000fe20003f64070 */
[----:B------:R-:W-:Y:S02]  /*6410*/  IMAD.MOV R16, RZ, RZ, -R4 ;  /* 0x000000ffff107224 */ /* 0x000fe400078e0a04 */
[----:B------:R-:W-:-:S04]  /*6420*/  IMAD.HI.U32 R4, R0, R14, RZ ;  /* 0x0000000e00047227 */ /* 0x000fc800078e00ff */
[----:B------:R-:W-:Y:S01]  /*6430*/  IMAD.MOV R4, RZ, RZ, -R4 ;  /* 0x000000ffff047224 */ /* 0x000fe200078e0a04 */
[----:B------:R-:W-:-:S03]  /*6440*/  ISETP.GE.AND P6, PT, R36, RZ, PT ;  /* 0x000000ff2400720c */ /* 0x000fc60003fc6270 */
[----:B------:R-:W-:Y:S02]  /*6450*/  IMAD R14, R5, R4, R14 ;  /* 0x00000004050e7224 */ /* 0x000fe400078e020e */
[----:B------:R-:W-:Y:S01]  /*6460*/  @!P3 IMAD.IADD R8, R8, 0x1, -R5 ;  /* 0x000000010808b824 */ /* 0x000fe200078e0a05 */
[----:B--2---:R-:W-:Y:S02]  /*6470*/  IABS R22, R57 ;  /* 0x0000003900167213 */ /* 0x004fe40000000000 */
[----:B------:R-:W-:Y:S02]  /*6480*/  ISETP.GE.AND P4, PT, R57, RZ, PT ;  /* 0x000000ff3900720c */ /* 0x000fe40003f86270 */
[----:B------:R-:W2:Y:S04]  /*6490*/  LDL.LU R57, [R1+0x280] ;  /* 0x0002800001397983 */ /* 0x000ea80000300800 */
[----:B------:R0:W-:Y:S04]  /*64a0*/  STL [R1+0x10c], R6 ;  /* 0x00010c0601007387 */ /* 0x0001e80000100800 */
[----:B------:R-:W2:Y:S04]  /*64b0*/  LDL.LU R35, [R1+0x284] ;  /* 0x0002840001237983 */ /* 0x000ea80000300800 */
[----:B------:R-:W2:Y:S01]  /*64c0*/  LDL.LU R36, [R1+0x288] ;  /* 0x0002880001247983 */ /* 0x000ea20000300800 */
[----:B---3--:R-:W-:-:S02]  /*64d0*/  IABS R4, R58 ;  /* 0x0000003a00047213 */ /* 0x008fc40000000000 */
[----:B------:R-:W-:Y:S02]  /*64e0*/  ISETP.GE.AND P3, PT, R58, RZ, PT ;  /* 0x000000ff3a00720c */ /* 0x000fe40003f66270 */
[----:B------:R-:W3:Y:S01]  /*64f0*/  LDL.LU R58, [R1+0x28c] ;  /* 0x00028c00013a7983 */ /* 0x000ee20000300800 */
[----:B------:R-:W-:-:S05]  /*6500*/  IMAD R7, R5, R16, R7 ;  /* 0x0000001005077224 */ /* 0x000fca00078e0207 */
[C---:B------:R-:W-:Y:S02]  /*6510*/  ISETP.GT.U32.AND P0, PT, R5.reuse, R7, PT ;  /* 0x000000070500720c */ /* 0x040fe40003f04070 */
[----:B------:R-:W-:Y:S01]  /*6520*/  ISETP.GT.U32.AND P5, PT, R5, R14, PT ;  /* 0x0000000e0500720c */ /* 0x000fe20003fa4070 */
[----:B------:R-:W-:-:S10]  /*6530*/  IMAD.HI.U32 R16, R0, R22, RZ ;  /* 0x0000001600107227 */ /* 0x000fd400078e00ff */
[--C-:B------:R-:W-:Y:S02]  /*6540*/  @!P0 IMAD.IADD R7, R7, 0x1, -R5.reuse ;  /* 0x0000000107078824 */ /* 0x100fe400078e0a05 */
[----:B------:R-:W-:-:S03]  /*6550*/  @!P5 IMAD.IADD R14, R14, 0x1, -R5 ;  /* 0x000000010e0ed824 */ /* 0x000fc600078e0a05 */
[----:B------:R-:W-:Y:S01]  /*6560*/  ISETP.GT.U32.AND P0, PT, R5, R7, PT ;  /* 0x000000070500720c */ /* 0x000fe20003f04070 */
[----:B------:R-:W-:Y:S01]  /*6570*/  IMAD.HI.U32 R11, R0, R4, RZ ;  /* 0x00000004000b7227 */ /* 0x000fe200078e00ff */
[----:B------:R-:W-:-:S03]  /*6580*/  IABS R12, R39 ;  /* 0x00000027000c7213 */ /* 0x000fc60000000000 */
[----:B------:R-:W-:Y:S01]  /*6590*/  IMAD.MOV R16, RZ, RZ, -R16 ;  /* 0x000000ffff107224 */ /* 0x000fe200078e0a10 */
[----:B------:R-:W-:Y:S01]  /*65a0*/  ISETP.GT.U32.AND P5, PT, R5, R14, PT ;  /* 0x0000000e0500720c */ /* 0x000fe20003fa4070 */
[----:B------:R-:W-:-:S04]  /*65b0*/  IMAD.HI.U32 R2, R0, R12, RZ ;  /* 0x0000000c00027227 */ /* 0x000fc800078e00ff */
[----:B------:R-:W-:Y:S02]  /*65c0*/  IMAD.MOV R11, RZ, RZ, -R11 ;  /* 0x000000ffff0b7224 */ /* 0x000fe400078e0a0b */
[----:B------:R-:W-:Y:S02]  /*65d0*/  IMAD R22, R5, R16, R22 ;  /* 0x0000001005167224 */ /* 0x000fe400078e0216 */
[----:B------:R-:W-:Y:S02]  /*65e0*/  IMAD.MOV R2, RZ, RZ, -R2 ;  /* 0x000000ffff027224 */ /* 0x000fe400078e0a02 */
[----:B------:R-:W-:Y:S01]  /*65f0*/  @!P0 IMAD.IADD R7, R7, 0x1, -R5 ;  /* 0x0000000107078824 */ /* 0x000fe200078e0a05 */
[C---:B------:R-:W-:Y:S01]  /*6600*/  ISETP.GT.U32.AND P0, PT, R5.reuse, R22, PT ;  /* 0x000000160500720c */ /* 0x040fe20003f04070 */
[C---:B------:R-:W-:Y:S02]  /*6610*/  IMAD R4, R5.reuse, R11, R4 ;  /* 0x0000000b05047224 */ /* 0x040fe400078e0204 */
[----:B------:R-:W-:-:S02]  /*6620*/  IMAD R12, R5, R2, R12 ;  /* 0x00000002050c7224 */ /* 0x000fc400078e020c */
[----:B------:R-:W-:Y:S01]  /*6630*/  @!P6 IMAD.MOV R8, RZ, RZ, -R8 ;  /* 0x000000ffff08e224 */ /* 0x000fe200078e0a08 */
[C---:B------:R-:W-:Y:S01]  /*6640*/  ISETP.GT.U32.AND P6, PT, R5.reuse, R4, PT ;  /* 0x000000040500720c */ /* 0x040fe20003fc4070 */
[----:B------:R-:W-:Y:S01]  /*6650*/  @!P5 IMAD.IADD R14, R14, 0x1, -R5 ;  /* 0x000000010e0ed824 */ /* 0x000fe200078e0a05 */
[----:B------:R-:W-:Y:S02]  /*6660*/  ISETP.GT.U32.AND P5, PT, R5, R12, PT ;  /* 0x0000000c0500720c */ /* 0x000fe40003fa4070 */
[----:B0-----:R-:W-:-:S03]  /*6670*/  MOV R6, R7 ;  /* 0x0000000700067202 */ /* 0x001fc60000000f00 */
[--C-:B------:R-:W-:Y:S02]  /*6680*/  @!P0 IMAD.IADD R22, R22, 0x1, -R5.reuse ;  /* 0x0000000116168824 */ /* 0x100fe400078e0a05 */
[----:B------:R-:W-:Y:S01]  /*6690*/  @!P1 IMAD.MOV R6, RZ, RZ, -R6 ;  /* 0x000000ffff069224 */ /* 0x000fe200078e0a06 */
[----:B------:R-:W-:Y:S01]  /*66a0*/  STL [R1+0xec], R8 ;  /* 0x0000ec0801007387 */ /* 0x000fe20000100800 */
[----:B------:R-:W-:Y:S02]  /*66b0*/  ISETP.GE.AND P1, PT, R39, RZ, PT ;  /* 0x000000ff2700720c */ /* 0x000fe40003f26270 */
[--C-:B------:R-:W-:Y:S01]  /*66c0*/  @!P6 IMAD.IADD R4, R4, 0x1, -R5.reuse ;  /* 0x000000010404e824 */ /* 0x100fe200078e0a05 */
[----:B------:R-:W-:Y:S01]  /*66d0*/  ISETP.GT.U32.AND P6, PT, R5, R22, PT ;  /* 0x000000160500720c */ /* 0x000fe20003fc4070 */
[----:B------:R0:W-:Y:S01]  /*66e0*/  STL [R1+0xf4], R6 ;  /* 0x0000f40601007387 */ /* 0x0001e20000100800 */
[----:B------:R-:W-:-:S03]  /*66f0*/  @!P5 IMAD.IADD R12, R12, 0x1, -R5 ;  /* 0x000000010c0cd824 */ /* 0x000fc600078e0a05 */
[----:B------:R-:W3:Y:S01]  /*6700*/  LDL.LU R39, [R1+0x290] ;  /* 0x0002900001277983 */ /* 0x000ee20000300800 */
[----:B------:R-:W-:-:S07]  /*6710*/  ISETP.GT.U32.AND P5, PT, R5, R4, PT ;  /* 0x000000040500720c */ /* 0x000fce0003fa4070 */
[----:B------:R-:W-:Y:S02]  /*6720*/  @!P6 IMAD.IADD R22, R22, 0x1, -R5 ;  /* 0x000000011616e824 */ /* 0x000fe400078e0a05 */
[----:B0-----:R-:W-:-:S04]  /*6730*/  IMAD.MOV.U32 R6, RZ, RZ, R14 ;  /* 0x000000ffff067224 */ /* 0x001fc800078e000e */
[----:B------:R-:W-:Y:S02]  /*6740*/  @!P5 IMAD.IADD R4, R4, 0x1, -R5 ;  /* 0x000000010404d824 */ /* 0x000fe400078e0a05 */
[----:B------:R-:W-:Y:S01]  /*6750*/  @!P2 IMAD.MOV R6, RZ, RZ, -R6 ;  /* 0x000000ffff06a224 */ /* 0x000fe200078e0a06 */
[----:B------:R-:W-:-:S04]  /*6760*/  ISETP.GT.U32.AND P2, PT, R5, R12, PT ;  /* 0x0000000c0500720c */ /* 0x000fc80003f44070 */
[----:B------:R0:W-:Y:S02]  /*6770*/  STL [R1+0xf0], R6 ;  /* 0x0000f00601007387 */ /* 0x0001e40000100800 */
[----:B0-----:R-:W-:Y:S02]  /*6780*/  MOV R6, R22 ;  /* 0x0000001600067202 */ /* 0x001fe40000000f00 */
[----:B----4-:R-:W-:-:S05]  /*6790*/  IABS R7, R45 ;  /* 0x0000002d00077213 */ /* 0x010fca0000000000 */
[----:B------:R-:W-:-:S04]  /*67a0*/  IMAD.HI.U32 R16, R0, R7, RZ ;  /* 0x0000000700107227 */ /* 0x000fc800078e00ff */
[----:B------:R-:W-:Y:S01]  /*67b0*/  IMAD.MOV R16, RZ, RZ, -R16 ;  /* 0x000000ffff107224 */ /* 0x000fe200078e0a10 */
[----:B------:R-:W-:-:S05]  /*67c0*/  IABS R2, R56 ;  /* 0x0000003800027213 */ /* 0x000fca0000000000 */
[----:B------:R-:W-:-:S04]  /*67d0*/  IMAD.HI.U32 R11, R0, R2, RZ ;  /* 0x00000002000b7227 */ /* 0x000fc800078e00ff */
[----:B------:R-:W-:Y:S01]  /*67e0*/  IMAD R7, R5, R16, R7 ;  /* 0x0000001005077224 */ /* 0x000fe200078e0207 */
[----:B------:R-:W-:-:S04]  /*67f0*/  IADD3 R11, PT, PT, -R11, RZ, RZ ;  /* 0x000000ff0b0b7210 */ /* 0x000fc80007ffe1ff */
[C---:B------:R-:W-:Y:S01]  /*6800*/  ISETP.GT.U32.AND P6, PT, R5.reuse, R7, PT ;  /* 0x000000070500720c */ /* 0x040fe20003fc4070 */
[----:B------:R-:W-:-:S05]  /*6810*/  IMAD R2, R5, R11, R2 ;  /* 0x0000000b05027224 */ /* 0x000fca00078e0202 */
[----:B------:R-:W-:Y:S01]  /*6820*/  ISETP.GT.U32.AND P5, PT, R5, R2, PT ;  /* 0x000000020500720c */ /* 0x000fe20003fa4070 */
[----:B------:R-:W-:-:S06]  /*6830*/  @!P4 IMAD.MOV R6, RZ, RZ, -R6 ;  /* 0x000000ffff06c224 */ /* 0x000fcc00078e0a06 */
[--C-:B------:R-:W-:Y:S01]  /*6840*/  @!P6 IMAD.IADD R7, R7, 0x1, -R5.reuse ;  /* 0x000000010707e824 */ /* 0x100fe200078e0a05 */
[----:B------:R-:W-:Y:S01]  /*6850*/  ISETP.GE.AND P0, PT, R45, RZ, PT ;  /* 0x000000ff2d00720c */ /* 0x000fe20003f06270 */
[--C-:B------:R-:W-:Y:S01]  /*6860*/  @!P2 IMAD.IADD R12, R12, 0x1, -R5.reuse ;  /* 0x000000010c0ca824 */ /* 0x100fe200078e0a05 */
[----:B------:R-:W4:Y:S03]  /*6870*/  LDL.LU R45, [R1+0x294] ;  /* 0x00029400012d7983 */ /* 0x000f260000300800 */
[----:B------:R-:W-:Y:S01]  /*6880*/  @!P5 IMAD.IADD R2, R2, 0x1, -R5 ;  /* 0x000000010202d824 */ /* 0x000fe200078e0a05 */
[C---:B------:R-:W-:Y:S01]  /*6890*/  ISETP.GT.U32.AND P5, PT, R5.reuse, R7, PT ;  /* 0x000000070500720c */ /* 0x040fe20003fa4070 */
[----:B------:R0:W-:Y:S01]  /*68a0*/  STL [R1+0xdc], R6 ;  /* 0x0000dc0601007387 */ /* 0x0001e20000100800 */
[----:B------:R-:W-:Y:S01]  /*68b0*/  ISETP.GE.AND P2, PT, R56, RZ, PT ;  /* 0x000000ff3800720c */ /* 0x000fe20003f46270 */
[----:B------:R-:W-:Y:S01]  /*68c0*/  @!P3 IMAD.MOV R4, RZ, RZ, -R4 ;  /* 0x000000ffff04b224 */ /* 0x000fe200078e0a04 */
[----:B------:R-:W-:Y:S01]  /*68d0*/  ISETP.GT.U32.AND P3, PT, R5, R2, PT ;  /* 0x000000020500720c */ /* 0x000fe20003f64070 */
[----:B------:R-:W4:Y:S01]  /*68e0*/  LDL.LU R56, [R1+0x298] ;  /* 0x0002980001387983 */ /* 0x000f220000300800 */
[----:B------:R-:W-:-:S07]  /*68f0*/  IMAD.MOV.U32 R9, RZ, RZ, R12 ;  /* 0x000000ffff097224 */ /* 0x000fce00078e000c */
[----:B------:R-:W-:Y:S01]  /*6900*/  @!P5 IADD3 R7, PT, PT, R7, -R5, RZ ;  /* 0x800000050707d210 */ /* 0x000fe20007ffe0ff */
[----:B------:R-:W-:-:S03]  /*6910*/  @!P1 IMAD.MOV R9, RZ, RZ, -R9 ;  /* 0x000000ffff099224 */ /* 0x000fc600078e0a09 */
[----:B------:R-:W-:Y:S02]  /*6920*/  @!P3 IMAD.IADD R2, R2, 0x1, -R5 ;  /* 0x000000010202b824 */ /* 0x000fe400078e0a05 */
[----:B0-----:R-:W-:Y:S02]  /*6930*/  IMAD.MOV.U32 R6, RZ, RZ, R7 ;  /* 0x000000ffff067224 */ /* 0x001fe400078e0007 */
[----:B------:R-:W-:Y:S02]  /*6940*/  @!P2 IMAD.MOV R2, RZ, RZ, -R2 ;  /* 0x000000ffff02a224 */ /* 0x000fe400078e0a02 */
[----:B------:R-:W-:Y:S01]  /*6950*/  @!P0 IMAD.MOV R6, RZ, RZ, -R6 ;  /* 0x000000ffff068224 */ /* 0x000fe200078e0a06 */
[----:B--2---:R-:W-:-:S05]  /*6960*/  IABS R16, R35 ;  /* 0x0000002300107213 */ /* 0x004fca0000000000 */
[----:B------:R-:W-:-:S04]  /*6970*/  IMAD.HI.U32 R24, R0, R16, RZ ;  /* 0x0000001000187227 */ /* 0x000fc800078e00ff */
[----:B------:R-:W-:-:S04]  /*6980*/  IMAD.MOV R24, RZ, RZ, -R24 ;  /* 0x000000ffff187224 */ /* 0x000fc800078e0a18 */
[----:B------:R-:W-:-:S05]  /*6990*/  IMAD R16, R5, R24, R16 ;  /* 0x0000001805107224 */ /* 0x000fca00078e0210 */
[----:B------:R-:W-:Y:S02]  /*69a0*/  ISETP.GT.U32.AND P5, PT, R5, R16, PT ;  /* 0x000000100500720c */ /* 0x000fe40003fa4070 */
[----:B------:R-:W-:Y:S02]  /*69b0*/  IABS R8, R57 ;  /* 0x0000003900087213 */ /* 0x000fe40000000000 */
[----:B------:R-:W-:Y:S02]  /*69c0*/  ISETP.GE.AND P4, PT, R57, RZ, PT ;  /* 0x000000ff3900720c */ /* 0x000fe40003f86270 */
[----:B------:R-:W2:Y:S04]  /*69d0*/  LDL.LU R57, [R1+0x29c] ;  /* 0x00029c0001397983 */ /* 0x000ea80000300800 */
[----:B------:R0:W-:Y:S01]  /*69e0*/  STL [R1+0xcc], R4 ;  /* 0x0000cc0401007387 */ /* 0x0001e20000100800 */
[----:B---3--:R-:W-:-:S02]  /*69f0*/  IABS R11, R58 ;  /* 0x0000003a000b7213 */ /* 0x008fc40000000000 */
[----:B------:R-:W-:Y:S01]  /*6a00*/  @!P5 IADD3 R16, PT, PT, R16, -R5, RZ ;  /* 0x800000051010d210 */ /* 0x000fe20007ffe0ff */
[----:B------:R-:W-:Y:S01]  /*6a10*/  STL [R1+0xc4], R9 ;  /* 0x0000c40901007387 */ /* 0x000fe20000100800 */
[----:B------:R-:W-:-:S03]  /*6a20*/  ISETP.GE.AND P5, PT, R58, RZ, PT ;  /* 0x000000ff3a00720c */ /* 0x000fc60003fa6270 */
[----:B------:R-:W-:Y:S04]  /*6a30*/  STL [R1+0xc0], R6 ;  /* 0x0000c00601007387 */ /* 0x000fe80000100800 */
[----:B------:R1:W-:Y:S04]  /*6a40*/  STL [R1+0xb8], R2 ;  /* 0x0000b80201007387 */ /* 0x0003e80000100800 */
[----:B------:R-:W3:Y:S01]  /*6a50*/  LDL.LU R58, [R1+0x2a0] ;  /* 0x0002a000013a7983 */ /* 0x000ee20000300800 */
[----:B------:R-:W-:-:S04]  /*6a60*/  IMAD.HI.U32 R20, R0, R8, RZ ;  /* 0x0000000800147227 */ /* 0x000fc800078e00ff */
[----:B------:R-:W-:Y:S01]  /*6a70*/  IMAD.MOV R20, RZ, RZ, -R20 ;  /* 0x000000ffff147224 */ /* 0x000fe200078e0a14 */
[----:B------:R-:W-:-:S03]  /*6a80*/  IABS R14, R36 ;  /* 0x00000024000e7213 */ /* 0x000fc60000000000 */
[----:B------:R-:W-:Y:S02]  /*6a90*/  IMAD R8, R5, R20, R8 ;  /* 0x0000001405087224 */ /* 0x000fe400078e0208 */
[----:B------:R-:W-:-:S03]  /*6aa0*/  IMAD.HI.U32 R20, R0, R14, RZ ;  /* 0x0000000e00147227 */ /* 0x000fc600078e00ff */
[----:B------:R-:W-:Y:S01]  /*6ab0*/  ISETP.GT.U32.AND P6, PT, R5, R8, PT ;  /* 0x000000080500720c */ /* 0x000fe20003fc4070 */
[----:B------:R-:W-:-:S04]  /*6ac0*/  IMAD.MOV R20, RZ, RZ, -R20 ;  /* 0x000000ffff147224 */ /* 0x000fc800078e0a14 */
[----:B------:R-:W-:Y:S02]  /*6ad0*/  IMAD R14, R5, R20, R14 ;  /* 0x00000014050e7224 */ /* 0x000fe400078e020e */
[----:B------:R-:W-:-:S03]  /*6ae0*/  IMAD.HI.U32 R24, R0, R11, RZ ;  /* 0x0000000b00187227 */ /* 0x000fc600078e00ff */
[----:B------:R-:W-:-:S03]  /*6af0*/  ISETP.GT.U32.AND P1, PT, R5, R14, PT ;  /* 0x0000000e0500720c */ /* 0x000fc60003f24070 */
[----:B------:R-:W-:Y:S02]  /*6b00*/  @!P6 IMAD.IADD R8, R8, 0x1, -R5 ;  /* 0x000000010808e824 */ /* 0x000fe400078e0a05 */
[----:B------:R-:W-:-:S03]  /*6b10*/  IMAD.MOV R24, RZ, RZ, -R24 ;  /* 0x000000ffff187224 */ /* 0x000fc600078e0a18 */
[C---:B------:R-:W-:Y:S01]  /*6b20*/  ISETP.GT.U32.AND P6, PT, R5.reuse, R8, PT ;  /* 0x000000080500720c */ /* 0x040fe20003fc4070 */
[----:B------:R-:W-:-:S04]  /*6b30*/  IMAD R12, R5, R24, R11 ;  /* 0x00000018050c7224 */ /* 0x000fc800078e020b */
[----:B------:R-:W-:Y:S01]  /*6b40*/  @!P1 IMAD.IADD R14, R14, 0x1, -R5 ;  /* 0x000000010e0e9824 */ /* 0x000fe200078e0a05 */
[C---:B------:R-:W-:Y:S02]  /*6b50*/  ISETP.GT.U32.AND P3, PT, R5.reuse, R12, PT ;  /* 0x0000000c0500720c */ /* 0x040fe40003f64070 */
[----:B------:R-:W-:Y:S02]  /*6b60*/  ISETP.GT.U32.AND P1, PT, R5, R16, PT ;  /* 0x000000100500720c */ /* 0x000fe40003f24070 */
[----:B------:R-:W-:-:S03]  /*6b70*/  IABS R22, R39 ;  /* 0x0000002700167213 */ /* 0x000fc60000000000 */
[----:B------:R-:W-:Y:S02]  /*6b80*/  @!P6 IMAD.IADD R8, R8, 0x1, -R5 ;  /* 0x000000010808e824 */ /* 0x000fe400078e0a05 */
[----:B0-----:R-:W-:Y:S01]  /*6b90*/  IMAD.HI.U32 R4, R0, R22, RZ ;  /* 0x0000001600047227 */ /* 0x001fe200078e00ff */
[----:B------:R-:W-:-:S03]  /*6ba0*/  ISETP.GT.U32.AND P2, PT, R5, R14, PT ;  /* 0x0000000e0500720c */ /* 0x000fc60003f44070 */
[----:B------:R-:W-:Y:S02]  /*6bb0*/  IMAD.MOV R4, RZ, RZ, -R4 ;  /* 0x000000ffff047224 */ /* 0x000fe400078e0a04 */
[----:B-1----:R-:W-:Y:S02]  /*6bc0*/  IMAD.MOV.U32 R2, RZ, RZ, R8 ;  /* 0x000000ffff027224 */ /* 0x002fe400078e0008 */
[----:B------:R-:W-:Y:S01]  /*6bd0*/  IMAD R11, R5, R4, R22 ;  /* 0x00000004050b7224 */ /* 0x000fe200078e0216 */
[----:B------:R-:W-:Y:S01]  /*6be0*/  ISETP.GE.AND P0, PT, R35, RZ, PT ;  /* 0x000000ff2300720c */ /* 0x000fe20003f06270 */
[----:B------:R-:W-:Y:S01]  /*6bf0*/  @!P4 IMAD.MOV R2, RZ, RZ, -R2 ;  /* 0x000000ffff02c224 */ /* 0x000fe200078e0a02 */
[----:B------:R-:W-:Y:S01]  /*6c00*/  ISETP.GE.AND P6, PT, R36, RZ, PT ;  /* 0x000000ff2400720c */ /* 0x000fe20003fc6270 */
[--C-:B------:R-:W-:Y:S01]  /*6c10*/  @!P3 IMAD.IADD R12, R12, 0x1, -R5.reuse ;  /* 0x000000010c0cb824 */ /* 0x100fe200078e0a05 */
[----:B------:R-:W-:Y:S01]  /*6c20*/  ISETP.GT.U32.AND P4, PT, R5, R11, PT ;  /* 0x0000000b0500720c */ /* 0x000fe20003f84070 */
[----:B------:R-:W3:Y:S01]  /*6c30*/  LDL.LU R36, [R1+0x2a4] ;  /* 0x0002a40001247983 */ /* 0x000ee20000300800 */
[--C-:B------:R-:W-:Y:S01]  /*6c40*/  @!P1 IMAD.IADD R16, R16, 0x1, -R5.reuse ;  /* 0x0000000110109824 */ /* 0x100fe200078e0a05 */
[----:B------:R-:W-:Y:S01]  /*6c50*/  ISETP.GE.AND P1, PT, R39, RZ, PT ;  /* 0x000000ff2700720c */ /* 0x000fe20003f26270 */
[----:B------:R-:W-:Y:S01]  /*6c60*/  @!P2 IMAD.IADD R14, R14, 0x1, -R5 ;  /* 0x000000010e0ea824 */ /* 0x000fe200078e0a05 */
[----:B------:R-:W-:Y:S01]  /*6c70*/  STL [R1+0xb0], R2 ;  /* 0x0000b00201007387 */ /* 0x000fe20000100800 */
[----:B------:R-:W-:Y:S01]  /*6c80*/  ISETP.GT.U32.AND P3, PT, R5, R12, PT ;  /* 0x0000000c0500720c */ /* 0x000fe20003f64070 */
[----:B------:R-:W-:-:S02]  /*6c90*/  IMAD.MOV.U32 R15, RZ, RZ, R16 ;  /* 0x000000ffff0f7224 */ /* 0x000fc400078e0010 */
[----:B------:R-:W3:Y:S01]  /*6ca0*/  LDL.LU R39, [R1+0x2a8] ;  /* 0x0002a80001277983 */ /* 0x000ee20000300800 */
[----:B------:R-:W-:Y:S02]  /*6cb0*/  IMAD.MOV.U32 R9, RZ, RZ, R14 ;  /* 0x000000ffff097224 */ /* 0x000fe400078e000e */
[----:B------:R-:W-:Y:S02]  /*6cc0*/  @!P0 IMAD.MOV R15, RZ, RZ, -R15 ;  /* 0x000000ffff0f8224 */ /* 0x000fe400078e0a0f */
[----:B------:R-:W-:Y:S02]  /*6cd0*/  @!P6 IMAD.MOV R9, RZ, RZ, -R9 ;  /* 0x000000ffff09e224 */ /* 0x000fe400078e0a09 */
[--C-:B------:R-:W-:Y:S01]  /*6ce0*/  @!P4 IMAD.IADD R11, R11, 0x1, -R5.reuse ;  /* 0x000000010b0bc824 */ /* 0x100fe200078e0a05 */
[----:B------:R-:W-:Y:S02]  /*6cf0*/  STL [R1+0xa8], R15 ;  /* 0x0000a80f01007387 */ /* 0x000fe40000100800 */
[----:B------:R-:W-:-:S02]  /*6d00*/  @!P3 IMAD.IADD R12, R12, 0x1, -R5 ;  /* 0x000000010c0cb824 */ /* 0x000fc400078e0a05 */
[----:B------:R-:W-:Y:S01]  /*6d10*/  STL [R1+0x78], R9 ;  /* 0x0000780901007387 */ /* 0x000fe20000100800 */
[----:B------:R-:W-:Y:S02]  /*6d20*/  ISETP.GT.U32.AND P4, PT, R5, R11, PT ;  /* 0x0000000b0500720c */ /* 0x000fe40003f84070 */
[----:B------:R-:W-:-:S05]  /*6d30*/  MOV R6, R12 ;  /* 0x0000000c00067202 */ /* 0x000fca0000000f00 */
[----:B------:R-:W-:-:S06]  /*6d40*/  @!P5 IMAD.MOV R6, RZ, RZ, -R6 ;  /* 0x000000ffff06d224 */ /* 0x000fcc00078e0a06 */
[----:B------:R-:W-:Y:S01]  /*6d50*/  @!P4 IMAD.IADD R11, R11, 0x1, -R5 ;  /* 0x000000010b0bc824 */ /* 0x000fe200078e0a05 */
[----:B----4-:R-:W-:Y:S02]  /*6d60*/  IABS R4, R56 ;  /* 0x0000003800047213 */ /* 0x010fe40000000000 */
[----:B------:R-:W-:Y:S02]  /*6d70*/  ISETP.GE.AND P6, PT, R56, RZ, PT ;  /* 0x000000ff3800720c */ /* 0x000fe40003fc6270 */
[----:B------:R-:W4:Y:S01]  /*6d80*/  LDL.LU R56, [R1+0x2ac] ;  /* 0x0002ac0001387983 */ /* 0x000f220000300800 */
[----:B------:R-:W-:-:S05]  /*6d90*/  IABS R7, R45 ;  /* 0x0000002d00077213 */ /* 0x000fca0000000000 */
[----:B------:R-:W-:-:S04]  /*6da0*/  IMAD.HI.U32 R22, R0, R7, RZ ;  /* 0x0000000700167227 */ /* 0x000fc800078e00ff */
[----:B------:R-:W-:-:S04]  /*6db0*/  IMAD.MOV R22, RZ, RZ, -R22 ;  /* 0x000000ffff167224 */ /* 0x000fc800078e0a16 */
[----:B------:R-:W-:Y:S01]  /*6dc0*/  IMAD R7, R5, R22, R7 ;  /* 0x0000001605077224 */ /* 0x000fe200078e0207 */
[----:B------:R-:W-:Y:S02]  /*6dd0*/  ISETP.GE.AND P2, PT, R45, RZ, PT ;  /* 0x000000ff2d00720c */ /* 0x000fe40003f46270 */
[----:B--2---:R-:W-:Y:S02]  /*6de0*/  IABS R20, R57 ;  /* 0x0000003900147213 */ /* 0x004fe40000000000 */
[----:B------:R-:W-:Y:S02]  /*6df0*/  ISETP.GE.AND P5, PT, R57, RZ, PT ;  /* 0x000000ff3900720c */ /* 0x000fe40003fa6270 */
[----:B------:R-:W2:Y:S04]  /*6e00*/  LDL.LU R57, [R1+0x2b0] ;  /* 0x0002b00001397983 */ /* 0x000ea80000300800 */
[----:B------:R0:W-:Y:S02]  /*6e10*/  STL [R1+0xa4], R6 ;  /* 0x0000a40601007387 */ /* 0x0001e40000100800 */
[----:B0-----:R-:W-:Y:S01]  /*6e20*/  IMAD.MOV.U32 R6, RZ, RZ, R11 ;  /* 0x000000ffff067224 */ /* 0x001fe200078e000b */
[----:B---3--:R-:W-:-:S04]  /*6e30*/  IABS R22, R58 ;  /* 0x0000003a00167213 */ /* 0x008fc80000000000 */
[----:B------:R-:W-:Y:S02]  /*6e40*/  @!P1 IADD3 R6, PT, PT, -R6, RZ, RZ ;  /* 0x000000ff06069210 */ /* 0x000fe40007ffe1ff */
[----:B------:R-:W-:Y:S02]  /*6e50*/  ISETP.GE.AND P1, PT, R58, RZ, PT ;  /* 0x000000ff3a00720c */ /* 0x000fe40003f26270 */
[----:B------:R-:W3:Y:S04]  /*6e60*/  LDL.LU R58, [R1+0x2b4] ;  /* 0x0002b400013a7983 */ /* 0x000ee80000300800 */
[----:B------:R-:W3:Y:S01]  /*6e70*/  LDL.LU R45, [R1+0x2b8] ;  /* 0x0002b800012d7983 */ /* 0x000ee20000300800 */
[----:B------:R-:W-:Y:S01]  /*6e80*/  IMAD.HI.U32 R2, R0, R4, RZ ;  /* 0x0000000400027227 */ /* 0x000fe200078e00ff */
[----:B------:R-:W-:-:S03]  /*6e90*/  MOV R8, R20 ;  /* 0x0000001400087202 */ /* 0x000fc60000000f00 */
[----:B------:R-:W-:-:S04]  /*6ea0*/  IMAD.MOV R20, RZ, RZ, -R2 ;  /* 0x000000ffff147224 */ /* 0x000fc800078e0a02 */
[----:B------:R-:W-:-:S05]  /*6eb0*/  IMAD R4, R5, R20, R4 ;  /* 0x0000001405047224 */ /* 0x000fca00078e0204 */
[C---:B------:R-:W-:Y:S01]  /*6ec0*/  ISETP.GT.U32.AND P0, PT, R5.reuse, R4, PT ;  /* 0x000000040500720c */ /* 0x040fe20003f04070 */
[----:B------:R-:W-:Y:S01]  /*6ed0*/  IMAD.HI.U32 R2, R0, R8, RZ ;  /* 0x0000000800027227 */ /* 0x000fe200078e00ff */
[----:B------:R-:W-:-:S03]  /*6ee0*/  ISETP.GT.U32.AND P3, PT, R5, R7, PT ;  /* 0x000000070500720c */ /* 0x000fc60003f64070 */
[----:B------:R-:W-:-:S04]  /*6ef0*/  IMAD.MOV R2, RZ, RZ, -R2 ;  /* 0x000000ffff027224 */ /* 0x000fc800078e0a02 */
[----:B------:R-:W-:-:S04]  /*6f00*/  IMAD R2, R5, R2, R8 ;  /* 0x0000000205027224 */ /* 0x000fc800078e0208 */
[----:B------:R-:W-:Y:S01]  /*6f10*/  @!P0 IMAD.IADD R4, R4, 0x1, -R5 ;  /* 0x0000000104048824 */ /* 0x000fe200078e0a05 */
[----:B------:R-:W-:Y:S01]  /*6f20*/  ISETP.GT.U32.AND P4, PT, R5, R2, PT ;  /* 0x000000020500720c */ /* 0x000fe20003f84070 */
[----:B------:R-:W-:-:S03]  /*6f30*/  IMAD.HI.U32 R8, R0, R22, RZ ;  /* 0x0000001600087227 */ /* 0x000fc600078e00ff */
[----:B------:R-:W-:Y:S01]  /*6f40*/  ISETP.GT.U32.AND P0, PT, R5, R4, PT ;  /* 0x000000040500720c */ /* 0x000fe20003f04070 */
[----:B------:R-:W-:Y:S02]  /*6f50*/  @!P3 IMAD.IADD R7, R7, 0x1, -R5 ;  /* 0x000000010707b824 */ /* 0x000fe400078e0a05 */
[----:B------:R-:W-:-:S03]  /*6f60*/  IMAD.MOV R8, RZ, RZ, -R8 ;  /* 0x000000ffff087224 */ /* 0x000fc600078e0a08 */
[C---:B------:R-:W-:Y:S01]  /*6f70*/  ISETP.GT.U32.AND P3, PT, R5.reuse, R7, PT ;  /* 0x000000070500720c */ /* 0x040fe20003f64070 */
[----:B------:R-:W-:Y:S02]  /*6f80*/  IMAD R22, R5, R8, R22 ;  /* 0x0000000805167224 */ /* 0x000fe400078e0216 */
[----:B------:R-:W-:-:S04]  /*6f90*/  @!P4 IMAD.IADD R2, R2, 0x1, -R5 ;  /* 0x000000010202c824 */ /* 0x000fc800078e0a05 */
[----:B------:R-:W-:Y:S01]  /*6fa0*/  @!P0 IMAD.IADD R4, R4, 0x1, -R5 ;  /* 0x0000000104048824 */ /* 0x000fe200078e0a05 */
[C---:B------:R-:W-:Y:S02]  /*6fb0*/  ISETP.GT.U32.AND P0, PT, R5.reuse, R22, PT ;  /* 0x000000160500720c */ /* 0x040fe40003f04070 */
[----:B------:R-:W-:-:S03]  /*6fc0*/  ISETP.GT.U32.AND P4, PT, R5, R2, PT ;  /* 0x000000020500720c */ /* 0x000fc60003f84070 */
[----:B------:R-:W-:Y:S01]  /*6fd0*/  @!P3 IMAD.IADD R7, R7, 0x1, -R5 ;  /* 0x000000010707b824 */ /* 0x000fe200078e0a05 */
[----:B------:R0:W-:Y:S03]  /*6fe0*/  STL [R1+0x98], R6 ;  /* 0x0000980601007387 */ /* 0x0001e60000100800 */
[----:B------:R-:W-:Y:S01]  /*6ff0*/  IMAD.MOV.U32 R9, RZ, RZ, R7 ;  /* 0x000000ffff097224 */ /* 0x000fe200078e0007 */
[----:B------:R-:W3:Y:S01]  /*7000*/  LDL.LU R28, [R1+0x2bc] ;  /* 0x0002bc00011c7983 */ /* 0x000ee20000300800 */
[----:B------:R-:W-:Y:S02]  /*7010*/  IABS R20, R36 ;  /* 0x0000002400147213 */ /* 0x000fe40000000000 */
[----:B------:R-:W-:Y:S01]  /*7020*/  @!P0 IMAD.IADD R22, R22, 0x1, -R5 ;  /* 0x0000000116168824 */ /* 0x000fe200078e0a05 */
[----:B0-----:R-:W-:Y:S02]  /*7030*/  MOV R6, R4 ;  /* 0x0000000400067202 */ /* 0x001fe40000000f00 */
[----:B------:R-:W-:Y:S01]  /*7040*/  IMAD.HI.U32 R8, R0, R20, RZ ;  /* 0x0000001400087227 */ /* 0x000fe200078e00ff */
[----:B------:R-:W-:-:S03]  /*7050*/  IABS R16, R39 ;  /* 0x0000002700107213 */ /* 0x000fc60000000000 */
[----:B------:R-:W-:Y:S01]  /*7060*/  @!P2 IMAD.MOV R9, RZ, RZ, -R9 ;  /* 0x000000ffff09a224 */ /* 0x000fe200078e0a09 */
[----:B------:R-:W-:Y:S01]  /*7070*/  ISETP.GT.U32.AND P0, PT, R5, R22, PT ;  /* 0x000000160500720c */ /* 0x000fe20003f04070 */
[----:B------:R-:W-:Y:S02]  /*7080*/  @!P6 IMAD.MOV R6, RZ, RZ, -R6 ;  /* 0x000000ffff06e224 */ /* 0x000fe400078e0a06 */
[----:B------:R-:W-:Y:S01]  /*7090*/  IMAD.HI.U32 R11, R0, R16, RZ ;  /* 0x00000010000b7227 */ /* 0x000fe200078e00ff */
[----:B------:R-:W-:Y:S03]  /*70a0*/  STL [R1+0x84], R9 ;  /* 0x0000840901007387 */ /* 0x000fe60000100800 */
[----:B------:R-:W-:Y:S02]  /*70b0*/  IMAD.MOV R8, RZ, RZ, -R8 ;  /* 0x000000ffff087224 */ /* 0x000fe400078e0a08 */
[----:B------:R-:W-:Y:S01]  /*70c0*/  @!P4 IMAD.IADD R2, R2, 0x1, -R5 ;  /* 0x000000010202c824 */ /* 0x000fe200078e0a05 */
[----:B------:R0:W-:Y:S01]  /*70d0*/  STL [R1+0x8c], R6 ;  /* 0x00008c0601007387 */ /* 0x0001e20000100800 */
[----:B------:R-:W-:-:S02]  /*70e0*/  IMAD.MOV R7, RZ, RZ, -R11 ;  /* 0x000000ffff077224 */ /* 0x000fc400078e0a0b */
[C---:B------:R-:W-:Y:S02]  /*70f0*/  IMAD R20, R5.reuse, R8, R20 ;  /* 0x0000000805147224 */ /* 0x040fe400078e0214 */
[----:B------:R-:W-:Y:S02]  /*7100*/  IMAD R16, R5, R7, R16 ;  /* 0x0000000705107224 */ /* 0x000fe400078e0210 */
[----:B0-----:R-:W-:-:S04]  /*7110*/  IMAD.MOV.U32 R6, RZ, RZ, R2 ;  /* 0x000000ffff067224 */ /* 0x001fc800078e0002 */
[----:B------:R-:W-:Y:S01]  /*7120*/  @!P5 IMAD.MOV R6, RZ, RZ, -R6 ;  /* 0x000000ffff06d224 */ /* 0x000fe200078e0a06 */
[C---:B------:R-:W-:Y:S01]  /*7130*/  ISETP.GT.U32.AND P5, PT, R5.reuse, R20, PT ;  /* 0x000000140500720c */ /* 0x040fe20003fa4070 */
[--C-:B------:R-:W-:Y:S01]  /*7140*/  @!P0 IMAD.IADD R22, R22, 0x1, -R5.reuse ;  /* 0x0000000116168824 */ /* 0x100fe200078e0a05 */
[----:B------:R-:W-:Y:S02]  /*7150*/  ISETP.GT.U32.AND P0, PT, R5, R16, PT ;  /* 0x000000100500720c */ /* 0x000fe40003f04070 */
[----:B------:R-:W-:Y:S02]  /*7160*/  ISETP.GE.AND P2, PT, R39, RZ, PT ;  /* 0x000000ff2700720c */ /* 0x000fe40003f46270 */
[----:B------:R-:W3:Y:S07]  /*7170*/  LDL.LU R39, [R1+0x2c0] ;  /* 0x0002c00001277983 */ /* 0x000eee0000300800 */
[----:B------:R-:W-:-:S02]  /*7180*/  @!P5 IMAD.IADD R20, R20, 0x1, -R5 ;  /* 0x000000011414d824 */ /* 0x000fc400078e0a05 */
[----:B------:R-:W-:-:S03]  /*7190*/  @!P0 IMAD.IADD R16, R16, 0x1, -R5 ;  /* 0x0000000110108824 */ /* 0x000fc600078e0a05 */
[----:B------:R-:W-:Y:S02]  /*71a0*/  ISETP.GT.U32.AND P0, PT, R5, R20, PT ;  /* 0x000000140500720c */ /* 0x000fe40003f04070 */
[----:B------:R-:W-:-:S11]  /*71b0*/  ISETP.GE.AND P3, PT, R36, RZ, PT ;  /* 0x000000ff2400720c */ /* 0x000fd60003f66270 */
[----:B------:R-:W-:Y:S01]  /*71c0*/  @!P0 IMAD.IADD R20, R20, 0x1, -R5 ;  /* 0x0000000114148824 */ /* 0x000fe200078e0a05 */
[----:B----4-:R-:W-:-:S05]  /*71d0*/  IABS R12, R56 ;  /* 0x00000038000c7213 */ /* 0x010fca0000000000 */
[----:B------:R-:W-:-:S04]  /*71e0*/  IMAD.HI.U32 R7, R0, R12, RZ ;  /* 0x0000000c00077227 */ /* 0x000fc800078e00ff */
[----:B------:R-:W-:Y:S01]  /*71f0*/  IMAD.MOV R7, RZ, RZ, -R7 ;  /* 0x000000ffff077224 */ /* 0x000fe200078e0a07 */
[----:B------:R-:W-:Y:S02]  /*7200*/  ISETP.GE.AND P6, PT, R56, RZ, PT ;  /* 0x000000ff3800720c */ /* 0x000fe40003fc6270 */
[----:B------:R-:W4:Y:S01]  /*7210*/  LDL.LU R56, [R1+0x2c4] ;  /* 0x0002c40001387983 */ /* 0x000f220000300800 */
[----:B------:R-:W-:-:S03]  /*7220*/  IMAD R12, R5, R7, R12 ;  /* 0x00000007050c7224 */ /* 0x000fc600078e020c */
[----:B------:R-:W4:Y:S02]  /*7230*/  LDL.LU R31, [R1+0x2c8] ;  /* 0x0002c800011f7983 */ /* 0x000f240000300800 */
[----:B------:R-:W-:Y:S02]  /*7240*/  ISETP.GT.U32.AND P5, PT, R5, R12, PT ;  /* 0x0000000c0500720c */ /* 0x000fe40003fa4070 */
[----:B------:R-:W4:Y:S04]  /*7250*/  LDL.LU R36, [R1+0x2cc] ;  /* 0x0002cc0001247983 */ /* 0x000f280000300800 */
[----:B------:R0:W-:Y:S02]  /*7260*/  STL [R1+0x88], R6 ;  /* 0x0000880601007387 */ /* 0x0001e40000100800 */
[----:B0-----:R-:W-:-:S05]  /*7270*/  IMAD.MOV.U32 R6, RZ, RZ, R22 ;  /* 0x000000ffff067224 */ /* 0x001fca00078e0016 */
[----:B------:R-:W-:Y:S02]  /*7280*/  @!P5 IADD3 R12, PT, PT, R12, -R5, RZ ;  /* 0x800000050c0cd210 */ /* 0x000fe40007ffe0ff */
[C---:B------:R-:W-:Y:S01]  /*7290*/  ISETP.GT.U32.AND P5, PT, R5.reuse, R16, PT ;  /* 0x000000100500720c */ /* 0x040fe20003fa4070 */
[----:B------:R-:W-:Y:S01]  /*72a0*/  @!P1 IMAD.MOV R6, RZ, RZ, -R6 ;  /* 0x000000ffff069224 */ /* 0x000fe200078e0a06 */
[----:B------:R-:W-:-:S11]  /*72b0*/  ISETP.GT.U32.AND P1, PT, R5, R12, PT ;  /* 0x0000000c0500720c */ /* 0x000fd60003f24070 */
[----:B------:R-:W-:Y:S02]  /*72c0*/  @!P5 IMAD.IADD R16, R16, 0x1, -R5 ;  /* 0x000000011010d824 */ /* 0x000fe400078e0a05 */
[----:B------:R-:W-:Y:S02]  /*72d0*/  @!P1 IADD3 R12, PT, PT, R12, -R5, RZ ;  /* 0x800000050c0c9210 */ /* 0x000fe40007ffe0ff */
[----:B--2---:R-:W-:Y:S02]  /*72e0*/  ISETP.GE.AND P4, PT, R57, RZ, PT ;  /* 0x000000ff3900720c */ /* 0x004fe40003f86270 */
[----:B------:R-:W-:Y:S02]  /*72f0*/  IABS R14, R57 ;  /* 0x00000039000e7213 */ /* 0x000fe40000000000 */
[----:B------:R-:W2:Y:S04]  /*7300*/  LDL.LU R57, [R1+0x2d0] ;  /* 0x0002d00001397983 */ /* 0x000ea80000300800 */
[----:B------:R0:W-:Y:S01]  /*7310*/  STL [R1+0x60], R6 ;  /* 0x0000600601007387 */ /* 0x0001e20000100800 */
[----:B---3--:R-:W-:-:S02]  /*7320*/  IABS R4, R58 ;  /* 0x0000003a00047213 */ /* 0x008fc40000000000 */
[----:B------:R-:W-:-:S03]  /*7330*/  IABS R8, R45 ;  /* 0x0000002d00087213 */ /* 0x000fc60000000000 */
[----:B------:R-:W-:-:S04]  /*7340*/  IMAD.HI.U32 R24, R0, R4, RZ ;  /* 0x0000000400187227 */ /* 0x000fc800078e00ff */
[----:B------:R-:W-:-:S04]  /*7350*/  IMAD.HI.U32 R7, R0, R8, RZ ;  /* 0x0000000800077227 */ /* 0x000fc800078e00ff */
[----:B------:R-:W-:Y:S02]  /*7360*/  IMAD.MOV R24, RZ, RZ, -R24 ;  /* 0x000000ffff187224 */ /* 0x000fe400078e0a18 */
[----:B------:R-:W-:Y:S02]  /*7370*/  IMAD.MOV R7, RZ, RZ, -R7 ;  /* 0x000000ffff077224 */ /* 0x000fe400078e0a07 */
[----:B------:R-:W-:Y:S02]  /*7380*/  IMAD R4, R5, R24, R4 ;  /* 0x0000001805047224 */ /* 0x000fe400078e0204 */
[----:B0-----:R-:W-:Y:S02]  /*7390*/  IMAD.MOV.U32 R6, RZ, RZ, R20 ;  /* 0x000000ffff067224 */ /* 0x001fe400078e0014 */
[----:B------:R-:W-:-:S04]  /*73a0*/  IMAD.HI.U32 R2, R0, R14, RZ ;  /* 0x0000000e00027227 */ /* 0x000fc800078e00ff */
[C---:B------:R-:W-:Y:S02]  /*73b0*/  IMAD R8, R5.reuse, R7, R8 ;  /* 0x0000000705087224 */ /* 0x040fe400078e0208 */
[----:B------:R-:W-:Y:S01]  /*73c0*/  @!P3 IMAD.MOV R6, RZ, RZ, -R6 ;  /* 0x000000ffff06b224 */ /* 0x000fe200078e0a06 */
[C---:B------:R-:W-:Y:S02]  /*73d0*/  ISETP.GT.U32.AND P3, PT, R5.reuse, R4, PT ;  /* 0x000000040500720c */ /* 0x040fe40003f64070 */
[----:B------:R-:W-:Y:S02]  /*73e0*/  IADD3 R2, PT, PT, -R2, RZ, RZ ;  /* 0x000000ff02027210 */ /* 0x000fe40007ffe1ff */
[----:B------:R-:W-:-:S03]  /*73f0*/  ISETP.GT.U32.AND P5, PT, R5, R8, PT ;  /* 0x000000080500720c */ /* 0x000fc60003fa4070 */
[C---:B------:R-:W-:Y:S01]  /*7400*/  IMAD R14, R5.reuse, R2, R14 ;  /* 0x00000002050e7224 */ /* 0x040fe200078e020e */
[----:B------:R0:W-:Y:S04]  /*7410*/  STL [R1+0x5c], R6 ;  /* 0x00005c0601007387 */ /* 0x0001e80000100800 */
[----:B------:R-:W-:Y:S01]  /*7420*/  ISETP.GT.U32.AND P0, PT, R5, R14, PT ;  /* 0x0000000e0500720c */ /* 0x000fe20003f04070 */
[--C-:B------:R-:W-:Y:S02]  /*7430*/  @!P3 IMAD.IADD R4, R4, 0x1, -R5.reuse ;  /* 0x000000010404b824 */ /* 0x100fe400078e0a05 */
[----:B0-----:R-:W-:Y:S02]  /*7440*/  IMAD.MOV.U32 R6, RZ, RZ, R16 ;  /* 0x000000ffff067224 */ /* 0x001fe400078e0010 */
[----:B------:R-:W-:-:S02]  /*7450*/  @!P5 IMAD.IADD R8, R8, 0x1, -R5 ;  /* 0x000000010808d824 */ /* 0x000fc400078e0a05 */
[----:B------:R-:W-:Y:S01]  /*7460*/  @!P2 IMAD.MOV R6, RZ, RZ, -R6 ;  /* 0x000000ffff06a224 */ /* 0x000fe200078e0a06 */
[----:B------:R-:W-:-:S04]  /*7470*/  ISETP.GT.U32.AND P5, PT, R5, R4, PT ;  /* 0x000000040500720c */ /* 0x000fc80003fa4070 */
[----:B------:R0:W-:Y:S01]  /*7480*/  STL [R1+0x48], R6 ;  /* 0x0000480601007387 */ /* 0x0001e20000100800 */
[----:B------:R-:W-:Y:S01]  /*7490*/  @!P0 IMAD.IADD R14, R14, 0x1, -R5 ;  /* 0x000000010e0e8824 */ /* 0x000fe200078e0a05 */
[----:B------:R-:W-:Y:S02]  /*74a0*/  ISETP.GE.AND P0, PT, R58, RZ, PT ;  /* 0x000000ff3a00720c */ /* 0x000fe40003f06270 */
[----:B------:R-:W3:Y:S01]  /*74b0*/  LDL.LU R58, [R1+0x2d4] ;  /* 0x0002d400013a7983 */ /* 0x000ee20000300800 */
[----:B0-----:R-:W-:-:S04]  /*74c0*/  MOV R6, R12 ;  /* 0x0000000c00067202 */ /* 0x001fc80000000f00 */
[----:B------:R-:W-:Y:S02]  /*74d0*/  @!P5 IMAD.IADD R4, R4, 0x1, -R5 ;  /* 0x000000010404d824 */ /* 0x000fe400078e0a05 */
[----:B------:R-:W-:Y:S01]  /*74e0*/  @!P6 IMAD.MOV R6, RZ, RZ, -R6 ;  /* 0x000000ffff06e224 */ /* 0x000fe200078e0a06 */
[----:B------:R-:W-:-:S04]  /*74f0*/  ISETP.GE.AND P5, PT, R45, RZ, PT ;  /* 0x000000ff2d00720c */ /* 0x000fc80003fa6270 */
[----:B------:R0:W-:Y:S04]  /*7500*/  STL [R1+0x40], R6 ;  /* 0x0000400601007387 */ /* 0x0001e80000100800 */
[----:B------:R-:W3:Y:S04]  /*7510*/  LDL.LU R45, [R1+0x2d8] ;  /* 0x0002d800012d7983 */ /* 0x000ee80000300800 */
[----:B------:R-:W3:Y:S01]  /*7520*/  LDL.LU R60, [R1+0x2dc] ;  /* 0x0002dc00013c7983 */ /* 0x000ee20000300800 */
[----:B------:R-:W-:Y:S01]  /*7530*/  ISETP.GT.U32.AND P3, PT, R5, R14, PT ;  /* 0x0000000e0500720c */ /* 0x000fe20003f64070 */
[----:B------:R-:W-:-:S12]  /*7540*/  @!P0 IMAD.MOV R4, RZ, RZ, -R4 ;  /* 0x000000ffff048224 */ /* 0x000fd800078e0a04 */
[----:B------:R-:W-:-:S04]  /*7550*/  @!P3 IMAD.IADD R14, R14, 0x1, -R5 ;  /* 0x000000010e0eb824 */ /* 0x000fc800078e0a05 */
[----:B0-----:R-:W-:-:S04]  /*7560*/  IMAD.MOV.U32 R6, RZ, RZ, R14 ;  /* 0x000000ffff067224 */ /* 0x001fc800078e000e */
[----:B------:R-:W-:-:S05]  /*7570*/  @!P4 IMAD.MOV R6, RZ, RZ, -R6 ;  /* 0x000000ffff06c224 */ /* 0x000fca00078e0a06 */
[----:B------:R0:W-:Y:S04]  /*7580*/  STL [R1+0x38], R6 ;  /* 0x0000380601007387 */ /* 0x0001e80000100800 */
[----:B------:R1:W-:Y:S04]  /*7590*/  STL [R1+0x34], R4 ;  /* 0x0000340401007387 */ /* 0x0003e80000100800 */
[----:B------:R-:W3:Y:S01]  /*75a0*/  LDL.LU R61, [R1+0x2e0] ;  /* 0x0002e000013d7983 */ /* 0x000ee20000300800 */
[----:B------:R-:W-:-:S05]  /*75b0*/  IABS R11, R28 ;  /* 0x0000001c000b7213 */ /* 0x000fca0000000000 */
[----:B------:R-:W-:-:S04]  /*75c0*/  IMAD.HI.U32 R2, R0, R11, RZ ;  /* 0x0000000b00027227 */ /* 0x000fc800078e00ff */
[----:B------:R-:W-:-:S04]  /*75d0*/  IMAD.MOV R2, RZ, RZ, -R2 ;  /* 0x000000ffff027224 */ /* 0x000fc800078e0a02 */
[C---:B------:R-:W-:Y:S01]  /*75e0*/  IMAD R11, R5.reuse, R2, R11 ;  /* 0x00000002050b7224 */ /* 0x040fe200078e020b */
[----:B------:R-:W-:Y:S02]  /*75f0*/  IABS R2, R39 ;  /* 0x0000002700027213 */ /* 0x000fe40000000000 */
[----:B------:R-:W-:-:S03]  /*7600*/  ISETP.GT.U32.AND P2, PT, R5, R8, PT ;  /* 0x000000080500720c */ /* 0x000fc60003f44070 */
[----:B------:R-:W-:-:S04]  /*7610*/  IMAD.HI.U32 R24, R0, R2, RZ ;  /* 0x0000000200187227 */ /* 0x000fc800078e00ff */
[----:B------:R-:W-:Y:S01]  /*7620*/  IMAD.MOV R24, RZ, RZ, -R24 ;  /* 0x000000ffff187224 */ /* 0x000fe200078e0a18 */
[----:B------:R-:W-:-:S03]  /*7630*/  ISETP.GT.U32.AND P1, PT, R5, R11, PT ;  /* 0x0000000b0500720c */ /* 0x000fc60003f24070 */
[----:B------:R-:W-:Y:S02]  /*7640*/  IMAD R2, R5, R24, R2 ;  /* 0x0000001805027224 */ /* 0x000fe400078e0202 */
[----:B------:R-:W-:-:S03]  /*7650*/  @!P2 IMAD.IADD R8, R8, 0x1, -R5 ;  /* 0x000000010808a824 */ /* 0x000fc600078e0a05 */
[----:B------:R-:W-:-:S05]  /*7660*/  ISETP.GT.U32.AND P6, PT, R5, R2, PT ;  /* 0x000000020500720c */ /* 0x000fca0003fc4070 */
[----:B------:R-:W-:Y:S01]  /*7670*/  @!P1 IMAD.IADD R11, R11, 0x1, -R5 ;  /* 0x000000010b0b9824 */ /* 0x000fe200078e0a05 */
[----:B----4-:R-:W-:-:S05]  /*7680*/  IABS R35, R31 ;  /* 0x0000001f00237213 */ /* 0x010fca0000000000 */
[----:B------:R-:W-:Y:S01]  /*7690*/  IMAD.HI.U32 R20, R0, R35, RZ ;  /* 0x0000002300147227 */ /* 0x000fe200078e00ff */
[----:B------:R-:W-:-:S03]  /*76a0*/  IABS R7, R56 ;  /* 0x0000003800077213 */ /* 0x000fc60000000000 */
[----:B------:R-:W-:Y:S02]  /*76b0*/  IMAD.MOV R20, RZ, RZ, -R20 ;  /* 0x000000ffff147224 */ /* 0x000fe400078e0a14 */
[----:B------:R-:W-:-:S04]  /*76c0*/  IMAD.HI.U32 R22, R0, R7, RZ ;  /* 0x0000000700167227 */ /* 0x000fc800078e00ff */
[----:B------:R-:W-:Y:S01]  /*76d0*/  IMAD R35, R5, R20, R35 ;  /* 0x0000001405237224 */ /* 0x000fe200078e0223 */
[----:B------:R-:W-:Y:S01]  /*76e0*/  IABS R20, R36 ;  /* 0x0000002400147213 */ /* 0x000fe20000000000 */
[----:B------:R-:W-:-:S03]  /*76f0*/  IMAD.MOV R22, RZ, RZ, -R22 ;  /* 0x000000ffff167224 */ /* 0x000fc600078e0a16 */
[C---:B------:R-:W-:Y:S01]  /*7700*/  ISETP.GT.U32.AND P2, PT, R5.reuse, R35, PT ;  /* 0x000000230500720c */ /* 0x040fe20003f44070 */
[----:B------:R-:W-:Y:S02]  /*7710*/  IMAD.MOV.U32 R12, RZ, RZ, R20 ;  /* 0x000000ffff0c7224 */ /* 0x000fe400078e0014 */
[C---:B------:R-:W-:Y:S02]  /*7720*/  IMAD R7, R5.reuse, R22, R7 ;  /* 0x0000001605077224 */ /* 0x040fe400078e0207 */
[----:B------:R-:W-:Y:S01]  /*7730*/  IMAD.HI.U32 R22, R0, R12, RZ ;  /* 0x0000000c00167227 */ /* 0x000fe200078e00ff */
[----:B------:R-:W-:-:S03]  /*7740*/  ISETP.GT.U32.AND P1, PT, R5, R11, PT ;  /* 0x0000000b0500720c */ /* 0x000fc60003f24070 */
[--C-:B------:R-:W-:Y:S01]  /*7750*/  @!P6 IMAD.IADD R2, R2, 0x1, -R5.reuse ;  /* 0x000000010202e824 */ /* 0x100fe200078e0a05 */
[----:B------:R-:W-:Y:S02]  /*7760*/  IADD3 R22, PT, PT, -R22, RZ, RZ ;  /* 0x000000ff16167210 */ /* 0x000fe40007ffe1ff */
[----:B0-----:R-:W-:Y:S01]  /*7770*/  MOV R6, R8 ;  /* 0x0000000800067202 */ /* 0x001fe20000000f00 */
[----:B------:R-:W-:Y:S01]  /*7780*/  @!P2 IMAD.IADD R35, R35, 0x1, -R5 ;  /* 0x000000012323a824 */ /* 0x000fe200078e0a05 */
[C---:B------:R-:W-:Y:S01]  /*7790*/  ISETP.GT.U32.AND P2, PT, R5.reuse, R2, PT ;  /* 0x000000020500720c */ /* 0x040fe20003f44070 */
[----:B------:R-:W-:Y:S02]  /*77a0*/  IMAD R12, R5, R22, R12 ;  /* 0x00000016050c7224 */ /* 0x000fe400078e020c */
[----:B------:R-:W-:-:S03]  /*77b0*/  @!P5 IMAD.MOV R6, RZ, RZ, -R6 ;  /* 0x000000ffff06d224 */ /* 0x000fc600078e0a06 */
[----:B------:R-:W-:Y:S01]  /*77c0*/  ISETP.GT.U32.AND P5, PT, R5, R12, PT ;  /* 0x0000000c0500720c */ /* 0x000fe20003fa4070 */
[--C-:B------:R-:W-:Y:S01]  /*77d0*/  @!P1 IMAD.IADD R11, R11, 0x1, -R5.reuse ;  /* 0x000000010b0b9824 */ /* 0x100fe200078e0a05 */
[----:B------:R-:W-:Y:S02]  /*77e0*/  ISETP.GE.AND P6, PT, R39, RZ, PT ;  /* 0x000000ff2700720c */ /* 0x000fe40003fc6270 */
[----:B------:R-:W-:Y:S02]  /*77f0*/  ISETP.GE.AND P1, PT, R28, RZ, PT ;  /* 0x000000ff1c00720c */ /* 0x000fe40003f26270 */
[----:B------:R-:W-:Y:S01]  /*7800*/  ISETP.GT.U32.AND P3, PT, R5, R7, PT ;  /* 0x000000070500720c */ /* 0x000fe20003f64070 */
[----:B------:R-:W-:Y:S01]  /*7810*/  @!P2 IMAD.IADD R2, R2, 0x1, -R5 ;  /* 0x000000010202a824 */ /* 0x000fe200078e0a05 */
[----:B------:R0:W-:Y:S01]  /*7820*/  STL [R1+0x30], R6 ;  /* 0x0000300601007387 */ /* 0x0001e20000100800 */
[----:B-1----:R-:W-:-:S03]  /*7830*/  IMAD.MOV.U32 R4, RZ, RZ, R11 ;  /* 0x000000ffff047224 */ /* 0x002fc600078e000b */
[----:B------:R-:W4:Y:S01]  /*7840*/  LDL.LU R39, [R1+0x2e4] ;  /* 0x0002e40001277983 */ /* 0x000f220000300800 */
[----:B------:R-:W-:-:S03]  /*7850*/  @!P5 IMAD.IADD R12, R12, 0x1, -R5 ;  /* 0x000000010c0cd824 */ /* 0x000fc600078e0a05 */
[----:B------:R-:W4:Y:S01]  /*7860*/  LDL.LU R27, [R1+0x2e8] ;  /* 0x0002e800011b7983 */ /* 0x000f220000300800 */
[----:B0-----:R-:W-:Y:S01]  /*7870*/  MOV R6, R2 ;  /* 0x0000000200067202 */ /* 0x001fe20000000f00 */
[----:B------:R-:W-:-:S04]  /*7880*/  @!P1 IMAD.MOV R4, RZ, RZ, -R4 ;  /* 0x000000ffff049224 */ /* 0x000fc800078e0a04 */
[----:B------:R-:W-:Y:S01]  /*7890*/  @!P6 IMAD.MOV R6, RZ, RZ, -R6 ;  /* 0x000000ffff06e224 */ /* 0x000fe200078e0a06 */
[----:B------:R-:W-:Y:S02]  /*78a0*/  ISETP.GT.U32.AND P6, PT, R5, R12, PT ;  /* 0x0000000c0500720c */ /* 0x000fe40003fc4070 */
[----:B--2---:R-:W-:-:S05]  /*78b0*/  IABS R16, R57 ;  /* 0x0000003900107213 */ /* 0x004fca0000000000 */
[----:B------:R-:W-:-:S04]  /*78c0*/  IMAD.MOV.U32 R20, RZ, RZ, R16 ;  /* 0x000000ffff147224 */ /* 0x000fc800078e0010 */
[----:B------:R-:W-:-:S04]  /*78d0*/  IMAD.HI.U32 R16, R0, R20, RZ ;  /* 0x0000001400107227 */ /* 0x000fc800078e00ff */
[----:B------:R-:W-:-:S04]  /*78e0*/  IMAD.MOV R16, RZ, RZ, -R16 ;  /* 0x000000ffff107224 */ /* 0x000fc800078e0a10 */
[----:B------:R-:W-:-:S05]  /*78f0*/  IMAD R20, R5, R16, R20 ;  /* 0x0000001005147224 */ /* 0x000fca00078e0214 */
[----:B------:R-:W-:Y:S01]  /*7900*/  ISETP.GT.U32.AND P2, PT, R5, R20, PT ;  /* 0x000000140500720c */ /* 0x000fe20003f44070 */
[----:B------:R-:W-:Y:S01]  /*7910*/  @!P3 IMAD.IADD R7, R7, 0x1, -R5 ;  /* 0x000000010707b824 */ /* 0x000fe200078e0a05 */
[----:B------:R-:W-:Y:S02]  /*7920*/  ISETP.GE.AND P3, PT, R56, RZ, PT ;  /* 0x000000ff3800720c */ /* 0x000fe40003f66270 */
[----:B------:R-:W2:Y:S01]  /*7930*/  LDL.LU R56, [R1+0x2ec] ;  /* 0x0002ec0001387983 */ /* 0x000ea20000300800 */
[----:B------:R-:W-:-:S03]  /*7940*/  ISETP.GT.U32.AND P0, PT, R5, R35, PT ;  /* 0x000000230500720c */ /* 0x000fc60003f04070 */
[----:B------:R0:W-:Y:S05]  /*7950*/  STL [R1+0x2c], R4 ;  /* 0x00002c0401007387 */ /* 0x0001ea0000100800 */
[--C-:B------:R-:W-:Y:S02]  /*7960*/  @!P2 IMAD.IADD R20, R20, 0x1, -R5.reuse ;  /* 0x000000011414a824 */ /* 0x100fe400078e0a05 */
[----:B------:R-:W-:-:S03]  /*7970*/  @!P6 IMAD.IADD R12, R12, 0x1, -R5 ;  /* 0x000000010c0ce824 */ /* 0x000fc600078e0a05 */
[----:B------:R-:W-:Y:S01]  /*7980*/  ISETP.GT.U32.AND P2, PT, R5, R20, PT ;  /* 0x000000140500720c */ /* 0x000fe20003f44070 */
[----:B------:R-:W-:Y:S01]  /*7990*/  @!P0 IMAD.IADD R35, R35, 0x1, -R5 ;  /* 0x0000000123238824 */ /* 0x000fe200078e0a05 */
[----:B------:R-:W-:Y:S02]  /*79a0*/  ISETP.GE.AND P0, PT, R57, RZ, PT ;  /* 0x000000ff3900720c */ /* 0x000fe40003f06270 */
[----:B------:R-:W2:Y:S01]  /*79b0*/  LDL.LU R57, [R1+0x2f0] ;  /* 0x0002f00001397983 */ /* 0x000ea20000300800 */
[----:B---3--:R-:W-:-:S05]  /*79c0*/  IABS R11, R58 ;  /* 0x0000003a000b7213 */ /* 0x008fca0000000000 */
[----:B------:R-:W-:-:S04]  /*79d0*/  IMAD.HI.U32 R8, R0, R11, RZ ;  /* 0x0000000b00087227 */ /* 0x000fc800078e00ff */
[----:B------:R-:W-:Y:S01]  /*79e0*/  IMAD.MOV R8, RZ, RZ, -R8 ;  /* 0x000000ffff087224 */ /* 0x000fe200078e0a08 */
[----:B------:R-:W-:-:S03]  /*79f0*/  IABS R28, R45 ;  /* 0x0000002d001c7213 */ /* 0x000fc60000000000 */
[----:B------:R-:W-:Y:S02]  /*7a00*/  IMAD R11, R5, R8, R11 ;  /* 0x00000008050b7224 */ /* 0x000fe400078e020b */
[----:B0-----:R-:W-:Y:S01]  /*7a10*/  IMAD.HI.U32 R4, R0, R28, RZ ;  /* 0x0000001c00047227 */ /* 0x001fe200078e00ff */
[----:B------:R-:W-:-:S03]  /*7a20*/  IABS R16, R60 ;  /* 0x0000003c00107213 */ /* 0x000fc60000000000 */
[----:B------:R-:W-:Y:S01]  /*7a30*/  IMAD.MOV R2, RZ, RZ, -R4 ;  /* 0x000000ffff027224 */ /* 0x000fe200078e0a04 */
[----:B------:R-:W-:-:S03]  /*7a40*/  ISETP.GT.U32.AND P6, PT, R5, R11, PT ;  /* 0x0000000b0500720c */ /* 0x000fc60003fc4070 */
[----:B------:R-:W-:Y:S02]  /*7a50*/  IMAD R28, R5, R2, R28 ;  /* 0x00000002051c7224 */ /* 0x000fe400078e021c */
[----:B------:R-:W-:-:S04]  /*7a60*/  IMAD.HI.U32 R2, R0, R16, RZ ;  /* 0x0000001000027227 */ /* 0x000fc800078e00ff */
[----:B------:R-:W-:Y:S02]  /*7a70*/  IMAD.MOV R2, RZ, RZ, -R2 ;  /* 0x000000ffff027224 */ /* 0x000fe400078e0a02 */
[--C-:B------:R-:W-:Y:S01]  /*7a80*/  @!P2 IMAD.IADD R20, R20, 0x1, -R5.reuse ;  /* 0x000000011414a824 */ /* 0x100fe200078e0a05 */
[C---:B------:R-:W-:Y:S01]  /*7a90*/  ISETP.GT.U32.AND P2, PT, R5.reuse, R28, PT ;  /* 0x0000001c0500720c */ /* 0x040fe20003f44070 */
[----:B------:R-:W-:Y:S02]  /*7aa0*/  IMAD R16, R5, R2, R16 ;  /* 0x0000000205107224 */ /* 0x000fe400078e0210 */
[----:B------:R-:W-:-:S03]  /*7ab0*/  @!P6 IMAD.IADD R11, R11, 0x1, -R5 ;  /* 0x000000010b0be824 */ /* 0x000fc600078e0a05 */
[C---:B------:R-:W-:Y:S02]  /*7ac0*/  ISETP.GT.U32.AND P6, PT, R5.reuse, R16, PT ;  /* 0x000000100500720c */ /* 0x040fe40003fc4070 */
[----:B------:R-:W-:Y:S02]  /*7ad0*/  ISETP.GE.AND P5, PT, R58, RZ, PT ;  /* 0x000000ff3a00720c */ /* 0x000fe40003fa6270 */
[----:B------:R-:W3:Y:S03]  /*7ae0*/  LDL.LU R58, [R1+0x2f4] ;  /* 0x0002f400013a7983 */ /* 0x000ee60000300800 */
[--C-:B------:R-:W-:Y:S01]  /*7af0*/  @!P2 IMAD.IADD R28, R28, 0x1, -R5.reuse ;  /* 0x000000011c1ca824 */ /* 0x100fe200078e0a05 */
[----:B------:R0:W-:Y:S04]  /*7b00*/  STL [R1+0x28], R6 ;  /* 0x0000280601007387 */ /* 0x0001e80000100800 */
[----:B------:R-:W3:Y:S01]  /*7b10*/  LDL.LU R50, [R1+0x2f8] ;  /* 0x0002f80001327983 */ /* 0x000ee20000300800 */
[----:B------:R-:W-:Y:S01]  /*7b20*/  @!P6 IMAD.IADD R16, R16, 0x1, -R5 ;  /* 0x000000011010e824 */ /* 0x000fe200078e0a05 */
[----:B------:R-:W-:-:S02]  /*7b30*/  ISETP.GT.U32.AND P6, PT, R5, R28, PT ;  /* 0x0000001c0500720c */ /* 0x000fc40003fc4070 */
[----:B------:R-:W3:Y:S01]  /*7b40*/  LDL.LU R48, [R1+0x2fc] ;  /* 0x0002fc0001307983 */ /* 0x000ee20000300800 */
[----:B------:R-:W-:-:S03]  /*7b50*/  ISETP.GT.U32.AND P4, PT, R5, R7, PT ;  /* 0x000000070500720c */ /* 0x000fc60003f84070 */
[----:B------:R-:W3:Y:S01]  /*7b60*/  LDL.LU R46, [R1+0x300] ;  /* 0x00030000012e7983 */ /* 0x000ee20000300800 */
[----:B------:R-:W-:-:S03]  /*7b70*/  ISETP.GE.AND P1, PT, R31, RZ, PT ;  /* 0x000000ff1f00720c */ /* 0x000fc60003f26270 */
[----:B------:R-:W3:Y:S03]  /*7b80*/  LDL.LU R59, [R1+0x304] ;  /* 0x00030400013b7983 */ /* 0x000ee60000300800 */
[----:B------:R-:W-:Y:S01]  /*7b90*/  @!P6 IMAD.IADD R28, R28, 0x1, -R5 ;  /* 0x000000011c1ce824 */ /* 0x000fe200078e0a05 */
[----:B------:R-:W-:Y:S02]  /*7ba0*/  ISETP.GE.AND P6, PT, R60, RZ, PT ;  /* 0x000000ff3c00720c */ /* 0x000fe40003fc6270 */
[----:B------:R-:W3:Y:S01]  /*7bb0*/  LDL.LU R60, [R1+0x308] ;  /* 0x00030800013c7983 */ /* 0x000ee20000300800 */
[----:B------:R-:W-:-:S03]  /*7bc0*/  IABS R31, R61 ;  /* 0x0000003d001f7213 */ /* 0x000fc60000000000 */
[----:B------:R-:W3:Y:S01]  /*7bd0*/  LDL.LU R43, [R1+0x30c] ;  /* 0x00030c00012b7983 */ /* 0x000ee20000300800 */
[----:B------:R-:W-:Y:S01]  /*7be0*/  @!P4 IMAD.IADD R7, R7, 0x1, -R5 ;  /* 0x000000010707c824 */ /* 0x000fe200078e0a05 */
[----:B------:R-:W-:Y:S01]  /*7bf0*/  ISETP.GE.AND P4, PT, R36, RZ, PT ;  /* 0x000000ff2400720c */ /* 0x000fe20003f86270 */
[----:B------:R-:W-:-:S05]  /*7c00*/  IMAD.HI.U32 R24, R0, R31, RZ ;  /* 0x0000001f00187227 */ /* 0x000fca00078e00ff */
[----:B------:R-:W-:-:S05]  /*7c10*/  IADD3 R2, PT, PT, -R24, RZ, RZ ;  /* 0x000000ff18027210 */ /* 0x000fca0007ffe1ff */
[----:B------:R-:W-:Y:S02]  /*7c20*/  IMAD R31, R5, R2, R31 ;  /* 0x00000002051f7224 */ /* 0x000fe400078e021f */
[----:B------:R-:W-:-:S03]  /*7c30*/  @!P4 IMAD.MOV R12, RZ, RZ, -R12 ;  /* 0x000000ffff0cc224 */ /* 0x000fc600078e0a0c */
[----:B------:R-:W-:-:S13]  /*7c40*/  ISETP.GT.U32.AND P4, PT, R5, R31, PT ;  /* 0x0000001f0500720c */ /* 0x000fda0003f84070 */
[----:B------:R-:W-:Y:S01]  /*7c50*/  @!P4 IMAD.IADD R31, R31, 0x1, -R5 ;  /* 0x000000011f1fc824 */ /* 0x000fe200078e0a05 */
[----:B------:R-:W-:Y:S02]  /*7c60*/  ISETP.GE.AND P4, PT, R61, RZ, PT ;  /* 0x000000ff3d00720c */ /* 0x000fe40003f86270 */
[----:B------:R-:W3:Y:S01]  /*7c70*/  LDL.LU R61, [R1+0x310] ;  /* 0x00031000013d7983 */ /* 0x000ee20000300800 */
[----:B------:R-:W-:Y:S01]  /*7c80*/  @!P3 IMAD.MOV R7, RZ, RZ, -R7 ;  /* 0x000000ffff07b224 */ /* 0x000fe200078e0a07 */
[----:B------:R-:W-:Y:S02]  /*7c90*/  ISETP.GT.U32.AND P3, PT, R5, R11, PT ;  /* 0x0000000b0500720c */ /* 0x000fe40003f64070 */
[----:B------:R-:W-:Y:S02]  /*7ca0*/  @!P1 IADD3 R35, PT, PT, -R35, RZ, RZ ;  /* 0x000000ff23239210 */ /* 0x000fe40007ffe1ff */
[----:B------:R-:W-:Y:S02]  /*7cb0*/  ISETP.GT.U32.AND P1, PT, R5, R16, PT ;  /* 0x000000100500720c */ /* 0x000fe40003f24070 */
[----:B------:R-:W-:-:S07]  /*7cc0*/  ISETP.GE.AND P2, PT, R45, RZ, PT ;  /* 0x000000ff2d00720c */ /* 0x000fce0003f46270 */
[----:B------:R-:W-:-:S04]  /*7cd0*/  @!P3 IMAD.IADD R11, R11, 0x1, -R5 ;  /* 0x000000010b0bb824 */ /* 0x000fc800078e0a05 */
[----:B------:R-:W-:Y:S02]  /*7ce0*/  @!P1 IMAD.IADD R16, R16, 0x1, -R5 ;  /* 0x0000000110109824 */ /* 0x000fe400078e0a05 */
[----:B------:R-:W-:Y:S02]  /*7cf0*/  @!P0 IMAD.MOV R20, RZ, RZ, -R20 ;  /* 0x000000ffff148224 */ /* 0x000fe400078e0a14 */
[----:B------:R-:W-:Y:S02]  /*7d00*/  @!P5 IMAD.MOV R11, RZ, RZ, -R11 ;  /* 0x000000ffff0bd224 */ /* 0x000fe400078e0a0b */
[----:B------:R-:W-:Y:S01]  /*7d10*/  @!P6 IMAD.MOV R16, RZ, RZ, -R16 ;  /* 0x000000ffff10e224 */ /* 0x000fe200078e0a10 */
[----:B----4-:R-:W-:-:S05]  /*7d20*/  IABS R22, R27 ;  /* 0x0000001b00167213 */ /* 0x010fca0000000000 */
[----:B------:R-:W-:Y:S01]  /*7d30*/  IMAD.HI.U32 R14, R0, R22, RZ ;  /* 0x00000016000e7227 */ /* 0x000fe200078e00ff */
[----:B------:R-:W-:-:S03]  /*7d40*/  IABS R8, R39 ;  /* 0x0000002700087213 */ /* 0x000fc60000000000 */
[----:B------:R-:W-:Y:S02]  /*7d50*/  IMAD.MOV R14, RZ, RZ, -R14 ;  /* 0x000000ffff0e7224 */ /* 0x000fe400078e0a0e */
[----:B------:R-:W-:-:S04]  /*7d60*/  IMAD.HI.U32 R25, R0, R8, RZ ;  /* 0x0000000800197227 */ /* 0x000fc800078e00ff */
[----:B------:R-:W-:Y:S02]  /*7d70*/  IMAD R22, R5, R14, R22 ;  /* 0x0000000e05167224 */ /* 0x000fe400078e0216 */
[----:B------:R-:W-:-:S03]  /*7d80*/  IMAD.MOV R24, RZ, RZ, -R25 ;  /* 0x000000ffff187224 */ /* 0x000fc600078e0a19 */
[C---:B------:R-:W-:Y:S01]  /*7d90*/  ISETP.GT.U32.AND P3, PT, R5.reuse, R22, PT ;  /* 0x000000160500720c */ /* 0x040fe20003f64070 */
[----:B------:R-:W-:-:S05]  /*7da0*/  IMAD R8, R5, R24, R8 ;  /* 0x0000001805087224 */ /* 0x000fca00078e0208 */
[----:B------:R-:W-:-:S07]  /*7db0*/  ISETP.GT.U32.AND P0, PT, R5, R8, PT ;  /* 0x000000080500720c */ /* 0x000fce0003f04070 */
[----:B------:R-:W-:Y:S01]  /*7dc0*/  @!P3 IMAD.IADD R22, R22, 0x1, -R5 ;  /* 0x000000011616b824 */ /* 0x000fe200078e0a05 */
[----:B------:R-:W-:Y:S02]  /*7dd0*/  ISETP.GT.U32.AND P3, PT, R5, R31, PT ;  /* 0x0000001f0500720c */ /* 0x000fe40003f64070 */
[----:B--2---:R-:W-:-:S05]  /*7de0*/  IABS R36, R56 ;  /* 0x0000003800247213 */ /* 0x004fca0000000000 */
[----:B------:R-:W-:-:S04]  /*7df0*/  IMAD.HI.U32 R4, R0, R36, RZ ;  /* 0x0000002400047227 */ /* 0x000fc800078e00ff */
[----:B------:R-:W-:-:S04]  /*7e00*/  IMAD.MOV R4, RZ, RZ, -R4 ;  /* 0x000000ffff047224 */ /* 0x000fc800078e0a04 */
[----:B------:R-:W-:Y:S01]  /*7e10*/  IMAD R36, R5, R4, R36 ;  /* 0x0000000405247224 */ /* 0x000fe200078e0224 */
[----:B------:R-:W-:-:S04]  /*7e20*/  IABS R45, R57 ;  /* 0x00000039002d7213 */ /* 0x000fc80000000000 */
[----:B------:R-:W-:Y:S01]  /*7e30*/  ISETP.GT.U32.AND P1, PT, R5, R36, PT ;  /* 0x000000240500720c */ /* 0x000fe20003f24070 */
[----:B------:R-:W-:-:S04]  /*7e40*/  IMAD.HI.U32 R2, R0, R45, RZ ;  /* 0x0000002d00027227 */ /* 0x000fc800078e00ff */
[----:B------:R-:W-:-:S04]  /*7e50*/  IMAD.MOV R2, RZ, RZ, -R2 ;  /* 0x000000ffff027224 */ /* 0x000fc800078e0a02 */
[C---:B------:R-:W-:Y:S01]  /*7e60*/  IMAD R45, R5.reuse, R2, R45 ;  /* 0x00000002052d7224 */ /* 0x040fe200078e022d */
[----:B------:R-:W-:-:S03]  /*7e70*/  ISETP.GT.U32.AND P5, PT, R5, R22, PT ;  /* 0x000000160500720c */ /* 0x000fc60003fa4070 */
[--C-:B------:R-:W-:Y:S01]  /*7e80*/  @!P1 IMAD.IADD R36, R36, 0x1, -R5.reuse ;  /* 0x0000000124249824 */ /* 0x100fe200078e0a05 */
[----:B------:R-:W-:Y:S01]  /*7e90*/  ISETP.GT.U32.AND P6, PT, R5, R45, PT ;  /* 0x0000002d0500720c */ /* 0x000fe20003fc4070 */
[----:B------:R-:W-:Y:S01]  /*7ea0*/  @!P2 IMAD.MOV R28, RZ, RZ, -R28 ;  /* 0x000000ffff1ca224 */ /* 0x000fe200078e0a1c */
[----:B------:R-:W-:Y:S02]  /*7eb0*/  @!P0 IADD3 R8, PT, PT, R8, -R5, RZ ;  /* 0x8000000508088210 */ /* 0x000fe40007ffe0ff */
[----:B------:R-:W-:Y:S02]  /*7ec0*/  ISETP.GE.AND P0, PT, R39, RZ, PT ;  /* 0x000000ff2700720c */ /* 0x000fe40003f06270 */
[----:B------:R-:W-:Y:S01]  /*7ed0*/  ISETP.GT.U32.AND P2, PT, R5, R36, PT ;  /* 0x000000240500720c */ /* 0x000fe20003f44070 */
[--C-:B------:R-:W-:Y:S01]  /*7ee0*/  @!P3 IMAD.IADD R31, R31, 0x1, -R5.reuse ;  /* 0x000000011f1fb824 */ /* 0x100fe200078e0a05 */
[----:B------:R-:W-:Y:S01]  /*7ef0*/  ISETP.GE.AND P3, PT, R27, RZ, PT ;  /* 0x000000ff1b00720c */ /* 0x000fe20003f66270 */
[----:B------:R-:W-:Y:S01]  /*7f00*/  @!P5 IMAD.IADD R22, R22, 0x1, -R5 ;  /* 0x000000011616d824 */ /* 0x000fe200078e0a05 */
[----:B------:R-:W-:-:S02]  /*7f10*/  ISETP.GT.U32.AND P1, PT, R5, R8, PT ;  /* 0x000000080500720c */ /* 0x000fc40003f24070 */
[----:B------:R-:W-:Y:S01]  /*7f20*/  ISETP.GE.AND P5, PT, R56, RZ, PT ;  /* 0x000000ff3800720c */ /* 0x000fe20003fa6270 */
[----:B------:R-:W-:-:S05]  /*7f30*/  @!P6 IMAD.IADD R45, R45, 0x1, -R5 ;  /* 0x000000012d2de824 */ /* 0x000fca00078e0a05 */
[----:B------:R-:W-:Y:S01]  /*7f40*/  ISETP.GT.U32.AND P6, PT, R5, R45, PT ;  /* 0x0000002d0500720c */ /* 0x000fe20003fc4070 */
[----:B------:R-:W-:Y:S01]  /*7f50*/  @!P2 IMAD.IADD R36, R36, 0x1, -R5 ;  /* 0x000000012424a824 */ /* 0x000fe200078e0a05 */
[----:B------:R-:W-:-:S03]  /*7f60*/  ISETP.GE.AND P2, PT, R57, RZ, PT ;  /* 0x000000ff3900720c */ /* 0x000fc60003f46270 */
[----:B------:R-:W-:-:S08]  /*7f70*/  @!P1 IADD3 R8, PT, PT, R8, -R5, RZ ;  /* 0x8000000508089210 */ /* 0x000fd00007ffe0ff */
[----:B------:R-:W-:Y:S02]  /*7f80*/  @!P6 IADD3 R45, PT, PT, R45, -R5, RZ ;  /* 0x800000052d2de210 */ /* 0x000fe40007ffe0ff */
[----:B---3--:R-:W-:-:S05]  /*7f90*/  IABS R14, R58 ;  /* 0x0000003a000e7213 */ /* 0x008fca0000000000 */
[----:B------:R-:W-:Y:S01]  /*7fa0*/  IMAD.HI.U32 R4, R0, R14, RZ ;  /* 0x0000000e00047227 */ /* 0x000fe200078e00ff */
[----:B------:R-:W-:-:S03]  /*7fb0*/  IABS R39, R50 ;  /* 0x0000003200277213 */ /* 0x000fc60000000000 */
[----:B------:R-:W-:Y:S01]  /*7fc0*/  IMAD.MOV R2, RZ, RZ, -R4 ;  /* 0x000000ffff027224 */ /* 0x000fe200078e0a04 */
[----:B------:R-:W-:-:S03]  /*7fd0*/  IABS R27, R48 ;  /* 0x00000030001b7213 */ /* 0x000fc60000000000 */
[----:B------:R-:W-:Y:S02]  /*7fe0*/  IMAD R14, R5, R2, R14 ;  /* 0x00000002050e7224 */ /* 0x000fe400078e020e */
[----:B------:R-:W-:Y:S01]  /*7ff0*/  IMAD.HI.U32 R2, R0, R39, RZ ;  /* 0x0000002700027227 */ /* 0x000fe200078e00ff */
[----:B------:R-:W-:-:S03]  /*8000*/  IABS R56, R46 ;  /* 0x0000002e00387213 */ /* 0x000fc60000000000 */
[----:B------:R-:W-:-:S04]  /*8010*/  IMAD.HI.U32 R4, R0, R27, RZ ;  /* 0x0000001b00047227 */ /* 0x000fc800078e00ff */
[----:B------:R-:W-:Y:S02]  /*8020*/  IMAD.MOV R2, RZ, RZ, -R2 ;  /* 0x000000ffff027224 */ /* 0x000fe400078e0a02 */
[----:B------:R-:W-:Y:S02]  /*8030*/  IMAD.MOV R4, RZ, RZ, -R4 ;  /* 0x000000ffff047224 */ /* 0x000fe400078e0a04 */
[----:B------:R-:W-:Y:S01]  /*8040*/  IMAD R39, R5, R2, R39 ;  /* 0x0000000205277224 */ /* 0x000fe200078e0227 */
[----:B------:R-:W-:Y:S01]  /*8050*/  IABS R57, R59 ;  /* 0x0000003b00397213 */ /* 0x000fe20000000000 */
[----:B------:R-:W-:Y:S01]  /*8060*/  IMAD.HI.U32 R2, R0, R56, RZ ;  /* 0x0000003800027227 */ /* 0x000fe200078e00ff */
[----:B------:R-:W-:-:S03]  /*8070*/  IABS R24, R43 ;  /* 0x0000002b00187213 */ /* 0x000fc60000000000 */
[C---:B------:R-:W-:Y:S02]  /*8080*/  IMAD R27, R5.reuse, R4, R27 ;  /* 0x00000004051b7224 */ /* 0x040fe400078e021b */
[----:B------:R-:W-:Y:S02]  /*8090*/  IMAD.MOV R4, RZ, RZ, -R2 ;  /* 0x000000ffff047224 */ /* 0x000fe400078e0a02 */
[----:B------:R-:W-:Y:S02]  /*80a0*/  IMAD.MOV.U32 R2, RZ, RZ, R24 ;  /* 0x000000ffff027224 */ /* 0x000fe400078e0018 */
[----:B------:R-:W-:Y:S01]  /*80b0*/  IMAD.HI.U32 R24, R0, R57, RZ ;  /* 0x0000003900187227 */ /* 0x000fe200078e00ff */
[----:B------:R-:W-:-:S03]  /*80c0*/  ISETP.GT.U32.AND P1, PT, R5, R14, PT ;  /* 0x0000000e0500720c */ /* 0x000fc60003f24070 */
[----:B------:R-:W-:Y:S01]  /*80d0*/  IMAD.MOV R24, RZ, RZ, -R24 ;  /* 0x000000ffff187224 */ /* 0x000fe200078e0a18 */
[----:B------:R-:W-:-:S03]  /*80e0*/  ISETP.GT.U32.AND P6, PT, R5, R39, PT ;  /* 0x000000270500720c */ /* 0x000fc60003fc4070 */
[----:B------:R-:W-:Y:S02]  /*80f0*/  IMAD R57, R5, R24, R57 ;  /* 0x0000001805397224 */ /* 0x000fe400078e0239 */
[----:B------:R-:W-:-:S03]  /*8100*/  @!P5 IMAD.MOV R36, RZ, RZ, -R36 ;  /* 0x000000ffff24d224 */ /* 0x000fc600078e0a24 */
[C---:B------:R-:W-:Y:S01]  /*8110*/  ISETP.GT.U32.AND P5, PT, R5.reuse, R57, PT ;  /* 0x000000390500720c */ /* 0x040fe20003fa4070 */
[----:B------:R-:W-:Y:S02]  /*8120*/  @!P1 IMAD.IADD R14, R14, 0x1, -R5 ;  /* 0x000000010e0e9824 */ /* 0x000fe400078e0a05 */
[C---:B------:R-:W-:Y:S02]  /*8130*/  IMAD R56, R5.reuse, R4, R56 ;  /* 0x0000000405387224 */ /* 0x040fe400078e0238 */
[----:B------:R-:W-:Y:S01]  /*8140*/  @!P4 IMAD.MOV R31, RZ, RZ, -R31 ;  /* 0x000000ffff1fc224 */ /* 0x000fe200078e0a1f */
[----:B------:R-:W-:Y:S01]  /*8150*/  ISETP.GT.U32.AND P4, PT, R5, R14, PT ;  /* 0x0000000e0500720c */ /* 0x000fe20003f84070 */
[----:B------:R-:W-:Y:S01]  /*8160*/  @!P6 IMAD.IADD R39, R39, 0x1, -R5 ;  /* 0x000000012727e824 */ /* 0x000fe200078e0a05 */
[----:B------:R-:W-:-:S05]  /*8170*/  ISETP.GT.U32.AND P6, PT, R5, R56, PT ;  /* 0x000000380500720c */ /* 0x000fca0003fc4070 */
[--C-:B------:R-:W-:Y:S01]  /*8180*/  @!P5 IMAD.IADD R57, R57, 0x1, -R5.reuse ;  /* 0x000000013939d824 */ /* 0x100fe200078e0a05 */
[----:B------:R-:W-:Y:S02]  /*8190*/  ISETP.GE.AND P5, PT, R59, RZ, PT ;  /* 0x000000ff3b00720c */ /* 0x000fe40003fa6270 */
[----:B------:R-:W1:Y:S01]  /*81a0*/  S2R R59, SR_TID.X ;  /* 0x00000000003b7919 */ /* 0x000e620000002100 */
[----:B------:R-:W-:Y:S01]  /*81b0*/  IABS R25, R61 ;  /* 0x0000003d00197213 */ /* 0x000fe20000000000 */
[----:B0-----:R-:W-:Y:S01]  /*81c0*/  IMAD.HI.U32 R6, R0, R2, RZ ;  /* 0x0000000200067227 */ /* 0x001fe200078e00ff */
[----:B------:R-:W-:Y:S02]  /*81d0*/  ISETP.GE.AND P1, PT, R58, RZ, PT ;  /* 0x000000ff3a00720c */ /* 0x000fe40003f26270 */
[----:B------:R-:W-:Y:S01]  /*81e0*/  IABS R58, R60 ;  /* 0x0000003c003a7213 */ /* 0x000fe20000000000 */
[--C-:B------:R-:W-:Y:S01]  /*81f0*/  @!P4 IMAD.IADD R14, R14, 0x1, -R5.reuse ;  /* 0x000000010e0ec824 */ /* 0x100fe200078e0a05 */
[----:B------:R-:W-:Y:S01]  /*8200*/  ISETP.GT.U32.AND P4, PT, R5, R27, PT ;  /* 0x0000001b0500720c */ /* 0x000fe20003f84070 */
[----:B------:R-:W-:-:S02]  /*8210*/  @!P6 IMAD.IADD R56, R56, 0x1, -R5 ;  /* 0x000000013838e824 */ /* 0x000fc400078e0a05 */
[----:B------:R-:W-:Y:S01]  /*8220*/  @!P0 IMAD.MOV R8, RZ, RZ, -R8 ;  /* 0x000000ffff088224 */ /* 0x000fe200078e0a08 */
[C---:B------:R-:W-:Y:S01]  /*8230*/  ISETP.GT.U32.AND P0, PT, R5.reuse, R39, PT ;  /* 0x000000270500720c */ /* 0x040fe20003f04070 */
[----:B------:R-:W-:Y:S01]  /*8240*/  IMAD.MOV.U32 R4, RZ, RZ, R25 ;  /* 0x000000ffff047224 */ /* 0x000fe200078e0019 */
[----:B------:R-:W-:Y:S01]  /*8250*/  IADD3 R9, PT, PT, -R6, RZ, RZ ;  /* 0x000000ff06097210 */ /* 0x000fe20007ffe1ff */
[----:B------:R-:W-:Y:S01]  /*8260*/  @!P3 IMAD.MOV R22, RZ, RZ, -R22 ;  /* 0x000000ffff16b224 */ /* 0x000fe200078e0a16 */
[----:B------:R-:W-:Y:S01]  /*8270*/  ISETP.GT.U32.AND P3, PT, R5, R56, PT ;  /* 0x000000380500720c */ /* 0x000fe20003f64070 */
[----:B------:R-:W-:-:S04]  /*8280*/  IMAD.HI.U32 R25, R0, R58, RZ ;  /* 0x0000003a00197227 */ /* 0x000fc800078e00ff */
[----:B------:R-:W-:-:S04]  /*8290*/  IMAD.HI.U32 R6, R0, R4, RZ ;  /* 0x0000000400067227 */ /* 0x000fc800078e00ff */
[----:B------:R-:W-:Y:S02]  /*82a0*/  IMAD R0, R5, R9, R2 ;  /* 0x0000000905007224 */ /* 0x000fe400078e0202 */
[----:B------:R-:W-:Y:S01]  /*82b0*/  IMAD.MOV R25, RZ, RZ, -R25 ;  /* 0x000000ffff197224 */ /* 0x000fe200078e0a19 */
[----:B------:R-:W0:Y:S01]  /*82c0*/  LDC R9, c[0x0][0x3ac] ;  /* 0x0000eb00ff097b82 */ /* 0x000e220000000800 */
[----:B------:R-:W-:Y:S02]  /*82d0*/  IMAD.MOV R2, RZ, RZ, -R6 ;  /* 0x000000ffff027224 */ /* 0x000fe400078e0a06 */
[----:B------:R-:W-:Y:S02]  /*82e0*/  @!P4 IMAD.IADD R27, R27, 0x1, -R5 ;  /* 0x000000011b1bc824 */ /* 0x000fe400078e0a05 */
[C---:B------:R-:W-:Y:S02]  /*82f0*/  IMAD R58, R5.reuse, R25, R58 ;  /* 0x00000019053a7224 */ /* 0x040fe400078e023a */
[----:B------:R-:W-:-:S02]  /*8300*/  IMAD R2, R5, R2, R4 ;  /* 0x0000000205027224 */ /* 0x000fc400078e0204 */
[----:B------:R-:W-:Y:S01]  /*8310*/  @!P0 IMAD.IADD R39, R39, 0x1, -R5 ;  /* 0x0000000127278824 */ /* 0x000fe200078e0a05 */
[C---:B------:R-:W-:Y:S01]  /*8320*/  ISETP.GT.U32.AND P0, PT, R5.reuse, R0, PT ;  /* 0x000000000500720c */ /* 0x040fe20003f04070 */
[----:B------:R-:W-:Y:S01]  /*8330*/  @!P2 IMAD.MOV R45, RZ, RZ, -R45 ;  /* 0x000000ffff2da224 */ /* 0x000fe200078e0a2d */
[C---:B------:R-:W-:Y:S01]  /*8340*/  ISETP.GT.U32.AND P6, PT, R5.reuse, R27, PT ;  /* 0x0000001b0500720c */ /* 0x040fe20003fc4070 */
[----:B------:R-:W-:Y:S01]  /*8350*/  @!P3 IMAD.IADD R56, R56, 0x1, -R5 ;  /* 0x000000013838b824 */ /* 0x000fe200078e0a05 */
[C---:B------:R-:W-:Y:S02]  /*8360*/  ISETP.GT.U32.AND P2, PT, R5.reuse, R58, PT ;  /* 0x0000003a0500720c */ /* 0x040fe40003f44070 */
[----:B------:R-:W-:Y:S02]  /*8370*/  ISETP.GT.U32.AND P3, PT, R5, R2, PT ;  /* 0x000000020500720c */ /* 0x000fe40003f64070 */
[----:B------:R-:W-:Y:S02]  /*8380*/  ISETP.GE.AND P4, PT, R50, RZ, PT ;  /* 0x000000ff3200720c */ /* 0x000fe40003f86270 */
[----:B------:R-:W-:-:S02]  /*8390*/  @!P1 IADD3 R14, PT, PT, -R14, RZ, RZ ;  /* 0x000000ff0e0e9210 */ /* 0x000fc40007ffe1ff */
[----:B------:R-:W-:Y:S01]  /*83a0*/  ISETP.GE.AND P1, PT, R48, RZ, PT ;  /* 0x000000ff3000720c */ /* 0x000fe20003f26270 */
[--C-:B------:R-:W-:Y:S01]  /*83b0*/  @!P0 IMAD.IADD R0, R0, 0x1, -R5.reuse ;  /* 0x0000000100008824 */ /* 0x100fe200078e0a05 */
[----:B-1----:R-:W-:Y:S01]  /*83c0*/  LOP3.LUT R24, R59, 0x7, RZ, 0xc0, !PT ;  /* 0x000000073b187812 */ /* 0x002fe200078ec0ff */
[--C-:B------:R-:W-:Y:S01]  /*83d0*/  @!P6 IMAD.IADD R27, R27, 0x1, -R5.reuse ;  /* 0x000000011b1be824 */ /* 0x100fe200078e0a05 */
[----:B------:R-:W-:Y:S01]  /*83e0*/  SHF.L.U32 R25, R59, 0x1, RZ ;  /* 0x000000013b197819 */ /* 0x000fe200000006ff */
[--C-:B------:R-:W-:Y:S02]  /*83f0*/  @!P2 IMAD.IADD R58, R58, 0x1, -R5.reuse ;  /* 0x000000013a3aa824 */ /* 0x100fe400078e0a05 */
[----:B------:R-:W-:Y:S01]  /*8400*/  @!P3 IMAD.IADD R2, R2, 0x1, -R5 ;  /* 0x000000010202b824 */ /* 0x000fe200078e0a05 */
[C---:B------:R-:W-:Y:S01]  /*8410*/  ISETP.GT.U32.AND P3, PT, R5.reuse, R0, PT ;  /* 0x000000000500720c */ /* 0x040fe20003f64070 */
[----:B------:R-:W-:Y:S02]  /*8420*/  IMAD R24, R24, 0x90, RZ ;  /* 0x0000009018187824 */ /* 0x000fe400078e02ff */
[----:B------:R-:W-:Y:S01]  /*8430*/  @!P4 IMAD.MOV R39, RZ, RZ, -R39 ;  /* 0x000000ffff27c224 */ /* 0x000fe200078e0a27 */
[----:B------:R-:W-:Y:S01]  /*8440*/  ISETP.GE.AND P4, PT, R60, RZ, PT ;  /* 0x000000ff3c00720c */ /* 0x000fe20003f86270 */
[----:B------:R-:W-:Y:S01]  /*8450*/  @!P1 IMAD.MOV R27, RZ, RZ, -R27 ;  /* 0x000000ffff1b9224 */ /* 0x000fe200078e0a1b */
[----:B------:R-:W-:Y:S01]  /*8460*/  ISETP.GT.U32.AND P2, PT, R5, R57, PT ;  /* 0x000000390500720c */ /* 0x000fe20003f44070 */
[----:B------:R-:W-:Y:S01]  /*8470*/  IMAD.SHL.U32 R15, R59, 0x40, RZ ;  /* 0x000000403b0f7824 */ /* 0x000fe200078e00ff */
[----:B------:R-:W-:-:S02]  /*8480*/  ISETP.GT.U32.AND P0, PT, R5, R58, PT ;  /* 0x0000003a0500720c */ /* 0x000fc40003f04070 */
[----:B------:R-:W-:Y:S02]  /*8490*/  ISETP.GT.U32.AND P1, PT, R5, R2, PT ;  /* 0x000000020500720c */ /* 0x000fe40003f24070 */
[----:B------:R-:W-:Y:S02]  /*84a0*/  LOP3.LUT R60, R59, 0x1f, RZ, 0xc0, !PT ;  /* 0x0000001f3b3c7812 */ /* 0x000fe400078ec0ff */
[C-C-:B------:R-:W-:Y:S02]  /*84b0*/  LOP3.LUT R4, R24.reuse, 0x10, R25.reuse, 0x78, !PT ;  /* 0x0000001018047812 */ /* 0x140fe400078e7819 */
[----:B------:R-:W-:Y:S01]  /*84c0*/  LOP3.LUT R19, R24, 0x30, R25, 0x78, !PT ;  /* 0x0000003018137812 */ /* 0x000fe200078e7819 */
[----:B0-----:R-:W-:Y:S01]  /*84d0*/  IMAD R6, R60, R9, RZ ;  /* 0x000000093c067224 */ /* 0x001fe200078e02ff */
[----:B------:R-:W-:Y:S01]  /*84e0*/  LOP3.LUT R4, R4, 0x400, R15, 0xf8, !PT ;  /* 0x0000040004047812 */ /* 0x000fe200078ef80f */
[--C-:B------:R-:W-:Y:S02]  /*84f0*/  @!P3 IMAD.IADD R0, R0, 0x1, -R5.reuse ;  /* 0x000000010000b824 */ /* 0x100fe400078e0a05 */
[----:B------:R-:W-:Y:S04]  /*8500*/  STL [R1+0x584], R19 ;  /* 0x0005841301007387 */ /* 0x000fe80000100800 */
[----:B------:R0:W-:Y:S01]  /*8510*/  STL [R1+0x740], R4 ;  /* 0x0007400401007387 */ /* 0x0001e20000100800 */
[--C-:B------:R-:W-:Y:S01]  /*8520*/  @!P2 IMAD.IADD R57, R57, 0x1, -R5.reuse ;  /* 0x000000013939a824 */ /* 0x100fe200078e0a05 */
[----:B------:R-:W-:Y:S01]  /*8530*/  @!P1 IADD3 R2, PT, PT, R2, -R5, RZ ;  /* 0x8000000502029210 */ /* 0x000fe20007ffe0ff */
[----:B------:R-:W-:-:S02]  /*8540*/  @!P0 IMAD.IADD R58, R58, 0x1, -R5 ;  /* 0x000000013a3a8824 */ /* 0x000fc400078e0a05 */
[----:B------:R-:W-:Y:S01]  /*8550*/  IMAD R25, R9, 0x20, R6 ;  /* 0x0000002009197824 */ /* 0x000fe200078e0206 */
[----:B0-----:R-:W-:-:S04]  /*8560*/  LEA R4, P3, R6, UR10, 0x1 ;  /* 0x0000000a06047c11 */ /* 0x001fc8000f8608ff */
[----:B------:R-:W-:Y:S02]  /*8570*/  LEA.HI.X.SX32 R5, R6, UR11, 0x1, P3 ;  /* 0x0000000b06057c11 */ /* 0x000fe400098f0eff */
[----:B------:R-:W2:Y:S04]  /*8580*/  LDL.LU R6, [R1+0xb4] ;  /* 0x0000b40001067983 */ /* 0x000ea80000300800 */
[----:B------:R-:W3:Y:S04]  /*8590*/  LDL.LU R42, [R1+0xac] ;  /* 0x0000ac00012a7983 */ /* 0x000ee80000300800 */
        /* <DEDUP_REMOVED lines=13> */
[----:B------:R-:W-:-:S03]  /*8670*/  ISETP.GE.AND P6, PT, R46, RZ, PT ;  /* 0x000000ff2e00720c */ /* 0x000fc60003fc6270 */
[----:B------:R-:W4:Y:S01]  /*8680*/  LDL.LU R50, [R1+0x3c] ;  /* 0x00003c0001327983 */ /* 0x000f220000300800 */
[----:B------:R-:W-:-:S03]  /*8690*/  ISETP.GE.AND P2, PT, R43, RZ, PT ;  /* 0x000000ff2b00720c */ /* 0x000fc60003f46270 */
[----:B------:R-:W4:Y:S04]  /*86a0*/  LDL.LU R48, [R1+0x58] ;  /* 0x0000580001307983 */ /* 0x000f280000300800 */
[----:B------:R-:W4:Y:S04]  /*86b0*/  LDL.LU R46, [R1+0x24] ;  /* 0x00002400012e7983 */ /* 0x000f280000300800 */
[----:B------:R-:W4:Y:S01]  /*86c0*/  LDL.LU R43, [R1+0x18] ;  /* 0x00001800012b7983 */ /* 0x000f220000300800 */
[----:B------:R-:W-:-:S03]  /*86d0*/  ISETP.GE.AND P0, PT, R61, RZ, PT ;  /* 0x000000ff3d00720c */ /* 0x000fc60003f06270 */
[----:B------:R-:W4:Y:S04]  /*86e0*/  LDL.LU R59, [R1+0x54] ;  /* 0x00005400013b7983 */ /* 0x000f280000300800 */
[----:B------:R-:W4:Y:S04]  /*86f0*/  LDL.LU R60, [R1+0x14] ;  /* 0x00001400013c7983 */ /* 0x000f280000300800 */
[----:B------:R-:W4:Y:S01]  /*8700*/  LDL.LU R61, [R1+0x10] ;  /* 0x00001000013d7983 */ /* 0x000f220000300800 */
[----:B------:R-:W-:Y:S02]  /*8710*/  LEA R24, P1, R25, UR10, 0x1 ;  /* 0x0000000a19187c11 */ /* 0x000fe4000f8208ff */
[----:B------:R-:W-:Y:S01]  /*8720*/  ISETP.NE.AND P3, PT, R3, RZ, PT ;  /* 0x000000ff0300720c */ /* 0x000fe20003f65270 */
[----:B------:R0:W-:Y:S01]  /*8730*/  STL [R1+0x1414], R4 ;  /* 0x0014140401007387 */ /* 0x0001e20000100800 */
[----:B------:R-:W-:-:S02]  /*8740*/  LOP3.LUT R3, RZ, R3, RZ, 0x33, !PT ;  /* 0x00000003ff037212 */ /* 0x000fc400078e33ff */
[----:B------:R-:W-:Y:S01]  /*8750*/  LEA.HI.X.SX32 R25, R25, UR11, 0x1, P1 ;  /* 0x0000000b19197c11 */ /* 0x000fe200088f0eff */
[----:B0-----:R-:W4:Y:S04]  /*8760*/  LDL.LU R4, [R1] ;  /* 0x0000000001047983 */ /* 0x001f280000300800 */
[----:B------:R0:W-:Y:S04]  /*8770*/  STL [R1+0x1410], R5 ;  /* 0x0014100501007387 */ /* 0x0001e80000100800 */
[----:B0-----:R-:W4:Y:S04]  /*8780*/  LDL.LU R5, [R1+0x4] ;  /* 0x0000040001057983 */ /* 0x001f280000300800 */
[----:B------:R0:W-:Y:S04]  /*8790*/  STL [R1+0x141c], R24 ;  /* 0x00141c1801007387 */ /* 0x0001e80000100800 */
[----:B0-----:R-:W4:Y:S04]  /*87a0*/  LDL.LU R24, [R1+0x8] ;  /* 0x0000080001187983 */ /* 0x001f280000300800 */
[----:B------:R0:W-:Y:S04]  /*87b0*/  STL [R1+0x1418], R25 ;  /* 0x0014181901007387 */ /* 0x0001e80000100800 */
[----:B0-----:R-:W4:Y:S01]  /*87c0*/  LDL.LU R25, [R1+0xc] ;  /* 0x00000c0001197983 */ /* 0x001f220000300800 */
[----:B--2---:R-:W-:-:S02]  /*87d0*/  SEL R6, R3, R6, !P3 ;  /* 0x0000000603067207 */ /* 0x004fc40005800000 */
[----:B---3--:R-:W-:-:S03]  /*87e0*/  SEL R42, R3, R42, !P3 ;  /* 0x0000002a032a7207 */ /* 0x008fc60005800000 */
[----:B------:R0:W-:Y:S01]  /*87f0*/  STL [R1+0x1b0], R6 ;  /* 0x0001b00601007387 */ /* 0x0001e20000100800 */
[C---:B----4-:R-:W-:Y:S02]  /*8800*/  SEL R19, R3.reuse, R19, !P3 ;  /* 0x0000001303137207 */ /* 0x050fe40005800000 */
[C---:B------:R-:W-:Y:S01]  /*8810*/  SEL R54, R3.reuse, R54, !P3 ;  /* 0x0000003603367207 */ /* 0x040fe20005800000 */
[----:B0-----:R-:W2:Y:S01]  /*8820*/  LDL.LU R6, [R1+0x14ec] ;  /* 0x0014ec0001067983 */ /* 0x001ea20000300800 */
[----:B------:R-:W-:-:S03]  /*8830*/  SEL R47, R3, R47, !P3 ;  /* 0x0000002f032f7207 */ /* 0x000fc60005800000 */
[----:B------:R0:W-:Y:S01]  /*8840*/  STL [R1+0x1dc], R42 ;  /* 0x0001dc2a01007387 */ /* 0x0001e20000100800 */
[C---:B------:R-:W-:Y:S02]  /*8850*/  SEL R41, R3.reuse, R41, !P3 ;  /* 0x0000002903297207 */ /* 0x040fe40005800000 */
[C---:B------:R-:W-:Y:S01]  /*8860*/  SEL R37, R3.reuse, R37, !P3 ;  /* 0x0000002503257207 */ /* 0x040fe20005800000 */
[----:B0-----:R-:W3:Y:S04]  /*8870*/  LDL.LU R42, [R1+0x14e8] ;  /* 0x0014e800012a7983 */ /* 0x001ee80000300800 */
[----:B------:R0:W-:Y:S01]  /*8880*/  STL [R1+0x1d8], R19 ;  /* 0x0001d81301007387 */ /* 0x0001e20000100800 */
[C---:B------:R-:W-:Y:S02]  /*8890*/  SEL R32, R3.reuse, R32, !P3 ;  /* 0x0000002003207207 */ /* 0x040fe40005800000 */
[C---:B------:R-:W-:Y:S01]  /*88a0*/  SEL R26, R3.reuse, R26, !P3 ;  /* 0x0000001a031a7207 */ /* 0x040fe20005800000 */
[----:B0-----:R-:W4:Y:S04]  /*88b0*/  LDL.LU R19, [R1+0x14e4] ;  /* 0x0014e40001137983 */ /* 0x001f280000300800 */
[----:B------:R0:W-:Y:S01]  /*88c0*/  STL [R1+0x1d4], R54 ;  /* 0x0001d43601007387 */ /* 0x0001e20000100800 */
[----:B------:R-:W-:-:S03]  /*88d0*/  SEL R15, R3, R15, !P3 ;  /* 0x0000000f030f7207 */ /* 0x000fc60005800000 */
[----:B0-----:R-:W2:Y:S04]  /*88e0*/  LDL.LU R54, [R1+0x14e0] ;  /* 0x0014e00001367983 */ /* 0x001ea80000300800 */
        /* <DEDUP_REMOVED lines=23> */
[----:B0-----:R-:W3:Y:S04]  /*8a60*/  LDL.LU R33, [R1+0x14c0] ;  /* 0x0014c00001217983 */ /* 0x001ee80000300800 */
        /* <DEDUP_REMOVED lines=12> */
[----:B------:R0:W-:Y:S04]  /*8b30*/  STL [R1+0x188], R48 ;  /* 0x0001883001007387 */ /* 0x0001e80000100800 */
        /* <DEDUP_REMOVED lines=8> */
[----:B0-----:R-:W4:Y:S04]  /*8bc0*/  LDL.LU R60, [R1+0x149c] ;  /* 0x00149c00013c7983 */ /* 0x001f280000300800 */
[----:B------:R0:W-:Y:S04]  /*8bd0*/  STL [R1+0x168], R61 ;  /* 0x0001683d01007387 */ /* 0x0001e80000100800 */
[----:B0-----:R-:W4:Y:S01]  /*8be0*/  LDL.LU R61, [R1+0x1498] ;  /* 0x00149800013d7983 */ /* 0x001f220000300800 */
[----:B------:R-:W-:-:S02]  /*8bf0*/  SEL R25, R3, R25, !P3 ;  /* 0x0000001903197207 */ /* 0x000fc40005800000 */
[----:B------:R-:W-:-:S03]  /*8c00*/  SEL R24, R3, R24, !P3 ;  /* 0x0000001803187207 */ /* 0x000fc60005800000 */
[----:B------:R0:W-:Y:S04]  /*8c10*/  STL [R1+0x160], R25 ;  /* 0x0001601901007387 */ /* 0x0001e80000100800 */
[----:B------:R1:W-:Y:S01]  /*8c20*/  STL [R1+0x15c], R24 ;  /* 0x00015c1801007387 */ /* 0x0003e20000100800 */
[C---:B0-----:R-:W-:Y:S02]  /*8c30*/  SEL R25, R3.reuse, R5, !P3 ;  /* 0x0000000503197207 */ /* 0x041fe40005800000 */
[----:B-1----:R-:W-:-:S03]  /*8c40*/  SEL R24, R3, R4, !P3 ;  /* 0x0000000403187207 */ /* 0x002fc60005800000 */
[----:B------:R-:W-:Y:S04]  /*8c50*/  STL [R1+0x158], R25 ;  /* 0x0001581901007387 */ /* 0x000fe80000100800 */
[----:B------:R3:W-:Y:S01]  /*8c60*/  STL [R1+0x154], R24 ;  /* 0x0001541801007387 */ /* 0x0007e20000100800 */
[C---:B--2---:R-:W-:Y:S02]  /*8c70*/  SEL R9, R3.reuse, R9, !P3 ;  /* 0x0000000903097207 */ /* 0x044fe40005800000 */
[C---:B---3--:R-:W-:Y:S02]  /*8c80*/  SEL R24, R3.reuse, R59, !P3 ;  /* 0x0000003b03187207 */ /* 0x048fe40005800000 */
[C---:B----4-:R-:W-:Y:S02]  /*8c90*/  SEL R4, R3.reuse, R60, !P3 ;  /* 0x0000003c03047207 */ /* 0x050fe40005800000 */
[----:B------:R-:W-:-:S05]  /*8ca0*/  SEL R5, R3, R61, !P3 ;  /* 0x0000003d03057207 */ /* 0x000fca0005800000 */
[----:B------:R0:W-:Y:S04]  /*8cb0*/  STL [R1+0x150], R5 ;  /* 0x0001500501007387 */ /* 0x0001e80000100800 */
[----:B------:R1:W-:Y:S01]  /*8cc0*/  STL [R1+0x14c], R4 ;  /* 0x00014c0401007387 */ /* 0x0003e20000100800 */
[----:B0-----:R-:W-:-:S03]  /*8cd0*/  SEL R5, R3, R43, !P3 ;  /* 0x0000002b03057207 */ /* 0x001fc60005800000 */
[----:B------:R0:W-:Y:S01]  /*8ce0*/  STL [R1+0x148], R24 ;  /* 0x0001481801007387 */ /* 0x0001e20000100800 */
[----:B-1----:R-:W-:-:S03]  /*8cf0*/  SEL R4, R3, R46, !P3 ;  /* 0x0000002e03047207 */ /* 0x002fc60005800000 */
[----:B------:R1:W-:Y:S01]  /*8d00*/  STL [R1+0x144], R5 ;  /* 0x0001440501007387 */ /* 0x0003e20000100800 */
[----:B0-----:R-:W-:-:S03]  /*8d10*/  SEL R24, R3, R48, !P3 ;  /* 0x0000003003187207 */ /* 0x001fc60005800000 */
[----:B------:R0:W-:Y:S01]  /*8d20*/  STL [R1+0x13c], R4 ;  /* 0x00013c0401007387 */ /* 0x0001e20000100800 */
[----:B-1----:R-:W-:-:S03]  /*8d30*/  SEL R5, R3, R50, !P3 ;  /* 0x0000003203057207 */ /* 0x002fc60005800000 */
[----:B------:R1:W-:Y:S04]  /*8d40*/  STL [R1+0x130], R24 ;  /* 0x0001301801007387 */ /* 0x0003e80000100800 */
[----:B------:R2:W-:Y:S01]  /*8d50*/  STL [R1+0x128], R5 ;  /* 0x0001280501007387 */ /* 0x0005e20000100800 */
[C---:B0-----:R-:W-:Y:S02]  /*8d60*/  SEL R4, R3.reuse, R51, !P3 ;  /* 0x0000003303047207 */ /* 0x041fe40005800000 */
[----:B-1----:R-:W-:-:S03]  /*8d70*/  SEL R24, R3, R53, !P3 ;  /* 0x0000003503187207 */ /* 0x002fc60005800000 */
[----:B------:R0:W-:Y:S01]  /*8d80*/  STL [R1+0x124], R4 ;  /* 0x0001240401007387 */ /* 0x0001e20000100800 */
[----:B--2---:R-:W-:-:S03]  /*8d90*/  SEL R5, R3, R55, !P3 ;  /* 0x0000003703057207 */ /* 0x004fc60005800000 */
[----:B------:R-:W-:Y:S04]  /*8da0*/  STL [R1+0x118], R24 ;  /* 0x0001181801007387 */ /* 0x000fe80000100800 */
[----:B------:R1:W-:Y:S01]  /*8db0*/  STL [R1+0x114], R5 ;  /* 0x0001140501007387 */ /* 0x0003e20000100800 */
[----:B0-----:R-:W-:-:S05]  /*8dc0*/  SEL R4, R3, R33, !P3 ;  /* 0x0000002103047207 */ /* 0x001fca0005800000 */
        /* <DEDUP_REMOVED lines=9> */
[----:B------:R-:W2:Y:S01]  /*8e60*/  LDL.LU R55, [R1+0x17c] ;  /* 0x00017c0001377983 */ /* 0x000ea20000300800 */
[----:B0-----:R-:W-:-:S03]  /*8e70*/  SEL R4, R3, R41, !P3 ;  /* 0x0000002903047207 */ /* 0x001fc60005800000 */
[----:B------:R-:W-:Y:S04]  /*8e80*/  STL [R1+0xe0], R5 ;  /* 0x0000e00501007387 */ /* 0x000fe80000100800 */
[----:B------:R-:W3:Y:S04]  /*8e90*/  LDL.LU R59, [R1+0x184] ;  /* 0x00018400013b7983 */ /* 0x000ee80000300800 */
[----:B------:R0:W-:Y:S04]  /*8ea0*/  STL [R1+0xd8], R4 ;  /* 0x0000d80401007387 */ /* 0x0001e80000100800 */
[----:B------:R-:W4:Y:S04]  /*8eb0*/  LDL.LU R53, [R1+0x1a8] ;  /* 0x0001a80001357983 */ /* 0x000f280000300800 */
[----:B------:R-:W4:Y:S01]  /*8ec0*/  LDL.LU R51, [R1+0x194] ;  /* 0x0001940001337983 */ /* 0x000f220000300800 */
[----:B0-----:R-:W-:-:S05]  /*8ed0*/  SEL R4, R3, R47, !P3 ;  /* 0x0000002f03047207 */ /* 0x001fca0005800000 */
[----:B------:R0:W-:Y:S04]  /*8ee0*/  STL [R1+0xd4], R4 ;  /* 0x0000d40401007387 */ /* 0x0001e80000100800 */
[----:B------:R-:W4:Y:S01]  /*8ef0*/  LDL.LU R48, [R1+0x19c] ;  /* 0x00019c0001307983 */ /* 0x000f220000300800 */
[C---:B------:R-:W-:Y:S02]  /*8f00*/  SEL R5, R3.reuse, R54, !P3 ;  /* 0x0000003603057207 */ /* 0x040fe40005800000 */
[----:B0-----:R-:W-:-:S03]  /*8f10*/  SEL R4, R3, R19, !P3 ;  /* 0x0000001303047207 */ /* 0x001fc60005800000 */
[----:B------:R-:W-:Y:S04]  /*8f20*/  STL [R1+0xc8], R5 ;  /* 0x0000c80501007387 */ /* 0x000fe80000100800 */
[----:B------:R-:W4:Y:S04]  /*8f30*/  LDL.LU R50, [R1+0x1a0] ;  /* 0x0001a00001327983 */ /* 0x000f280000300800 */
[----:B------:R-:W4:Y:S04]  /*8f40*/  LDL.LU R43, [R1+0x190] ;  /* 0x00019000012b7983 */ /* 0x000f280000300800 */
[----:B------:R0:W-:Y:S04]  /*8f50*/  STL [R1+0xbc], R4 ;  /* 0x0000bc0401007387 */ /* 0x0001e80000100800 */
[----:B------:R-:W4:Y:S04]  /*8f60*/  LDL.LU R46, [R1+0x178] ;  /* 0x00017800012e7983 */ /* 0x000f280000300800 */
[----:B------:R-:W4:Y:S01]  /*8f70*/  LDL.LU R25, [R1+0x164] ;  /* 0x0001640001197983 */ /* 0x000f220000300800 */
[----:B0-----:R-:W-:-:S05]  /*8f80*/  SEL R4, R3, R42, !P3 ;  /* 0x0000002a03047207 */ /* 0x001fca0005800000 */
[----:B------:R0:W-:Y:S04]  /*8f90*/  STL [R1+0xb4], R4 ;  /* 0x0000b40401007387 */ /* 0x0001e80000100800 */
[----:B------:R-:W4:Y:S01]  /*8fa0*/  LDL.LU R24, [R1+0x134] ;  /* 0x0001340001187983 */ /* 0x000f220000300800 */
[C---:B0-----:R-:W-:Y:S02]  /*8fb0*/  SEL R4, R3.reuse, R6, !P3 ;  /* 0x0000000603047207 */ /* 0x041fe40005800000 */
[----:B------:R-:W-:-:S03]  /*8fc0*/  SEL R6, R3, R10, !P3 ;  /* 0x0000000a03067207 */ /* 0x000fc60005800000 */
[----:B------:R0:W-:Y:S01]  /*8fd0*/  STL [R1+0xac], R4 ;  /* 0x0000ac0401007387 */ /* 0x0001e20000100800 */
[----:B------:R-:W-:-:S03]  /*8fe0*/  SEL R9, R3, R17, !P3 ;  /* 0x0000001103097207 */ /* 0x000fc60005800000 */
[----:B------:R-:W4:Y:S01]  /*8ff0*/  LDL.LU R5, [R1+0x138] ;  /* 0x0001380001057983 */ /* 0x000f220000300800 */
[----:B0-----:R-:W-:-:S03]  /*9000*/  SEL R4, R3, R34, !P3 ;  /* 0x0000002203047207 */ /* 0x001fc60005800000 */
[----:B------:R0:W-:Y:S04]  /*9010*/  STL [R1+0xa0], R6 ;  /* 0x0000a00601007387 */ /* 0x0001e80000100800 */
[----:B------:R1:W-:Y:S01]  /*9020*/  STL [R1+0x9c], R4 ;  /* 0x00009c0401007387 */ /* 0x0003e20000100800 */
[C---:B------:R-:W-:Y:S02]  /*9030*/  SEL R10, R3.reuse, R13, !P3 ;  /* 0x0000000d030a7207 */ /* 0x040fe40005800000 */
[C---:B0-----:R-:W-:Y:S01]  /*9040*/  SEL R6, R3.reuse, R21, !P3 ;  /* 0x0000001503067207 */ /* 0x041fe20005800000 */
[----:B-1----:R-:W4:Y:S04]  /*9050*/  LDL.LU R4, [R1+0x140] ;  /* 0x0001400001047983 */ /* 0x002f280000300800 */
[----:B------:R0:W-:Y:S04]  /*9060*/  STL [R1+0x94], R9 ;  /* 0x0000940901007387 */ /* 0x0001e80000100800 */
[----:B------:R1:W-:Y:S01]  /*9070*/  STL [R1+0x90], R6 ;  /* 0x0000900601007387 */ /* 0x0003e20000100800 */
[----:B0-----:R-:W-:-:S02]  /*9080*/  SEL R9, R3, R29, !P3 ;  /* 0x0000001d03097207 */ /* 0x001fc40005800000 */
[----:B-1----:R-:W-:-:S03]  /*9090*/  SEL R6, R3, R30, !P3 ;  /* 0x0000001e03067207 */ /* 0x002fc60005800000 */
[----:B------:R0:W-:Y:S04]  /*90a0*/  STL [R1+0x80], R9 ;  /* 0x0000800901007387 */ /* 0x0001e80000100800 */
[----:B------:R1:W-:Y:S04]  /*90b0*/  STL [R1+0x7c], R10 ;  /* 0x00007c0a01007387 */ /* 0x0003e80000100800 */
[----:B------:R1:W-:Y:S01]  /*90c0*/  STL [R1+0x74], R6 ;  /* 0x0000740601007387 */ /* 0x0003e20000100800 */
[C---:B0-----:R-:W-:Y:S02]  /*90d0*/  SEL R9, R3.reuse, R40, !P3 ;  /* 0x0000002803097207 */ /* 0x041fe40005800000 */
[----:B-1----:R-:W-:-:S03]  /*90e0*/  SEL R10, R3, R52, !P3 ;  /* 0x00000034030a7207 */ /* 0x002fc60005800000 */
[----:B------:R0:W-:Y:S01]  /*90f0*/  STL [R1+0x6c], R9 ;  /* 0x00006c0901007387 */ /* 0x0001e20000100800 */
[----:B------:R-:W-:-:S03]  /*9100*/  SEL R6, R3, R38, !P3 ;  /* 0x0000002603067207 */ /* 0x000fc60005800000 */
[----:B------:R-:W-:Y:S04]  /*9110*/  STL [R1+0x68], R10 ;  /* 0x0000680a01007387 */ /* 0x000fe80000100800 */
[----:B------:R-:W4:Y:S01]  /*9120*/  LDL.LU R61, [R1+0x70] ;  /* 0x00007000013d7983 */ /* 0x000f220000300800 */
[----:B0-----:R-:W-:-:S03]  /*9130*/  SEL R9, R3, R44, !P3 ;  /* 0x0000002c03097207 */ /* 0x001fc60005800000 */
[----:B------:R0:W-:Y:S04]  /*9140*/  STL [R1+0x64], R6 ;  /* 0x0000640601007387 */ /* 0x0001e80000100800 */
[----:B------:R2:W-:Y:S04]  /*9150*/  STL [R1+0x58], R9 ;  /* 0x0000580901007387 */ /* 0x0005e80000100800 */
[----:B------:R-:W4:Y:S01]  /*9160*/  LDL.LU R60, [R1+0xd0] ;  /* 0x0000d000013c7983 */ /* 0x000f220000300800 */
[----:B0-----:R-:W-:-:S05]  /*9170*/  SEL R6, R3, R49, !P3 ;  /* 0x0000003103067207 */ /* 0x001fca0005800000 */
[----:B------:R3:W-:Y:S01]  /*9180*/  STL [R1+0x54], R6 ;  /* 0x0000540601007387 */ /* 0x0007e20000100800 */
[C---:B--2---:R-:W-:Y:S02]  /*9190*/  SEL R9, R3.reuse, R55, !P3 ;  /* 0x0000003703097207 */ /* 0x044fe40005800000 */
[C---:B---3--:R-:W-:Y:S02]  /*91a0*/  SEL R6, R3.reuse, R59, !P3 ;  /* 0x0000003b03067207 */ /* 0x048fe40005800000 */
[----:B------:R-:W2:Y:S04]  /*91b0*/  LDL.LU R59, [R1+0x12c] ;  /* 0x00012c00013b7983 */ /* 0x000ea80000300800 */
[----:B------:R4:W-:Y:S04]  /*91c0*/  STL [R1+0x50], R9 ;  /* 0x0000500901007387 */ /* 0x0009e80000100800 */
[----:B------:R0:W-:Y:S01]  /*91d0*/  STL [R1+0x4c], R6 ;  /* 0x00004c0601007387 */ /* 0x0001e20000100800 */
[----:B----4-:R-:W-:-:S03]  /*91e0*/  SEL R9, R3, R53, !P3 ;  /* 0x0000003503097207 */ /* 0x010fc60005800000 */
[----:B------:R-:W3:Y:S01]  /*91f0*/  LDL.LU R53, [R1+0xfc] ;  /* 0x0000fc0001357983 */ /* 0x000ee20000300800 */
[----:B0-----:R-:W-:-:S03]  /*9200*/  SEL R6, R3, R51, !P3 ;  /* 0x0000003303067207 */ /* 0x001fc60005800000 */
[----:B------:R0:W-:Y:S04]  /*9210*/  STL [R1+0x44], R9 ;  /* 0x0000440901007387 */ /* 0x0001e80000100800 */
[----:B------:R1:W-:Y:S01]  /*9220*/  STL [R1+0x3c], R6 ;  /* 0x00003c0601007387 */ /* 0x0003e20000100800 */
[----:B0-----:R-:W-:-:S03]  /*9230*/  SEL R9, R3, R48, !P3 ;  /* 0x0000003003097207 */ /* 0x001fc60005800000 */
[----:B------:R-:W4:Y:S01]  /*9240*/  LDL.LU R48, [R1+0x11c] ;  /* 0x00011c0001307983 */ /* 0x000f220000300800 */
[----:B-1----:R-:W-:-:S03]  /*9250*/  SEL R6, R3, R50, !P3 ;  /* 0x0000003203067207 */ /* 0x002fc60005800000 */
[----:B------:R0:W-:Y:S02]  /*9260*/  STL [R1+0x24], R9 ;  /* 0x0000240901007387 */ /* 0x0001e40000100800 */
[C---:B0-----:R-:W-:Y:S02]  /*9270*/  SEL R9, R3.reuse, R43, !P3 ;  /* 0x0000002b03097207 */ /* 0x041fe40005800000 */
[----:B------:R-:W4:Y:S04]  /*9280*/  LDL.LU R43, [R1+0x120] ;  /* 0x00012000012b7983 */ /* 0x000f280000300800 */
[----:B------:R0:W-:Y:S04]  /*9290*/  STL [R1+0x20], R6 ;  /* 0x0000200601007387 */ /* 0x0001e80000100800 */
[----:B------:R1:W-:Y:S04]  /*92a0*/  STL [R1+0x1c], R9 ;  /* 0x00001c0901007387 */ /* 0x0003e80000100800 */
[----:B------:R-:W4:Y:S01]  /*92b0*/  LDL.LU R26, [R1+0x104] ;  /* 0x00010400011a7983 */ /* 0x000f220000300800 */
[----:B0-----:R-:W-:-:S02]  /*92c0*/  SEL R6, R3, R46, !P3 ;  /* 0x0000002e03067207 */ /* 0x001fc40005800000 */
[----:B-1----:R-:W-:-:S03]  /*92d0*/  SEL R9, R3, R25, !P3 ;  /* 0x0000001903097207 */ /* 0x002fc60005800000 */
[----:B------:R0:W-:Y:S04]  /*92e0*/  STL [R1+0x18], R6 ;  /* 0x0000180601007387 */ /* 0x0001e80000100800 */
[----:B------:R1:W-:Y:S04]  /*92f0*/  STL [R1+0x14], R9 ;  /* 0x0000140901007387 */ /* 0x0003e80000100800 */
[----:B------:R-:W4:Y:S01]  /*9300*/  LDL.LU R51, [R1+0x110] ;  /* 0x0001100001337983 */ /* 0x000f220000300800 */
[C---:B0-----:R-:W-:Y:S02]  /*9310*/  SEL R6, R3.reuse, R24, !P3 ;  /* 0x0000001803067207 */ /* 0x041fe40005800000 */
[----:B------:R-:W-:-:S03]  /*9320*/  SEL R24, R3, R5, !P3 ;  /* 0x0000000503187207 */ /* 0x000fc60005800000 */
[----:B------:R0:W-:Y:S04]  /*9330*/  STL [R1+0x10], R6 ;  /* 0x0000100601007387 */ /* 0x0001e80000100800 */
[----:B------:R-:W4:Y:S01]  /*9340*/  LDL.LU R50, [R1+0x10c] ;  /* 0x00010c0001327983 */ /* 0x000f220000300800 */
[----:B------:R-:W-:-:S03]  /*9350*/  SEL R5, R3, R18, !P3 ;  /* 0x0000001203057207 */ /* 0x000fc60005800000 */
[----:B-1----:R-:W0:Y:S01]  /*9360*/  LDL.LU R9, [R1+0xec] ;  /* 0x0000ec0001097983 */ /* 0x002e220000300800 */
[----:B------:R-:W-:-:S03]  /*9370*/  SEL R25, R3, R4, !P3 ;  /* 0x0000000403197207 */ /* 0x000fc60005800000 */
[----:B------:R-:W-:Y:S01]  /*9380*/  STL [R1+0x1420], R24 ;  /* 0x0014201801007387 */ /* 0x000fe20000100800 */
[----:B------:R-:W-:-:S03]  /*9390*/  SEL R4, R3, R23, !P3 ;  /* 0x0000001703047207 */ /* 0x000fc60005800000 */
[----:B------:R-:W4:Y:S04]  /*93a0*/  LDL.LU R46, [R1+0xf4] ;  /* 0x0000f400012e7983 */ /* 0x000f280000300800 */
[----:B------:R-:W4:Y:S04]  /*93b0*/  LDL.LU R33, [R1+0xf0] ;  /* 0x0000f00001217983 */ /* 0x000f280000300800 */
[----:B------:R-:W-:Y:S04]  /*93c0*/  STL [R1+0x1424], R25 ;  /* 0x0014241901007387 */ /* 0x000fe80000100800 */
[----:B------:R-:W-:Y:S04]  /*93d0*/  STL [R1+0x1428], R5 ;  /* 0x0014280501007387 */ /* 0x000fe80000100800 */
[----:B------:R-:W-:Y:S01]  /*93e0*/  STL [R1+0x142c], R4 ;  /* 0x00142c0401007387 */ /* 0x000fe20000100800 */
[----:B------:R-:W-:-:S05]  /*93f0*/  SEL R61, R3, R61, !P3 ;  /* 0x0000003d033d7207 */ /* 0x000fca0005800000 */
[----:B------:R-:W-:Y:S04]  /*9400*/  STL [R1+0x1430], R61 ;  /* 0x0014303d01007387 */ /* 0x000fe80000100800 */
[----:B------:R-:W4:Y:S01]  /*9410*/  LDL.LU R32, [R1+0xdc] ;  /* 0x0000dc0001207983 */ /* 0x000f220000300800 */
[----:B------:R-:W-:-:S05]  /*9420*/  SEL R60, R3, R60, !P3 ;  /* 0x0000003c033c7207 */ /* 0x000fca0005800000 */
[----:B------:R-:W-:Y:S04]  /*9430*/  STL [R1+0x1434], R60 ;  /* 0x0014343c01007387 */ /* 0x000fe80000100800 */
[----:B------:R-:W4:Y:S01]  /*9440*/  LDL.LU R15, [R1+0xcc] ;  /* 0x0000cc00010f7983 */ /* 0x000f220000300800 */
[----:B--2---:R-:W-:-:S05]  /*9450*/  SEL R59, R3, R59, !P3 ;  /* 0x0000003b033b7207 */ /* 0x004fca0005800000 */
[----:B------:R-:W-:Y:S01]  /*9460*/  STL [R1+0x1438], R59 ;  /* 0x0014383b01007387 */ /* 0x000fe20000100800 */
[----:B---3--:R-:W-:-:S05]  /*9470*/  SEL R55, R3, R53, !P3 ;  /* 0x0000003503377207 */ /* 0x008fca0005800000 */
[----:B------:R-:W-:Y:S01]  /*9480*/  STL [R1+0x143c], R55 ;  /* 0x00143c3701007387 */ /* 0x000fe20000100800 */
[----:B----4-:R-:W-:-:S03]  /*9490*/  SEL R54, R3, R48, !P3 ;  /* 0x0000003003367207 */ /* 0x010fc60005800000 */
[----:B------:R-:W2:Y:S04]  /*94a0*/  LDL.LU R48, [R1+0xc4] ;  /* 0x0000c40001307983 */ /* 0x000ea80000300800 */
[----:B------:R1:W-:Y:S01]  /*94b0*/  STL [R1+0x1440], R54 ;  /* 0x0014403601007387 */ /* 0x0003e20000100800 */
[----:B------:R-:W-:-:S03]  /*94c0*/  SEL R53, R3, R43, !P3 ;  /* 0x0000002b03357207 */ /* 0x000fc60005800000 */
[----:B------:R-:W3:Y:S04]  /*94d0*/  LDL.LU R43, [R1+0xc0] ;  /* 0x0000c000012b7983 */ /* 0x000ee80000300800 */
[----:B------:R-:W-:Y:S01]  /*94e0*/  STL [R1+0x1444], R53 ;  /* 0x0014443501007387 */ /* 0x000fe20000100800 */
[----:B------:R-:W-:-:S05]  /*94f0*/  SEL R52, R3, R26, !P3 ;  /* 0x0000001a03347207 */ /* 0x000fca0005800000 */
[----:B------:R-:W-:Y:S01]  /*9500*/  STL [R1+0x1448], R52 ;  /* 0x0014483401007387 */ /* 0x000fe20000100800 */
[----:B------:R-:W-:-:S05]  /*9510*/  SEL R51, R3, R51, !P3 ;  /* 0x0000003303337207 */ /* 0x000fca0005800000 */
[----:B------:R-:W-:Y:S01]  /*9520*/  STL [R1+0x144c], R51 ;  /* 0x00144c3301007387 */ /* 0x000fe20000100800 */
[C---:B------:R-:W-:Y:S02]  /*9530*/  SEL R50, R3.reuse, R50, !P3 ;  /* 0x0000003203327207 */ /* 0x040fe40005800000 */
[----:B0-----:R-:W-:-:S03]  /*9540*/  SEL R6, R3, R9, !P3 ;  /* 0x0000000903067207 */ /* 0x001fc60005800000 */
[----:B------:R0:W-:Y:S04]  /*9550*/  STL [R1+0x1450], R50 ;  /* 0x0014503201007387 */ /* 0x0001e80000100800 */
[----:B------:R-:W4:Y:S04]  /*9560*/  LDL.LU R26, [R1+0xb8] ;  /* 0x0000b800011a7983 */ /* 0x000f280000300800 */
[----:B------:R-:W4:Y:S01]  /*9570*/  LDL.LU R9, [R1+0xb0] ;  /* 0x0000b00001097983 */ /* 0x000f220000300800 */
[----:B------:R-:W-:-:S03]  /*9580*/  SEL R18, R3, R46, !P3 ;  /* 0x0000002e03127207 */ /* 0x000fc60005800000 */
[----:B------:R-:W-:Y:S01]  /*9590*/  STL [R1+0x1454], R6 ;  /* 0x0014540601007387 */ /* 0x000fe20000100800 */
[----:B------:R-:W-:-:S03]  /*95a0*/  SEL R30, R3, R33, !P3 ;  /* 0x00000021031e7207 */ /* 0x000fc60005800000 */
[----:B------:R-:W4:Y:S04]  /*95b0*/  LDL.LU R29, [R1+0xa8] ;  /* 0x0000a800011d7983 */ /* 0x000f280000300800 */
[----:B------:R-:W4:Y:S04]  /*95c0*/  LDL.LU R46, [R1+0x78] ;  /* 0x00007800012e7983 */ /* 0x000f280000300800 */
[----:B------:R-:W-:Y:S04]  /*95d0*/  STL [R1+0x1458], R18 ;  /* 0x0014581201007387 */ /* 0x000fe80000100800 */
[----:B------:R-:W4:Y:S04]  /*95e0*/  LDL.LU R33, [R1+0xa4] ;  /* 0x0000a40001217983 */ /* 0x000f280000300800 */
[----:B------:R-:W4:Y:S04]  /*95f0*/  LDL.LU R37, [R1+0x98] ;  /* 0x0000980001257983 */ /* 0x000f280000300800 */
[----:B------:R-:W-:Y:S04]  /*9600*/  STL [R1+0x145c], R30 ;  /* 0x00145c1e01007387 */ /* 0x000fe80000100800 */
[----:B------:R-:W4:Y:S04]  /*9610*/  LDL.LU R21, [R1+0x84] ;  /* 0x0000840001157983 */ /* 0x000f280000300800 */
[----:B------:R-:W4:Y:S01]  /*9620*/  LDL.LU R41, [R1+0x8c] ;  /* 0x00008c0001297983 */ /* 0x000f220000300800 */
[----:B------:R-:W-:-:S05]  /*9630*/  SEL R38, R3, R32, !P3 ;  /* 0x0000002003267207 */ /* 0x000fca0005800000 */
[----:B------:R-:W-:Y:S04]  /*9640*/  STL [R1+0x1460], R38 ;  /* 0x0014602601007387 */ /* 0x000fe80000100800 */
[----:B------:R-:W4:Y:S01]  /*9650*/  LDL.LU R10, [R1+0x88] ;  /* 0x00008800010a7983 */ /* 0x000f220000300800 */
[----:B------:R-:W-:-:S03]  /*9660*/  SEL R47, R3, R15, !P3 ;  /* 0x0000000f032f7207 */ /* 0x000fc60005800000 */
[----:B------:R-:W4:Y:S04]  /*9670*/  LDL.LU R19, [R1+0x60] ;  /* 0x0000600001137983 */ /* 0x000f280000300800 */
[----:B------:R-:W-:Y:S04]  /*9680*/  STL [R1+0x1464], R47 ;  /* 0x0014642f01007387 */ /* 0x000fe80000100800 */
[----:B------:R-:W4:Y:S01]  /*9690*/  LDL.LU R15, [R1+0x5c] ;  /* 0x00005c00010f7983 */ /* 0x000f220000300800 */
[----:B--2---:R-:W-:-:S03]  /*96a0*/  SEL R42, R3, R48, !P3 ;  /* 0x00000030032a7207 */ /* 0x004fc60005800000 */
[----:B------:R-:W2:Y:S04]  /*96b0*/  LDL.LU R48, [R1+0x48] ;  /* 0x0000480001307983 */ /* 0x000ea80000300800 */
[----:B------:R-:W-:Y:S04]  /*96c0*/  STL [R1+0x1468], R42 ;  /* 0x0014682a01007387 */ /* 0x000fe80000100800 */
[----:B------:R-:W2:Y:S04]  /*96d0*/  LDL.LU R49, [R1+0x40] ;  /* 0x0000400001317983 */ /* 0x000ea80000300800 */
[----:B------:R-:W2:Y:S01]  /*96e0*/  LDL.LU R32, [R1+0x38] ;  /* 0x0000380001207983 */ /* 0x000ea20000300800 */
[----:B---3--:R-:W-:-:S03]  /*96f0*/  SEL R17, R3, R43, !P3 ;  /* 0x0000002b03117207 */ /* 0x008fc60005800000 */
[----:B------:R-:W3:Y:S04]  /*9700*/  LDL.LU R34, [R1+0x34] ;  /* 0x0000340001227983 */ /* 0x000ee80000300800 */
[----:B------:R-:W3:Y:S04]  /*9710*/  LDL.LU R40, [R1+0x30] ;  /* 0x0000300001287983 */ /* 0x000ee80000300800 */
[----:B------:R-:W3:Y:S04]  /*9720*/  LDL.LU R43, [R1+0x2c] ;  /* 0x00002c00012b7983 */ /* 0x000ee80000300800 */
[----:B------:R-:W3:Y:S04]  /*9730*/  LDL.LU R13, [R1+0x28] ;  /* 0x00002800010d7983 */ /* 0x000ee80000300800 */
[----:B------:R-:W-:Y:S01]  /*9740*/  STL [R1+0x146c], R17 ;  /* 0x00146c1101007387 */ /* 0x000fe20000100800 */
[----:B----4-:R-:W-:-:S02]  /*9750*/  SEL R26, R3, R26, !P3 ;  /* 0x0000001a031a7207 */ /* 0x010fc40005800000 */
[----:B------:R-:W-:-:S03]  /*9760*/  SEL R9, R3, R9, !P3 ;  /* 0x0000000903097207 */ /* 0x000fc60005800000 */
[----:B------:R-:W-:Y:S01]  /*9770*/  STL [R1+0x1470], R26 ;  /* 0x0014701a01007387 */ /* 0x000fe20000100800 */
[----:B------:R-:W-:-:S03]  /*9780*/  SEL R29, R3, R29, !P3 ;  /* 0x0000001d031d7207 */ /* 0x000fc60005800000 */
[----:B------:R-:W-:Y:S01]  /*9790*/  STL [R1+0x1474], R9 ;  /* 0x0014740901007387 */ /* 0x000fe20000100800 */
[----:B------:R-:W-:-:S03]  /*97a0*/  SEL R46, R3, R46, !P3 ;  /* 0x0000002e032e7207 */ /* 0x000fc60005800000 */
[----:B------:R-:W-:Y:S01]  /*97b0*/  STL [R1+0x1478], R29 ;  /* 0x0014781d01007387 */ /* 0x000fe20000100800 */
[----:B------:R-:W-:-:S03]  /*97c0*/  SEL R33, R3, R33, !P3 ;  /* 0x0000002103217207 */ /* 0x000fc60005800000 */
[----:B------:R4:W-:Y:S01]  /*97d0*/  STL [R1+0x147c], R46 ;  /* 0x00147c2e01007387 */ /* 0x0009e20000100800 */
[----:B------:R-:W-:-:S03]  /*97e0*/  SEL R37, R3, R37, !P3 ;  /* 0x0000002503257207 */ /* 0x000fc60005800000 */
[----:B------:R-:W-:Y:S01]  /*97f0*/  STL [R1+0x1480], R33 ;  /* 0x0014802101007387 */ /* 0x000fe20000100800 */
[----:B------:R-:W-:-:S03]  /*9800*/  SEL R44, R3, R21, !P3 ;  /* 0x00000015032c7207 */ /* 0x000fc60005800000 */
[----:B------:R-:W-:Y:S01]  /*9810*/  STL [R1+0x1484], R37 ;  /* 0x0014842501007387 */ /* 0x000fe20000100800 */
[----:B------:R-:W-:-:S03]  /*9820*/  SEL R41, R3, R41, !P3 ;  /* 0x0000002903297207 */ /* 0x000fc60005800000 */
[----:B------:R-:W-:Y:S04]  /*9830*/  STL [R1+0x1488], R44 ;  /* 0x0014882c01007387 */ /* 0x000fe80000100800 */
[----:B------:R-:W-:Y:S01]  /*9840*/  STL [R1+0x148c], R41 ;  /* 0x00148c2901007387 */ /* 0x000fe20000100800 */
[C---:B------:R-:W-:Y:S02]  /*9850*/  SEL R21, R3.reuse, R10, !P3 ;  /* 0x0000000a03157207 */ /* 0x040fe40005800000 */
[----:B------:R-:W-:-:S03]  /*9860*/  SEL R10, R3, R19, !P3 ;  /* 0x00000013030a7207 */ /* 0x000fc60005800000 */
[----:B------:R-:W-:Y:S04]  /*9870*/  STL [R1+0x1490], R21 ;  /* 0x0014901501007387 */ /* 0x000fe80000100800 */
[----:B------:R-:W-:Y:S04]  /*9880*/  STL [R1+0x1494], R10 ;  /* 0x0014940a01007387 */ /* 0x000fe80000100800 */
[----:B-1----:R-:W4:Y:S01]  /*9890*/  LDL.LU R54, [R1+0x318] ;  /* 0x0003180001367983 */ /* 0x002f220000300800 */
[----:B--2---:R-:W-:-:S03]  /*98a0*/  SEL R19, R3, R48, !P3 ;  /* 0x0000003003137207 */ /* 0x004fc60005800000 */
[----:B------:R-:W2:Y:S04]  /*98b0*/  LDL.LU R48, [R1+0x314] ;  /* 0x0003140001307983 */ /* 0x000ea80000300800 */
[----:B------:R-:W2:Y:S04]  /*98c0*/  LDL.LU R55, [R1+0x1b0] ;  /* 0x0001b00001377983 */ /* 0x000ea80000300800 */
[----:B------:R-:W2:Y:S04]  /*98d0*/  LDL.LU R59, [R1+0x1dc] ;  /* 0x0001dc00013b7983 */ /* 0x000ea80000300800 */
[----:B------:R-:W2:Y:S04]  /*98e0*/  LDL.LU R60, [R1+0x1d8] ;  /* 0x0001d800013c7983 */ /* 0x000ea80000300800 */
[----:B------:R-:W2:Y:S04]  /*98f0*/  LDL.LU R61, [R1+0x1d4] ;  /* 0x0001d400013d7983 */ /* 0x000ea80000300800 */
[----:B------:R-:W2:Y:S04]  /*9900*/  LDL.LU R4, [R1+0x1d0] ;  /* 0x0001d00001047983 */ /* 0x000ea80000300800 */
[----:B------:R-:W2:Y:S04]  /*9910*/  LDL.LU R5, [R1+0x1cc] ;  /* 0x0001cc0001057983 */ /* 0x000ea80000300800 */
[----:B------:R-:W2:Y:S04]  /*9920*/  LDL.LU R25, [R1+0x1c8] ;  /* 0x0001c80001197983 */ /* 0x000ea80000300800 */
[----:B------:R-:W2:Y:S01]  /*9930*/  LDL.LU R24, [R1+0x1c4] ;  /* 0x0001c40001187983 */ /* 0x000ea20000300800 */
[----:B------:R-:W-:-:S02]  /*9940*/  SEL R23, R3, R49, !P3 ;  /* 0x0000003103177207 */ /* 0x000fc40005800000 */
[C---:B------:R-:W-:Y:S01]  /*9950*/  SEL R49, R3.reuse, R27, !P3 ;  /* 0x0000001b03317207 */ /* 0x040fe20005800000 */
[----:B------:R-:W-:Y:S02]  /*9960*/  @!P0 IMAD.MOV R2, RZ, RZ, -R2 ;  /* 0x000000ffff028224 */ /* 0x000fe400078e0a02 */
[----:B------:R-:W-:Y:S02]  /*9970*/  @!P6 IMAD.MOV R56, RZ, RZ, -R56 ;  /* 0x000000ffff38e224 */ /* 0x000fe400078e0a38 */
[----:B------:R-:W-:Y:S02]  /*9980*/  @!P5 IMAD.MOV R57, RZ, RZ, -R57 ;  /* 0x000000ffff39d224 */ /* 0x000fe400078e0a39 */
[----:B------:R-:W-:Y:S02]  /*9990*/  @!P4 IMAD.MOV R58, RZ, RZ, -R58 ;  /* 0x000000ffff3ac224 */ /* 0x000fe400078e0a3a */
[----:B------:R-:W-:Y:S01]  /*99a0*/  @!P2 IMAD.MOV R0, RZ, RZ, -R0 ;  /* 0x000000ffff00a224 */ /* 0x000fe200078e0a00 */
[----:B------:R-:W-:-:S02]  /*99b0*/  SEL R15, R3, R15, !P3 ;  /* 0x0000000f030f7207 */ /* 0x000fc40005800000 */
[C---:B------:R-:W-:Y:S02]  /*99c0*/  SEL R32, R3.reuse, R32, !P3 ;  /* 0x0000002003207207 */ /* 0x040fe40005800000 */
[C---:B---3--:R-:W-:Y:S02]  /*99d0*/  SEL R34, R3.reuse, R34, !P3 ;  /* 0x0000002203227207 */ /* 0x048fe40005800000 */
[C---:B------:R-:W-:Y:S02]  /*99e0*/  SEL R40, R3.reuse, R40, !P3 ;  /* 0x0000002803287207 */ /* 0x040fe40005800000 */
[C---:B------:R-:W-:Y:S02]  /*99f0*/  SEL R43, R3.reuse, R43, !P3 ;  /* 0x0000002b032b7207 */ /* 0x040fe40005800000 */
[C---:B------:R-:W-:Y:S02]  /*9a00*/  SEL R13, R3.reuse, R13, !P3 ;  /* 0x0000000d030d7207 */ /* 0x040fe40005800000 */
[----:B------:R-:W-:-:S02]  /*9a10*/  SEL R7, R3, R7, !P3 ;  /* 0x0000000703077207 */ /* 0x000fc40005800000 */
[C---:B------:R-:W-:Y:S02]  /*9a20*/  SEL R35, R3.reuse, R35, !P3 ;  /* 0x0000002303237207 */ /* 0x040fe40005800000 */
[C---:B------:R-:W-:Y:S02]  /*9a30*/  SEL R12, R3.reuse, R12, !P3 ;  /* 0x0000000c030c7207 */ /* 0x040fe40005800000 */
        /* <DEDUP_REMOVED lines=15> */
[----:B------:R-:W-:Y:S01]  /*9b30*/  SEL R2, R3, R2, !P3 ;  /* 0x0000000203027207 */ /* 0x000fe20005800000 */
[----:B----4-:R-:W-:-:S05]  /*9b40*/  IMAD R27, R54, UR6, RZ ;  /* 0x00000006361b7c24 */ /* 0x010fca000f8e02ff */
[----:B0-----:R-:W-:-:S04]  /*9b50*/  LEA R50, P0, R27, UR8, 0x1 ;  /* 0x000000081b327c11 */ /* 0x001fc8000f8008ff */
[----:B------:R-:W-:-:S05]  /*9b60*/  LEA.HI.X.SX32 R51, R27, UR9, 0x1, P0 ;  /* 0x000000091b337c11 */ /* 0x000fca00080f0eff */
[----:B------:R-:W-:Y:S01]  /*9b70*/  STL.64 [R1+0x598], R50 ;  /* 0x0005983201007387 */ /* 0x000fe20000100a00 */
[----:B--2---:R-:W-:-:S05]  /*9b80*/  IMAD R48, R48, UR6, RZ ;  /* 0x0000000630307c24 */ /* 0x004fca000f8e02ff */
[----:B------:R-:W-:Y:S01]  /*9b90*/  LEA R46, P1, R48, UR8, 0x1 ;  /* 0x00000008302e7c11 */ /* 0x000fe2000f8208ff */
[----:B------:R-:W-:-:S03]  /*9ba0*/  IMAD R3, R55, UR7, RZ ;  /* 0x0000000737037c24 */ /* 0x000fc6000f8e02ff */
[----:B------:R-:W-:-:S05]  /*9bb0*/  LEA.HI.X.SX32 R47, R48, UR9, 0x1, P1 ;  /* 0x00000009302f7c11 */ /* 0x000fca00088f0eff */
[----:B------:R-:W-:Y:S01]  /*9bc0*/  STL.64 [R1+0x590], R46 ;  /* 0x0005902e01007387 */ /* 0x000fe20000100a00 */
[----:B------:R-:W-:-:S03]  /*9bd0*/  IMAD R6, R61, UR7, RZ ;  /* 0x000000073d067c24 */ /* 0x000fc6000f8e02ff */
[----:B------:R0:W-:Y:S01]  /*9be0*/  STL [R1+0x580], R3 ;  /* 0x0005800301007387 */ /* 0x0001e20000100800 */
[----:B------:R-:W-:-:S03]  /*9bf0*/  IMAD R4, R4, UR7, RZ ;  /* 0x0000000704047c24 */ /* 0x000fc6000f8e02ff */
[----:B------:R-:W-:Y:S01]  /*9c00*/  STL [R1+0xa8], R6 ;  /* 0x0000a80601007387 */ /* 0x000fe20000100800 */
[----:B0-----:R-:W-:-:S03]  /*9c10*/  IMAD R3, R5, UR7, RZ ;  /* 0x0000000705037c24 */ /* 0x001fc6000f8e02ff */
[----:B------:R-:W-:Y:S01]  /*9c20*/  STL [R1+0xb8], R4 ;  /* 0x0000b80401007387 */ /* 0x000fe20000100800 */
[----:B------:R-:W-:-:S03]  /*9c30*/  IMAD R5, R25, UR7, RZ ;  /* 0x0000000719057c24 */ /* 0x000fc6000f8e02ff */
[----:B------:R0:W-:Y:S04]  /*9c40*/  STL [R1+0xd0], R3 ;  /* 0x0000d00301007387 */ /* 0x0001e80000100800 */
[----:B0-----:R-:W2:Y:S01]  /*9c50*/  LDL.LU R3, [R1+0x1c0] ;  /* 0x0001c00001037983 */ /* 0x001ea20000300800 */
[----:B------:R-:W-:-:S03]  /*9c60*/  IMAD R4, R24, UR7, RZ ;  /* 0x0000000718047c24 */ /* 0x000fc6000f8e02ff */
[----:B------:R-:W-:Y:S04]  /*9c70*/  STL [R1+0xfc], R5 ;  /* 0x0000fc0501007387 */ /* 0x000fe80000100800 */
[----:B------:R-:W3:Y:S04]  /*9c80*/  LDL.LU R10, [R1+0x1bc] ;  /* 0x0001bc00010a7983 */ /* 0x000ee80000300800 */
[----:B------:R0:W-:Y:S04]  /*9c90*/  STL [R1+0x110], R4 ;  /* 0x0001100401007387 */ /* 0x0001e80000100800 */
        /* <DEDUP_REMOVED lines=20> */
[----:B------:R-:W-:-:S03]  /*9de0*/  IMAD R27, R59, UR7, RZ ;  /* 0x000000073b1b7c24 */ /* 0x000fc6000f8e02ff */
[----:B------:R-:W4:Y:S04]  /*9df0*/  LDL.LU R54, [R1+0x13c] ;  /* 0x00013c0001367983 */ /* 0x000f280000300800 */
[----:B------:R-:W4:Y:S01]  /*9e00*/  LDL.LU R55, [R1+0x130] ;  /* 0x0001300001377983 */ /* 0x000f220000300800 */
[----:B------:R-:W-:-:S03]  /*9e10*/  IMAD R48, R60, UR7, RZ ;  /* 0x000000073c307c24 */ /* 0x000fc6000f8e02ff */
[----:B------:R-:W4:Y:S04]  /*9e20*/  LDL.LU R59, [R1+0x128] ;  /* 0x00012800013b7983 */ /* 0x000f280000300800 */
[----:B------:R-:W4:Y:S04]  /*9e30*/  LDL.LU R60, [R1+0x124] ;  /* 0x00012400013c7983 */ /* 0x000f280000300800 */
[----:B------:R-:W4:Y:S04]  /*9e40*/  LDL.LU R61, [R1+0x118] ;  /* 0x00011800013d7983 */ /* 0x000f280000300800 */
[----:B0-----:R-:W4:Y:S04]  /*9e50*/  LDL.LU R4, [R1+0x114] ;  /* 0x0001140001047983 */ /* 0x001f280000300800 */
[----:B------:R-:W4:Y:S04]  /*9e60*/  LDL.LU R5, [R1+0x108] ;  /* 0x0001080001057983 */ /* 0x000f280000300800 */
[----:B------:R-:W4:Y:S04]  /*9e70*/  LDL.LU R25, [R1+0x100] ;  /* 0x0001000001197983 */ /* 0x000f280000300800 */
[----:B------:R-:W4:Y:S01]  /*9e80*/  LDL.LU R24, [R1+0xf8] ;  /* 0x0000f80001187983 */ /* 0x000f220000300800 */
[----:B--2---:R-:W-:-:S05]  /*9e90*/  IMAD R3, R3, UR7, RZ ;  /* 0x0000000703037c24 */ /* 0x004fca000f8e02ff */
[----:B------:R3:W-:Y:S02]  /*9ea0*/  STL [R1+0x120], R3 ;  /* 0x0001200301007387 */ /* 0x0007e40000100800 */
[----:B---3--:R-:W-:Y:S02]  /*9eb0*/  IMAD R3, R10, UR7, RZ ;  /* 0x000000070a037c24 */ /* 0x008fe4000f8e02ff */
[----:B----4-:R-:W-:-:S03]  /*9ec0*/  IMAD R10, R21, UR7, RZ ;  /* 0x00000007150a7c24 */ /* 0x010fc6000f8e02ff */
[----:B------:R0:W-:Y:S01]  /*9ed0*/  STL [R1+0x138], R3 ;  /* 0x0001380301007387 */ /* 0x0001e20000100800 */
[----:B------:R-:W-:-:S03]  /*9ee0*/  IMAD R21, R44, UR7, RZ ;  /* 0x000000072c157c24 */ /* 0x000fc6000f8e02ff */
[----:B------:R1:W-:Y:S01]  /*9ef0*/  STL [R1+0x164], R10 ;  /* 0x0001640a01007387 */ /* 0x0003e20000100800 */
[----:B0-----:R-:W-:Y:S02]  /*9f00*/  IMAD R3, R41, UR7, RZ ;  /* 0x0000000729037c24 */ /* 0x001fe4000f8e02ff */
[----:B-1----:R-:W-:-:S03]  /*9f10*/  IMAD R10, R37, UR7, RZ ;  /* 0x00000007250a7c24 */ /* 0x002fc6000f8e02ff */
[----:B------:R0:W-:Y:S04]  /*9f20*/  STL [R1+0x19c], R3 ;  /* 0x00019c0301007387 */ /* 0x0001e80000100800 */
[----:B------:R1:W-:Y:S01]  /*9f30*/  STL [R1+0x1b0], R21 ;  /* 0x0001b01501007387 */ /* 0x0003e20000100800 */
[----:B0-----:R-:W-:-:S03]  /*9f40*/  IMAD R3, R33, UR7, RZ ;  /* 0x0000000721037c24 */ /* 0x001fc6000f8e02ff */
[----:B------:R0:W-:Y:S01]  /*9f50*/  STL [R1+0x1b4], R10 ;  /* 0x0001b40a01007387 */ /* 0x0001e20000100800 */
[----:B-1----:R-:W-:-:S03]  /*9f60*/  IMAD R21, R46, UR7, RZ ;  /* 0x000000072e157c24 */ /* 0x002fc6000f8e02ff */
[----:B------:R1:W-:Y:S01]  /*9f70*/  STL [R1+0x198], R3 ;  /* 0x0001980301007387 */ /* 0x0003e20000100800 */
[----:B0-----:R-:W-:-:S03]  /*9f80*/  IMAD R10, R29, UR7, RZ ;  /* 0x000000071d0a7c24 */ /* 0x001fc6000f8e02ff */
[----:B------:R-:W-:Y:S01]  /*9f90*/  STL [R1+0x18c], R21 ;  /* 0x00018c1501007387 */ /* 0x000fe20000100800 */
[----:B-1----:R-:W-:-:S03]  /*9fa0*/  IMAD R3, R9, UR7, RZ ;  /* 0x0000000709037c24 */ /* 0x002fc6000f8e02ff */
[----:B------:R0:W-:Y:S01]  /*9fb0*/  STL [R1+0x188], R10 ;  /* 0x0001880a01007387 */ /* 0x0001e20000100800 */
[----:B------:R-:W-:-:S03]  /*9fc0*/  IMAD R9, R26, UR7, RZ ;  /* 0x000000071a097c24 */ /* 0x000fc6000f8e02ff */
[----:B------:R1:W-:Y:S01]  /*9fd0*/  STL [R1+0x1c8], R3 ;  /* 0x0001c80301007387 */ /* 0x0003e20000100800 */
[----:B0-----:R-:W-:-:S03]  /*9fe0*/  IMAD R10, R17, UR7, RZ ;  /* 0x00000007110a7c24 */ /* 0x001fc6000f8e02ff */
[----:B------:R0:W-:Y:S01]  /*9ff0*/  STL [R1+0x174], R9 ;  /* 0x0001740901007387 */ /* 0x0001e20000100800 */
[----:B-1----:R-:W-:-:S03]  /*a000*/  IMAD R3, R42, UR7, RZ ;  /* 0x000000072a037c24 */ /* 0x002fc6000f8e02ff */
[----:B------:R1:W-:Y:S04]  /*a010*/  STL [R1+0x170], R10 ;  /* 0x0001700a01007387 */ /* 0x0003e80000100800 */
[----:B------:R2:W-:Y:S01]  /*a020*/  STL [R1+0x1cc], R3 ;  /* 0x0001cc0301007387 */ /* 0x0005e20000100800 */
[----:B0-----:R-:W-:Y:S02]  /*a030*/  IMAD R9, R47, UR7, RZ ;  /* 0x000000072f097c24 */ /* 0x001fe4000f8e02ff */
[----:B-1----:R-:W-:-:S03]  /*a040*/  IMAD R10, R38, UR7, RZ ;  /* 0x00000007260a7c24 */ /* 0x002fc6000f8e02ff */
[----:B------:R0:W-:Y:S01]  /*a050*/  STL [R1+0x1d8], R9 ;  /* 0x0001d80901007387 */ /* 0x0001e20000100800 */
[----:B--2---:R-:W-:-:S03]  /*a060*/  IMAD R3, R30, UR7, RZ ;  /* 0x000000071e037c24 */ /* 0x004fc6000f8e02ff */
[----:B------:R-:W-:Y:S01]  /*a070*/  STL [R1+0x160], R10 ;  /* 0x0001600a01007387 */ /* 0x000fe20000100800 */
[----:B------:R-:W-:-:S03]  /*a080*/  IMAD R6, R6, UR7, RZ ;  /* 0x0000000706067c24 */ /* 0x000fc6000f8e02ff */
[----:B------:R1:W-:Y:S01]  /*a090*/  STL [R1+0x1dc], R3 ;  /* 0x0001dc0301007387 */ /* 0x0003e20000100800 */
[----:B0-----:R-:W-:-:S05]  /*a0a0*/  IMAD R9, R18, UR7, RZ ;  /* 0x0000000712097c24 */ /* 0x001fca000f8e02ff */
        /* <DEDUP_REMOVED lines=8> */
[----:B------:R1:W-:Y:S04]  /*a130*/  STL [R1+0x148], R6 ;  /* 0x0001480601007387 */ /* 0x0003e80000100800 */
[----:B------:R2:W-:Y:S01]  /*a140*/  STL [R1+0x204], R3 ;  /* 0x0002040301007387 */ /* 0x0005e20000100800 */
[----:B0-----:R-:W-:Y:S02]  /*a150*/  IMAD R9, R54, UR7, RZ ;  /* 0x0000000736097c24 */ /* 0x001fe4000f8e02ff */
[----:B-1----:R-:W-:-:S03]  /*a160*/  IMAD R6, R55, UR7, RZ ;  /* 0x0000000737067c24 */ /* 0x002fc6000f8e02ff */
[----:B------:R0:W-:Y:S01]  /*a170*/  STL [R1+0x20c], R9 ;  /* 0x00020c0901007387 */ /* 0x0001e20000100800 */
[----:B--2---:R-:W-:-:S03]  /*a180*/  IMAD R3, R59, UR7, RZ ;  /* 0x000000073b037c24 */ /* 0x004fc6000f8e02ff */
[----:B------:R1:W-:Y:S01]  /*a190*/  STL [R1+0x218], R6 ;  /* 0x0002180601007387 */ /* 0x0003e20000100800 */
[----:B------:R-:W-:-:S03]  /*a1a0*/  IMAD R5, R5, UR7, RZ ;  /* 0x0000000705057c24 */ /* 0x000fc6000f8e02ff */
[----:B------:R2:W-:Y:S01]  /*a1b0*/  STL [R1+0x21c], R3 ;  /* 0x00021c0301007387 */ /* 0x0005e20000100800 */
[----:B0-----:R-:W-:Y:S02]  /*a1c0*/  IMAD R9, R60, UR7, RZ ;  /* 0x000000073c097c24 */ /* 0x001fe4000f8e02ff */
[----:B-1----:R-:W-:-:S03]  /*a1d0*/  IMAD R6, R61, UR7, RZ ;  /* 0x000000073d067c24 */ /* 0x002fc6000f8e02ff */
[----:B------:R-:W-:Y:S01]  /*a1e0*/  STL [R1+0x228], R9 ;  /* 0x0002280901007387 */ /* 0x000fe20000100800 */
[----:B--2---:R-:W-:-:S03]  /*a1f0*/  IMAD R3, R4, UR7, RZ ;  /* 0x0000000704037c24 */ /* 0x004fc6000f8e02ff */
[----:B------:R-:W-:Y:S01]  /*a200*/  STL [R1+0x22c], R6 ;  /* 0x00022c0601007387 */ /* 0x000fe20000100800 */
[----:B------:R-:W-:-:S03]  /*a210*/  IMAD R4, R25, UR7, RZ ;  /* 0x0000000719047c24 */ /* 0x000fc6000f8e02ff */
[----:B------:R0:W-:Y:S04]  /*a220*/  STL [R1+0x238], R3 ;  /* 0x0002380301007387 */ /* 0x0001e80000100800 */
[----:B------:R-:W-:Y:S04]  /*a230*/  STL [R1+0x23c], R5 ;  /* 0x00023c0501007387 */ /* 0x000fe80000100800 */
[----:B------:R-:W2:Y:S01]  /*a240*/  LDL.LU R10, [R1+0xe8] ;  /* 0x0000e800010a7983 */ /* 0x000ea20000300800 */
[----:B0-----:R-:W-:-:S03]  /*a250*/  IMAD R3, R24, UR7, RZ ;  /* 0x0000000718037c24 */ /* 0x001fc6000f8e02ff */
[----:B------:R0:W-:Y:S04]  /*a260*/  STL [R1+0x248], R4 ;  /* 0x0002480401007387 */ /* 0x0001e80000100800 */
        /* <DEDUP_REMOVED lines=26> */
[----:B0-----:R-:W4:Y:S04]  /*a410*/  LDL.LU R4, [R1+0x20] ;  /* 0x0000200001047983 */ /* 0x001f280000300800 */
[----:B------:R-:W4:Y:S04]  /*a420*/  LDL.LU R5, [R1+0x1c] ;  /* 0x00001c0001057983 */ /* 0x000f280000300800 */
[----:B------:R-:W4:Y:S04]  /*a430*/  LDL.LU R25, [R1+0x18] ;  /* 0x0000180001197983 */ /* 0x000f280000300800 */
[----:B------:R-:W4:Y:S04]  /*a440*/  LDL.LU R24, [R1+0x14] ;  /* 0x0000140001187983 */ /* 0x000f280000300800 */
[----:B-1----:R-:W4:Y:S01]  /*a450*/  LDL.LU R3, [R1+0x10] ;  /* 0x0000100001037983 */ /* 0x002f220000300800 */
[----:B--2---:R-:W-:-:S05]  /*a460*/  IMAD R10, R10, UR7, RZ ;  /* 0x000000070a0a7c24 */ /* 0x004fca000f8e02ff */
[----:B------:R0:W-:Y:S01]  /*a470*/  STL [R1+0x250], R10 ;  /* 0x0002500a01007387 */ /* 0x0001e20000100800 */
[----:B---3--:R-:W-:-:S03]  /*a480*/  IMAD R21, R21, UR7, RZ ;  /* 0x0000000715157c24 */ /* 0x008fc6000f8e02ff */
[----:B0-----:R-:W2:Y:S01]  /*a490*/  LDL.LU R10, [R1+0x1494] ;  /* 0x00149400010a7983 */ /* 0x001ea20000300800 */
[----:B----4-:R-:W-:-:S03]  /*a4a0*/  IMAD R41, R41, UR7, RZ ;  /* 0x0000000729297c24 */ /* 0x010fc6000f8e02ff */
[----:B------:R0:W-:Y:S01]  /*a4b0*/  STL [R1+0x254], R21 ;  /* 0x0002541501007387 */ /* 0x0001e20000100800 */
[----:B------:R-:W-:Y:S02]  /*a4c0*/  IMAD R44, R44, UR7, RZ ;  /* 0x000000072c2c7c24 */ /* 0x000fe4000f8e02ff */
[----:B------:R-:W-:Y:S01]  /*a4d0*/  IMAD R37, R37, UR7, RZ ;  /* 0x0000000725257c24 */ /* 0x000fe2000f8e02ff */
[----:B0-----:R-:W3:Y:S01]  /*a4e0*/  LDL.LU R21, [R1+0x1490] ;  /* 0x0014900001157983 */ /* 0x001ee20000300800 */
[----:B------:R-:W-:-:S03]  /*a4f0*/  IMAD R33, R33, UR7, RZ ;  /* 0x0000000721217c24 */ /* 0x000fc6000f8e02ff */
[----:B------:R0:W-:Y:S01]  /*a500*/  STL [R1+0x260], R41 ;  /* 0x0002602901007387 */ /* 0x0001e20000100800 */
[----:B------:R-:W-:Y:S02]  /*a510*/  IMAD R46, R46, UR7, RZ ;  /* 0x000000072e2e7c24 */ /* 0x000fe4000f8e02ff */
[----:B------:R-:W-:Y:S01]  /*a520*/  IMAD R29, R29, UR7, RZ ;  /* 0x000000071d1d7c24 */ /* 0x000fe2000f8e02ff */
[----:B0-----:R-:W4:Y:S04]  /*a530*/  LDL.LU R41, [R1+0x148c] ;  /* 0x00148c0001297983 */ /* 0x001f280000300800 */
[----:B------:R0:W-:Y:S01]  /*a540*/  STL [R1+0x264], R44 ;  /* 0x0002642c01007387 */ /* 0x0001e20000100800 */
[----:B------:R-:W-:Y:S02]  /*a550*/  IMAD R9, R9, UR7, RZ ;  /* 0x0000000709097c24 */ /* 0x000fe4000f8e02ff */
[----:B------:R-:W-:Y:S01]  /*a560*/  IMAD R26, R26, UR7, RZ ;  /* 0x000000071a1a7c24 */ /* 0x000fe2000f8e02ff */
[----:B0-----:R-:W2:Y:S04]  /*a570*/  LDL.LU R44, [R1+0x1488] ;  /* 0x00148800012c7983 */ /* 0x001ea80000300800 */
[----:B------:R0:W-:Y:S01]  /*a580*/  STL [R1+0x268], R37 ;  /* 0x0002682501007387 */ /* 0x0001e20000100800 */
[----:B------:R-:W-:-:S03]  /*a590*/  IMAD R17, R17, UR7, RZ ;  /* 0x0000000711117c24 */ /* 0x000fc6000f8e02ff */
        /* <DEDUP_REMOVED lines=58> */
[----:B------:R0:W-:Y:S04]  /*a940*/  STL [R1+0x348], R60 ;  /* 0x0003483c01007387 */ /* 0x0001e80000100800 */
[----:B0-----:R-:W2:Y:S04]  /*a950*/  LDL.LU R60, [R1+0x1434] ;  /* 0x00143400013c7983 */ /* 0x001ea80000300800 */
[----:B------:R0:W-:Y:S04]  /*a960*/  STL [R1+0x350], R61 ;  /* 0x0003503d01007387 */ /* 0x0001e80000100800 */
[----:B0-----:R-:W2:Y:S04]  /*a970*/  LDL.LU R61, [R1+0x1430] ;  /* 0x00143000013d7983 */ /* 0x001ea80000300800 */
[----:B------:R0:W-:Y:S04]  /*a980*/  STL [R1+0x360], R4 ;  /* 0x0003600401007387 */ /* 0x0001e80000100800 */
[----:B0-----:R-:W2:Y:S04]  /*a990*/  LDL.LU R4, [R1+0x142c] ;  /* 0x00142c0001047983 */ /* 0x001ea80000300800 */
[----:B------:R0:W-:Y:S04]  /*a9a0*/  STL [R1+0x368], R5 ;  /* 0x0003680501007387 */ /* 0x0001e80000100800 */
[----:B0-----:R-:W3:Y:S04]  /*a9b0*/  LDL.LU R5, [R1+0x1428] ;  /* 0x0014280001057983 */ /* 0x001ee80000300800 */
[----:B------:R0:W-:Y:S04]  /*a9c0*/  STL [R1+0x378], R25 ;  /* 0x0003781901007387 */ /* 0x0001e80000100800 */
[----:B0-----:R-:W3:Y:S04]  /*a9d0*/  LDL.LU R25, [R1+0x1424] ;  /* 0x0014240001197983 */ /* 0x001ee80000300800 */
[----:B------:R0:W-:Y:S04]  /*a9e0*/  STL [R1+0x380], R24 ;  /* 0x0003801801007387 */ /* 0x0001e80000100800 */
[----:B0-----:R-:W3:Y:S01]  /*a9f0*/  LDL.LU R24, [R1+0x1420] ;  /* 0x0014200001187983 */ /* 0x001ee20000300800 */
[----:B------:R-:W-:-:S05]  /*aa00*/  IMAD R3, R3, UR7, RZ ;  /* 0x0000000703037c24 */ /* 0x000fca000f8e02ff */
[----:B------:R3:W-:Y:S01]  /*aa10*/  STL [R1+0x390], R3 ;  /* 0x0003900301007387 */ /* 0x0007e20000100800 */
[----:B------:R-:W-:Y:S02]  /*aa20*/  IMAD R31, R31, UR7, RZ ;  /* 0x000000071f1f7c24 */ /* 0x000fe4000f8e02ff */
[----:B--2---:R-:W-:Y:S02]  /*aa30*/  IMAD R4, R4, UR7, RZ ;  /* 0x0000000704047c24 */ /* 0x004fe4000f8e02ff */
[----:B---3--:R-:W-:Y:S02]  /*aa40*/  IMAD R3, R24, UR7, RZ ;  /* 0x0000000718037c24 */ /* 0x008fe4000f8e02ff */
[----:B------:R-:W2:Y:S04]  /*aa50*/  LDL.LU R24, [R1+0x141c] ;  /* 0x00141c0001187983 */ /* 0x000ea80000300800 */
[----:B------:R0:W-:Y:S02]  /*aa60*/  STL [R1+0x398], R3 ;  /* 0x0003980301007387 */ /* 0x0001e40000100800 */
[----:B0-----:R-:W-:-:S02]  /*aa70*/  IMAD R3, R25, UR7, RZ ;  /* 0x0000000719037c24 */ /* 0x001fc4000f8e02ff */
[----:B------:R-:W2:Y:S04]  /*aa80*/  LDL.LU R25, [R1+0x1418] ;  /* 0x0014180001197983 */ /* 0x000ea80000300800 */
[----:B------:R0:W-:Y:S02]  /*aa90*/  STL [R1+0x3a8], R3 ;  /* 0x0003a80301007387 */ /* 0x0001e40000100800 */
[----:B0-----:R-:W-:Y:S02]  /*aaa0*/  IMAD R3, R5, UR7, RZ ;  /* 0x0000000705037c24 */ /* 0x001fe4000f8e02ff */
[----:B------:R-:W-:-:S03]  /*aab0*/  IMAD R5, R61, UR7, RZ ;  /* 0x000000073d057c24 */ /* 0x000fc6000f8e02ff */
[----:B------:R0:W-:Y:S04]  /*aac0*/  STL [R1+0x3b0], R3 ;  /* 0x0003b00301007387 */ /* 0x0001e80000100800 */
[----:B------:R1:W-:Y:S01]  /*aad0*/  STL [R1+0x3c0], R4 ;  /* 0x0003c00401007387 */ /* 0x0003e20000100800 */
[----:B0-----:R-:W-:-:S03]  /*aae0*/  IMAD R3, R60, UR7, RZ ;  /* 0x000000073c037c24 */ /* 0x001fc6000f8e02ff */
[----:B------:R0:W-:Y:S01]  /*aaf0*/  STL [R1+0x3c8], R5 ;  /* 0x0003c80501007387 */ /* 0x0001e20000100800 */
[----:B-1----:R-:W-:-:S03]  /*ab00*/  IMAD R4, R59, UR7, RZ ;  /* 0x000000073b047c24 */ /* 0x002fc6000f8e02ff */
        /* <DEDUP_REMOVED lines=9> */
[----:B---3--:R-:W-:-:S03]  /*aba0*/  IMAD R3, R51, UR7, RZ ;  /* 0x0000000733037c24 */ /* 0x008fc6000f8e02ff */
        /* <DEDUP_REMOVED lines=32> */
[----:B----4-:R-:W-:Y:S02]  /*adb0*/  IMAD R4, R41, UR7, RZ ;  /* 0x0000000729047c24 */ /* 0x010fe4000f8e02ff */
[----:B0-----:R-:W-:-:S03]  /*adc0*/  IMAD R5, R21, UR7, RZ ;  /* 0x0000000715057c24 */ /* 0x001fc6000f8e02ff */
[----:B------:R0:W-:Y:S01]  /*add0*/  STL [R1+0x17c], R4 ;  /* 0x00017c0401007387 */ /* 0x0001e20000100800 */
[----:B-1----:R-:W-:-:S03]  /*ade0*/  IMAD R3, R10, UR7, RZ ;  /* 0x000000070a037c24 */ /* 0x002fc6000f8e02ff */
[----:B------:R1:W-:Y:S01]  /*adf0*/  STL [R1+0x178], R5 ;  /* 0x0001780501007387 */ /* 0x0003e20000100800 */
[----:B------:R-:W-:-:S03]  /*ae00*/  IMAD R6, R23, UR7, RZ ;  /* 0x0000000717067c24 */ /* 0x000fc6000f8e02ff */
[----:B------:R3:W-:Y:S01]  /*ae10*/  STL [R1+0x154], R3 ;  /* 0x0001540301007387 */ /* 0x0007e20000100800 */
[----:B0-----:R-:W-:Y:S02]  /*ae20*/  IMAD R4, R15, UR7, RZ ;  /* 0x000000070f047c24 */ /* 0x001fe4000f8e02ff */
[----:B------:R-:W-:Y:S02]  /*ae30*/  IMAD R61, R34, UR7, RZ ;  /* 0x00000007223d7c24 */ /* 0x000fe4000f8e02ff */
[----:B-1----:R-:W-:Y:S01]  /*ae40*/  IMAD R5, R19, UR7, RZ ;  /* 0x0000000713057c24 */ /* 0x002fe2000f8e02ff */
[----:B------:R-:W-:Y:S01]  /*ae50*/  STL [R1+0x150], R4 ;  /* 0x0001500401007387 */ /* 0x000fe20000100800 */
[----:B---3--:R-:W-:-:S03]  /*ae60*/  IMAD R3, R32, UR7, RZ ;  /* 0x0000000720037c24 */ /* 0x008fc6000f8e02ff */
[----:B------:R0:W-:Y:S04]  /*ae70*/  STL [R1+0x128], R6 ;  /* 0x0001280601007387 */ /* 0x0001e80000100800 */
[----:B------:R1:W-:Y:S01]  /*ae80*/  STL [R1+0x104], R3 ;  /* 0x0001040301007387 */ /* 0x0003e20000100800 */
[----:B------:R-:W-:Y:S02]  /*ae90*/  IMAD R60, R13, UR7, RZ ;  /* 0x000000070d3c7c24 */ /* 0x000fe4000f8e02ff */
[----:B0-----:R-:W-:Y:S01]  /*aea0*/  IMAD R6, R40, UR7, RZ ;  /* 0x0000000728067c24 */ /* 0x001fe2000f8e02ff */
[----:B------:R-:W-:Y:S01]  /*aeb0*/  STL [R1+0x12c], R5 ;  /* 0x00012c0501007387 */ /* 0x000fe20000100800 */
[----:B-1----:R-:W-:-:S03]  /*aec0*/  IMAD R3, R43, UR7, RZ ;  /* 0x000000072b037c24 */ /* 0x002fc6000f8e02ff */
[----:B------:R0:W-:Y:S04]  /*aed0*/  STL [R1+0xec], R6 ;  /* 0x0000ec0601007387 */ /* 0x0001e80000100800 */
[----:B------:R-:W-:Y:S01]  /*aee0*/  STL [R1+0x100], R61 ;  /* 0x0001003d01007387 */ /* 0x000fe20000100800 */
[----:B------:R-:W-:-:S03]  /*aef0*/  IMAD R40, R7, UR7, RZ ;  /* 0x0000000707287c24 */ /* 0x000fc6000f8e02ff */
[----:B------:R1:W-:Y:S01]  /*af00*/  STL [R1+0xe8], R3 ;  /* 0x0000e80301007387 */ /* 0x0003e20000100800 */
[----:B0-----:R-:W-:-:S03]  /*af10*/  IMAD R6, R35, UR7, RZ ;  /* 0x0000000723067c24 */ /* 0x001fc6000f8e02ff */
[----:B------:R-:W-:Y:S01]  /*af20*/  STL [R1+0xc4], R60 ;  /* 0x0000c43c01007387 */ /* 0x000fe20000100800 */
[----:B------:R-:W-:Y:S02]  /*af30*/  IMAD R35, R20, UR7, RZ ;  /* 0x0000000714237c24 */ /* 0x000fe4000f8e02ff */
[----:B-1----:R-:W-:Y:S01]  /*af40*/  IMAD R3, R12, UR7, RZ ;  /* 0x000000070c037c24 */ /* 0x002fe2000f8e02ff */
[----:B------:R0:W-:Y:S01]  /*af50*/  STL [R1+0x9c], R6 ;  /* 0x00009c0601007387 */ /* 0x0001e20000100800 */
[----:B------:R-:W-:-:S03]  /*af60*/  IMAD R34, R11, UR7, RZ ;  /* 0x000000070b227c24 */ /* 0x000fc6000f8e02ff */
[----:B------:R1:W-:Y:S01]  /*af70*/  STL [R1+0x98], R3 ;  /* 0x0000980301007387 */ /* 0x0003e20000100800 */
[----:B0-----:R-:W-:-:S03]  /*af80*/  IMAD R6, R28, UR7, RZ ;  /* 0x000000071c067c24 */ /* 0x001fc6000f8e02ff */
[----:B------:R-:W-:Y:S01]  /*af90*/  STL [R1+0xc0], R40 ;  /* 0x0000c02801007387 */ /* 0x000fe20000100800 */
[----:B-1----:R-:W-:-:S03]  /*afa0*/  IMAD R3, R16, UR7, RZ ;  /* 0x0000000710037c24 */ /* 0x002fc6000f8e02ff */
[----:B------:R-:W-:Y:S04]  /*afb0*/  STL [R1+0x94], R35 ;  /* 0x0000942301007387 */ /* 0x000fe80000100800 */
[----:B------:R-:W-:Y:S04]  /*afc0*/  STL [R1+0x8c], R6 ;  /* 0x00008c0601007387 */ /* 0x000fe80000100800 */
[----:B------:R-:W3:Y:S04]  /*afd0*/  LDL.LU R59, [R1+0xa8] ;  /* 0x0000a800013b7983 */ /* 0x000ee80000300800 */
[----:B------:R0:W-:Y:S04]  /*afe0*/  STL [R1+0x88], R3 ;  /* 0x0000880301007387 */ /* 0x0001e80000100800 */
[----:B------:R-:W-:Y:S04]  /*aff0*/  STL [R1+0x90], R34 ;  /* 0x0000902201007387 */ /* 0x000fe80000100800 */
[----:B------:R-:W4:Y:S04]  /*b000*/  LDL.LU R54, [R1+0xb8] ;  /* 0x0000b80001367983 */ /* 0x000f280000300800 */
[----:B------:R-:W4:Y:S04]  /*b010*/  LDL.LU R55, [R1+0xd0] ;  /* 0x0000d00001377983 */ /* 0x000f280000300800 */
[----:B------:R-:W4:Y:S04]  /*b020*/  LDL.LU R41, [R1+0xfc] ;  /* 0x0000fc0001297983 */ /* 0x000f280000300800 */
[----:B------:R-:W4:Y:S04]  /*b030*/  LDL.LU R26, [R1+0x110] ;  /* 0x00011000011a7983 */ /* 0x000f280000300800 */
[----:B------:R-:W4:Y:S04]  /*b040*/  LDL.LU R29, [R1+0x120] ;  /* 0x00012000011d7983 */ /* 0x000f280000300800 */
[----:B------:R-:W4:Y:S01]  /*b050*/  LDL.LU R30, [R1+0x138] ;  /* 0x00013800011e7983 */ /* 0x000f220000300800 */
[----:B0-----:R-:W-:-:S03]  /*b060*/  IMAD R3, R22, UR7, RZ ;  /* 0x0000000716037c24 */ /* 0x001fc6000f8e02ff */
[----:B------:R-:W4:Y:S01]  /*b070*/  LDL.LU R33, [R1+0x164] ;  /* 0x0001640001217983 */ /* 0x000f220000300800 */
[----:B------:R-:W-:-:S03]  /*b080*/  IMAD R32, R8, UR7, RZ ;  /* 0x0000000708207c24 */ /* 0x000fc6000f8e02ff */
[----:B------:R-:W4:Y:S04]  /*b090*/  LDL.LU R44, [R1+0x19c] ;  /* 0x00019c00012c7983 */ /* 0x000f280000300800 */
[----:B------:R-:W4:Y:S04]  /*b0a0*/  LDL.LU R37, [R1+0x1b0] ;  /* 0x0001b00001257983 */ /* 0x000f280000300800 */
[----:B------:R-:W-:Y:S04]  /*b0b0*/  STL [R1+0x84], R31 ;  /* 0x0000841f01007387 */ /* 0x000fe80000100800 */
[----:B------:R0:W-:Y:S04]  /*b0c0*/  STL [R1+0x7c], R3 ;  /* 0x00007c0301007387 */ /* 0x0001e80000100800 */
[----:B------:R-:W-:Y:S04]  /*b0d0*/  STL [R1+0x80], R32 ;  /* 0x0000802001007387 */ /* 0x000fe80000100800 */
[----:B------:R-:W4:Y:S01]  /*b0e0*/  LDL.LU R38, [R1+0x1b4] ;  /* 0x0001b40001267983 */ /* 0x000f220000300800 */
[----:B0-----:R-:W-:-:S02]  /*b0f0*/  IMAD R3, R36, UR7, RZ ;  /* 0x0000000724037c24 */ /* 0x001fc4000f8e02ff */
[----:B------:R-:W-:Y:S02]  /*b100*/  IMAD R6, R14, UR7, RZ ;  /* 0x000000070e067c24 */ /* 0x000fe4000f8e02ff */
[----:B------:R-:W-:Y:S01]  /*b110*/  IMAD R28, R45, UR7, RZ ;  /* 0x000000072d1c7c24 */ /* 0x000fe2000f8e02ff */
[----:B------:R0:W-:Y:S04]  /*b120*/  STL [R1+0x78], R3 ;  /* 0x0000780301007387 */ /* 0x0001e80000100800 */
[----:B------:R-:W4:Y:S04]  /*b130*/  LDL.LU R46, [R1+0x198] ;  /* 0x00019800012e7983 */ /* 0x000f280000300800 */
[----:B------:R-:W4:Y:S01]  /*b140*/  LDL.LU R42, [R1+0x18c] ;  /* 0x00018c00012a7983 */ /* 0x000f220000300800 */
[----:B0-----:R-:W-:-:S03]  /*b150*/  IMAD R3, R39, UR7, RZ ;  /* 0x0000000727037c24 */ /* 0x001fc6000f8e02ff */
[----:B------:R0:W-:Y:S04]  /*b160*/  STL [R1+0x70], R6 ;  /* 0x0000700601007387 */ /* 0x0001e80000100800 */
[----:B------:R-:W-:Y:S04]  /*b170*/  STL [R1+0x74], R28 ;  /* 0x0000741c01007387 */ /* 0x000fe80000100800 */
[----:B------:R-:W4:Y:S01]  /*b180*/  LDL.LU R47, [R1+0x188] ;  /* 0x00018800012f7983 */ /* 0x000f220000300800 */
[----:B0-----:R-:W-:-:S03]  /*b190*/  IMAD R6, R49, UR7, RZ ;  /* 0x0000000731067c24 */ /* 0x001fc6000f8e02ff */
[----:B------:R0:W-:Y:S04]  /*b1a0*/  STL [R1+0x6c], R3 ;  /* 0x00006c0301007387 */ /* 0x0001e80000100800 */
[----:B------:R-:W4:Y:S01]  /*b1b0*/  LDL.LU R50, [R1+0x1c8] ;  /* 0x0001c80001327983 */ /* 0x000f220000300800 */
[----:B0-----:R-:W-:-:S03]  /*b1c0*/  IMAD R3, R56, UR7, RZ ;  /* 0x0000000738037c24 */ /* 0x001fc6000f8e02ff */
[----:B------:R0:W-:Y:S04]  /*b1d0*/  STL [R1+0x68], R6 ;  /* 0x0000680601007387 */ /* 0x0001e80000100800 */
[----:B------:R-:W4:Y:S04]  /*b1e0*/  LDL.LU R51, [R1+0x174] ;  /* 0x0001740001337983 */ /* 0x000f280000300800 */
[----:B------:R1:W-:Y:S01]  /*b1f0*/  STL [R1+0x64], R3 ;  /* 0x0000640301007387 */ /* 0x0003e20000100800 */
[----:B0-----:R-:W-:-:S03]  /*b200*/  IMAD R6, R57, UR7, RZ ;  /* 0x0000000739067c24 */ /* 0x001fc6000f8e02ff */
[----:B------:R-:W4:Y:S01]  /*b210*/  LDL.LU R52, [R1+0x170] ;  /* 0x0001700001347983 */ /* 0x000f220000300800 */
[----:B-1----:R-:W-:-:S03]  /*b220*/  IMAD R3, R58, UR7, RZ ;  /* 0x000000073a037c24 */ /* 0x002fc6000f8e02ff */
[----:B------:R0:W-:Y:S04]  /*b230*/  STL [R1+0x60], R6 ;  /* 0x0000600601007387 */ /* 0x0001e80000100800 */
[----:B------:R-:W4:Y:S01]  /*b240*/  LDL.LU R53, [R1+0x1cc] ;  /* 0x0001cc0001357983 */ /* 0x000f220000300800 */
[----:B--2---:R-:W-:-:S03]  /*b250*/  IMAD.WIDE R8, R48, 0x2, R24 ;  /* 0x0000000230087825 */ /* 0x004fc600078e0218 */
[----:B------:R1:W-:Y:S01]  /*b260*/  STL [R1+0x5c], R3 ;  /* 0x00005c0301007387 */ /* 0x0003e20000100800 */
[----:B0-----:R-:W-:Y:S02]  /*b270*/  IMAD R6, R0, UR7, RZ ;  /* 0x0000000700067c24 */ /* 0x001fe4000f8e02ff */
[----:B------:R-:W-:-:S03]  /*b280*/  IMAD R0, R2, UR7, RZ ;  /* 0x0000000702007c24 */ /* 0x000fc6000f8e02ff */
[----:B------:R3:W-:Y:S01]  /*b290*/  STL [R1+0x58], R6 ;  /* 0x0000580601007387 */ /* 0x0007e20000100800 */
[----:B-1----:R-:W-:-:S05]  /*b2a0*/  IMAD.WIDE R2, R27, 0x2, R24 ;  /* 0x000000021b027825 */ /* 0x002fca00078e0218 */
[----:B------:R4:W-:Y:S04]  /*b2b0*/  STL.64 [R1+0x50], R2 ;  /* 0x0000500201007387 */ /* 0x0009e80000100a00 */
[----:B------:R0:W-:Y:S01]  /*b2c0*/  STL.64 [R1+0x48], R8 ;  /* 0x0000480801007387 */ /* 0x0001e20000100a00 */
[----:B---3--:R-:W-:-:S05]  /*b2d0*/  IMAD.WIDE R6, R59, 0x2, R24 ;  /* 0x000000023b067825 */ /* 0x008fca00078e0218 */
[----:B------:R1:W-:Y:S01]  /*b2e0*/  STL.64 [R1+0x40], R6 ;  /* 0x0000400601007387 */ /* 0x0003e20000100a00 */
[----:B----4-:R-:W-:-:S04]  /*b2f0*/  IMAD.WIDE R2, R54, 0x2, R24 ;  /* 0x0000000236027825 */ /* 0x010fc800078e0218 */
[--C-:B0-----:R-:W-:Y:S01]  /*b300*/  IMAD.WIDE R8, R55, 0x2, R24.reuse ;  /* 0x0000000237087825 */ /* 0x101fe200078e0218 */
[----:B------:R0:W-:Y:S03]  /*b310*/  STL.64 [R1+0x38], R2 ;  /* 0x0000380201007387 */ /* 0x0001e60000100a00 */
[--C-:B-1----:R-:W-:Y:S01]  /*b320*/  IMAD.WIDE R6, R41, 0x2, R24.reuse ;  /* 0x0000000229067825 */ /* 0x102fe200078e0218 */
[----:B------:R1:W-:Y:S04]  /*b330*/  STL.64 [R1+0x30], R8 ;  /* 0x0000300801007387 */ /* 0x0003e80000100a00 */
[----:B------:R2:W-:Y:S01]  /*b340*/  STL.64 [R1+0x28], R6 ;  /* 0x0000280601007387 */ /* 0x0005e20000100a00 */
[----:B0-----:R-:W-:-:S04]  /*b350*/  IMAD.WIDE R2, R26, 0x2, R24 ;  /* 0x000000021a027825 */ /* 0x001fc800078e0218 */
[--C-:B-1----:R-:W-:Y:S01]  /*b360*/  IMAD.WIDE R8, R29, 0x2, R24.reuse ;  /* 0x000000021d087825 */ /* 0x102fe200078e0218 */
[----:B------:R0:W-:Y:S03]  /*b370*/  STL.64 [R1+0x20], R2 ;  /* 0x0000200201007387 */ /* 0x0001e60000100a00 */
[--C-:B--2---:R-:W-:Y:S01]  /*b380*/  IMAD.WIDE R6, R30, 0x2, R24.reuse ;  /* 0x000000021e067825 */ /* 0x104fe200078e0218 */
[----:B------:R-:W-:Y:S04]  /*b390*/  STL.64 [R1+0x18], R8 ;  /* 0x0000180801007387 */ /* 0x000fe80000100a00 */
[----:B------:R-:W2:Y:S01]  /*b3a0*/  LDL R58, [R1+0x1f4] ;  /* 0x0001f400013a7983 */ /* 0x000ea20000100800 */
[----:B0-----:R-:W-:-:S03]  /*b3b0*/  IMAD.WIDE R2, R33, 0x2, R24 ;  /* 0x0000000221027825 */ /* 0x001fc600078e0218 */
[----:B------:R0:W-:Y:S04]  /*b3c0*/  STL.64 [R1+0x10], R6 ;  /* 0x0000100601007387 */ /* 0x0001e80000100a00 */
[----:B------:R-:W3:Y:S04]  /*b3d0*/  LDL R57, [R1+0x200] ;  /* 0x0002000001397983 */ /* 0x000ee80000100800 */
[----:B------:R1:W-:Y:S01]  /*b3e0*/  STL.64 [R1+0x8], R2 ;  /* 0x0000080201007387 */ /* 0x0003e20000100a00 */
[----:B0-----:R-:W-:-:S03]  /*b3f0*/  IMAD.WIDE R6, R37, 0x2, R24 ;  /* 0x0000000225067825 */ /* 0x001fc600078e0218 */
[----:B------:R-:W4:Y:S01]  /*b400*/  LDL R56, [R1+0x14c] ;  /* 0x00014c0001387983 */ /* 0x000f220000100800 */
[----:B------:R-:W-:-:S03]  /*b410*/  IMAD.WIDE R8, R38, 0x2, R24 ;  /* 0x0000000226087825 */ /* 0x000fc600078e0218 */
[----:B------:R-:W2:Y:S01]  /*b420*/  LDL R49, [R1+0x148] ;  /* 0x0001480001317983 */ /* 0x000ea20000100800 */
[----:B-1----:R-:W-:-:S03]  /*b430*/  IMAD.WIDE R2, R44, 0x2, R24 ;  /* 0x000000022c027825 */ /* 0x002fc600078e0218 */
[----:B------:R-:W2:Y:S04]  /*b440*/  LDL R39, [R1+0x204] ;  /* 0x0002040001277983 */ /* 0x000ea80000100800 */
[----:B------:R-:W2:Y:S04]  /*b450*/  LDL R45, [R1+0x20c] ;  /* 0x00020c00012d7983 */ /* 0x000ea80000100800 */
[----:B------:R-:W2:Y:S04]  /*b460*/  LDL R36, [R1+0x218] ;  /* 0x0002180001247983 */ /* 0x000ea80000100800 */
[----:B------:R-:W2:Y:S04]  /*b470*/  LDL R43, [R1+0x228] ;  /* 0x00022800012b7983 */ /* 0x000ea80000100800 */
[----:B------:R0:W-:Y:S04]  /*b480*/  STL.64 [R1+0x1360], R2 ;  /* 0x0013600201007387 */ /* 0x0001e80000100a00 */
[----:B0-----:R-:W2:Y:S04]  /*b490*/  LDL R2, [R1+0x1dc] ;  /* 0x0001dc0001027983 */ /* 0x001ea80000100800 */
[----:B------:R-:W3:Y:S04]  /*b4a0*/  LDL R3, [R1+0x1f0] ;  /* 0x0001f00001037983 */ /* 0x000ee80000100800 */
[----:B------:R0:W-:Y:S04]  /*b4b0*/  STL.64 [R1+0x1368], R6 ;  /* 0x0013680601007387 */ /* 0x0001e80000100a00 */
[----:B0-----:R-:W3:Y:S04]  /*b4c0*/  LDL R6, [R1+0x21c] ;  /* 0x00021c0001067983 */ /* 0x001ee80000100800 */
[----:B------:R-:W3:Y:S04]  /*b4d0*/  LDL R7, [R1+0x22c] ;  /* 0x00022c0001077983 */ /* 0x000ee80000100800 */
[----:B------:R0:W-:Y:S04]  /*b4e0*/  STL.64 [R1+0x1370], R8 ;  /* 0x0013700801007387 */ /* 0x0001e80000100a00 */
[----:B0-----:R-:W3:Y:S04]  /*b4f0*/  LDL R8, [R1+0x1d8] ;  /* 0x0001d80001087983 */ /* 0x001ee80000100800 */
[----:B------:R-:W4:Y:S01]  /*b500*/  LDL R9, [R1+0x160] ;  /* 0x0001600001097983 */ /* 0x000f220000100800 */
[----:B------:R-:W-:-:S04]  /*b510*/  IMAD.WIDE R10, R46, 0x2, R24 ;  /* 0x000000022e0a7825 */ /* 0x000fc800078e0218 */
[--C-:B------:R-:W-:Y:S01]  /*b520*/  IMAD.WIDE R12, R42, 0x2, R24.reuse ;  /* 0x000000022a0c7825 */ /* 0x100fe200078e0218 */
[----:B------:R2:W-:Y:S03]  /*b530*/  STL.64 [R1+0x1378], R10 ;  /* 0x0013780a01007387 */ /* 0x0005e60000100a00 */
[--C-:B------:R-:W-:Y:S01]  /*b540*/  IMAD.WIDE R14, R47, 0x2, R24.reuse ;  /* 0x000000022f0e7825 */ /* 0x100fe200078e0218 */
[----:B------:R-:W-:Y:S03]  /*b550*/  STL.64 [R1+0x1380], R12 ;  /* 0x0013800c01007387 */ /* 0x000fe60000100a00 */
[--C-:B------:R-:W-:Y:S01]  /*b560*/  IMAD.WIDE R16, R50, 0x2, R24.reuse ;  /* 0x0000000232107825 */ /* 0x100fe200078e0218 */
[----:B------:R3:W-:Y:S03]  /*b570*/  STL.64 [R1+0x1388], R14 ;  /* 0x0013880e01007387 */ /* 0x0007e60000100a00 */
[--C-:B------:R-:W-:Y:S01]  /*b580*/  IMAD.WIDE R18, R51, 0x2, R24.reuse ;  /* 0x0000000233127825 */ /* 0x100fe200078e0218 */
[----:B------:R0:W-:Y:S03]  /*b590*/  STL.64 [R1+0x1390], R16 ;  /* 0x0013901001007387 */ /* 0x0001e60000100a00 */
[--C-:B------:R-:W-:Y:S01]  /*b5a0*/  IMAD.WIDE R20, R52, 0x2, R24.reuse ;  /* 0x0000000234147825 */ /* 0x100fe200078e0218 */
[----:B------:R-:W-:Y:S03]  /*b5b0*/  STL.64 [R1+0x1398], R18 ;  /* 0x0013981201007387 */ /* 0x000fe60000100a00 */
[--C-:B------:R-:W-:Y:S01]  /*b5c0*/  IMAD.WIDE R22, R53, 0x2, R24.reuse ;  /* 0x0000000235167825 */ /* 0x100fe200078e0218 */
[----:B------:R-:W-:Y:S04]  /*b5d0*/  STL.64 [R1+0x13a0], R20 ;  /* 0x0013a01401007387 */ /* 0x000fe80000100a00 */
[----:B------:R-:W-:Y:S01]  /*b5e0*/  STL.64 [R1+0x13a8], R22 ;  /* 0x0013a81601007387 */ /* 0x000fe20000100a00 */
[----:B--2---:R-:W-:-:S04]  /*b5f0*/  IMAD.WIDE R10, R2, 0x2, R24 ;  /* 0x00000002020a7825 */ /* 0x004fc800078e0218 */
[----:B---3--:R-:W-:-:S04]  /*b600*/  IMAD.WIDE R14, R8, 0x2, R24 ;  /* 0x00000002080e7825 */ /* 0x008fc800078e0218 */
[--C-:B----4-:R-:W-:Y:S01]  /*b610*/  IMAD.WIDE R12, R9, 0x2, R24.reuse ;  /* 0x00000002090c7825 */ /* 0x110fe200078e0218 */
[----:B------:R-:W-:Y:S04]  /*b620*/  STL.64 [R1+0xa0], R14 ;  /* 0x0000a00e01007387 */ /* 0x000fe80000100a00 */
[----:B------:R-:W-:Y:S01]  /*b630*/  STL.64 [R1+0xb0], R12 ;  /* 0x0000b00c01007387 */ /* 0x000fe20000100a00 */
[----:B------:R-:W-:-:S03]  /*b640*/  IMAD.WIDE R8, R3, 0x2, R24 ;  /* 0x0000000203087825 */ /* 0x000fc600078e0218 */
[----:B0-----:R-:W2:Y:S04]  /*b650*/  LDL R17, [R1+0x238] ;  /* 0x0002380001117983 */ /* 0x001ea80000100800 */
[----:B------:R0:W-:Y:S04]  /*b660*/  STL.64 [R1+0xc8], R10 ;  /* 0x0000c80a01007387 */ /* 0x0001e80000100a00 */
[----:B------:R-:W3:Y:S04]  /*b670*/  LDL R2, [R1+0x23c] ;  /* 0x00023c0001027983 */ /* 0x000ee80000100800 */
[----:B------:R1:W-:Y:S04]  /*b680*/  STL.64 [R1+0xd8], R8 ;  /* 0x0000d80801007387 */ /* 0x0003e80000100a00 */
[----:B------:R-:W4:Y:S01]  /*b690*/  LDL R3, [R1+0x248] ;  /* 0x0002480001037983 */ /* 0x000f220000100800 */
[----:B0-----:R-:W-:-:S03]  /*b6a0*/  IMAD.WIDE R10, R58, 0x2, R24 ;  /* 0x000000023a0a7825 */ /* 0x001fc600078e0218 */
[----:B------:R-:W4:Y:S01]  /*b6b0*/  LDL R14, [R1+0x24c] ;  /* 0x00024c00010e7983 */ /* 0x000f220000100800 */
[----:B-1----:R-:W-:-:S03]  /*b6c0*/  IMAD.WIDE R8, R57, 0x2, R24 ;  /* 0x0000000239087825 */ /* 0x002fc600078e0218 */
[----:B------:R0:W-:Y:S04]  /*b6d0*/  STL.64 [R1+0xf0], R10 ;  /* 0x0000f00a01007387 */ /* 0x0001e80000100a00 */
[----:B------:R-:W4:Y:S04]  /*b6e0*/  LDL R58, [R1+0x250] ;  /* 0x00025000013a7983 */ /* 0x000f280000100800 */
[----:B------:R1:W-:Y:S04]  /*b6f0*/  STL.64 [R1+0x108], R8 ;  /* 0x0001080801007387 */ /* 0x0003e80000100a00 */
[----:B------:R-:W4:Y:S01]  /*b700*/  LDL R57, [R1+0x254] ;  /* 0x0002540001397983 */ /* 0x000f220000100800 */
[----:B0-----:R-:W-:-:S04]  /*b710*/  IMAD.WIDE R10, R49, 0x2, R24 ;  /* 0x00000002310a7825 */ /* 0x001fc800078e0218 */
[--C-:B-1----:R-:W-:Y:S02]  /*b720*/  IMAD.WIDE R8, R56, 0x2, R24.reuse ;  /* 0x0000000238087825 */ /* 0x102fe400078e0218 */
[----:B------:R-:W4:Y:S04]  /*b730*/  LDL R56, [R1+0x260] ;  /* 0x0002600001387983 */ /* 0x000f280000100800 */
[----:B------:R0:W-:Y:S04]  /*b740*/  STL.64 [R1+0x118], R8 ;  /* 0x0001180801007387 */ /* 0x0001e80000100a00 */
[----:B------:R-:W4:Y:S04]  /*b750*/  LDL R49, [R1+0x264] ;  /* 0x0002640001317983 */ /* 0x000f280000100800 */
[----:B------:R1:W-:Y:S01]  /*b760*/  STL.64 [R1+0x130], R10 ;  /* 0x0001300a01007387 */ /* 0x0003e20000100a00 */
[----:B0-----:R-:W-:-:S03]  /*b770*/  IMAD.WIDE R8, R39, 0x2, R24 ;  /* 0x0000000227087825 */ /* 0x001fc600078e0218 */
[----:B------:R-:W4:Y:S04]  /*b780*/  LDL R39, [R1+0x268] ;  /* 0x0002680001277983 */ /* 0x000f280000100800 */
[----:B------:R0:W-:Y:S01]  /*b790*/  STL.64 [R1+0x140], R8 ;  /* 0x0001400801007387 */ /* 0x0001e20000100a00 */
[----:B-1----:R-:W-:-:S03]  /*b7a0*/  IMAD.WIDE R10, R45, 0x2, R24 ;  /* 0x000000022d0a7825 */ /* 0x002fc600078e0218 */
[----:B------:R-:W4:Y:S04]  /*b7b0*/  LDL R45, [R1+0x26c] ;  /* 0x00026c00012d7983 */ /* 0x000f280000100800 */
[----:B------:R1:W-:Y:S01]  /*b7c0*/  STL.64 [R1+0x158], R10 ;  /* 0x0001580a01007387 */ /* 0x0003e20000100a00 */
[----:B0-----:R-:W-:-:S03]  /*b7d0*/  IMAD.WIDE R8, R36, 0x2, R24 ;  /* 0x0000000224087825 */ /* 0x001fc600078e0218 */
[----:B------:R-:W4:Y:S01]  /*b7e0*/  LDL R36, [R1+0x278] ;  /* 0x0002780001247983 */ /* 0x000f220000100800 */
[----:B-1----:R-:W-:-:S03]  /*b7f0*/  IMAD.WIDE R10, R6, 0x2, R24 ;  /* 0x00000002060a7825 */ /* 0x002fc600078e0218 */
[----:B------:R0:W-:Y:S04]  /*b800*/  STL.64 [R1+0x168], R8 ;  /* 0x0001680801007387 */ /* 0x0001e80000100a00 */
[----:B------:R-:W4:Y:S04]  /*b810*/  LDL R15, [R1+0x27c] ;  /* 0x00027c00010f7983 */ /* 0x000f280000100800 */
[----:B------:R1:W-:Y:S01]  /*b820*/  STL.64 [R1+0x180], R10 ;  /* 0x0001800a01007387 */ /* 0x0003e20000100a00 */
[----:B0-----:R-:W-:-:S03]  /*b830*/  IMAD.WIDE R8, R43, 0x2, R24 ;  /* 0x000000022b087825 */ /* 0x001fc600078e0218 */
[----:B------:R-:W4:Y:S01]  /*b840*/  LDL R43, [R1+0x280] ;  /* 0x00028000012b7983 */ /* 0x000f220000100800 */
[----:B------:R-:W-:-:S03]  /*b850*/  IMAD.WIDE R6, R7, 0x2, R24 ;  /* 0x0000000207067825 */ /* 0x000fc600078e0218 */
[----:B------:R0:W-:Y:S04]  /*b860*/  STL.64 [R1+0x190], R8 ;  /* 0x0001900801007387 */ /* 0x0001e80000100a00 */
[----:B------:R-:W4:Y:S04]  /*b870*/  LDL R12, [R1+0x290] ;  /* 0x00029000010c7983 */ /* 0x000f280000100800 */
[----:B------:R-:W4:Y:S04]  /*b880*/  LDL R13, [R1+0x298] ;  /* 0x00029800010d7983 */ /* 0x000f280000100800 */
[----:B------:R0:W-:Y:S04]  /*b890*/  STL.64 [R1+0x1a8], R6 ;  /* 0x0001a80601007387 */ /* 0x0001e80000100a00 */
[----:B-1----:R-:W4:Y:S04]  /*b8a0*/  LDL R10, [R1+0x2a8] ;  /* 0x0002a800010a7983 */ /* 0x002f280000100800 */
[----:B------:R-:W4:Y:S04]  /*b8b0*/  LDL R11, [R1+0x2b0] ;  /* 0x0002b000010b7983 */ /* 0x000f280000100800 */
[----:B0-----:R-:W4:Y:S04]  /*b8c0*/  LDL R8, [R1+0x2c0] ;  /* 0x0002c00001087983 */ /* 0x001f280000100800 */
[----:B------:R-:W4:Y:S04]  /*b8d0*/  LDL R9, [R1+0x2c8] ;  /* 0x0002c80001097983 */ /* 0x000f280000100800 */
[----:B------:R-:W4:Y:S04]  /*b8e0*/  LDL R6, [R1+0x2d8] ;  /* 0x0002d80001067983 */ /* 0x000f280000100800 */
[----:B------:R-:W4:Y:S01]  /*b8f0*/  LDL R7, [R1+0x2e8] ;  /* 0x0002e80001077983 */ /* 0x000f220000100800 */
[----:B--2---:R-:W-:-:S05]  /*b900*/  IMAD.WIDE R20, R17, 0x2, R24 ;  /* 0x0000000211147825 */ /* 0x004fca00078e0218 */
[----:B------:R-:W-:Y:S01]  /*b910*/  STL.64 [R1+0x1c0], R20 ;  /* 0x0001c01401007387 */ /* 0x000fe20000100a00 */
[----:B---3--:R-:W-:-:S03]  /*b920*/  IMAD.WIDE R18, R2, 0x2, R24 ;  /* 0x0000000202127825 */ /* 0x008fc600078e0218 */
[----:B------:R-:W2:Y:S04]  /*b930*/  LDL R2, [R1+0x2f0] ;  /* 0x0002f00001027983 */ /* 0x000ea80000100800 */
[----:B------:R0:W-:Y:S01]  /*b940*/  STL.64 [R1+0x1d0], R18 ;  /* 0x0001d01201007387 */ /* 0x0001e20000100a00 */
[----:B----4-:R-:W-:-:S03]  /*b950*/  IMAD.WIDE R16, R3, 0x2, R24 ;  /* 0x0000000203107825 */ /* 0x010fc600078e0218 */
[----:B------:R-:W3:Y:S04]  /*b960*/  LDL R3, [R1+0x300] ;  /* 0x0003000001037983 */ /* 0x000ee80000100800 */
[----:B------:R1:W-:Y:S01]  /*b970*/  STL.64 [R1+0x1e8], R16 ;  /* 0x0001e81001007387 */ /* 0x0003e20000100a00 */
[----:B0-----:R-:W-:-:S04]  /*b980*/  IMAD.WIDE R18, R14, 0x2, R24 ;  /* 0x000000020e127825 */ /* 0x001fc800078e0218 */
[--C-:B-1----:R-:W-:Y:S02]  /*b990*/  IMAD.WIDE R16, R58, 0x2, R24.reuse ;  /* 0x000000023a107825 */ /* 0x102fe400078e0218 */
[----:B------:R-:W4:Y:S04]  /*b9a0*/  LDL R58, [R1+0x308] ;  /* 0x00030800013a7983 */ /* 0x000f280000100800 */
[----:B------:R0:W-:Y:S04]  /*b9b0*/  STL.64 [R1+0x1f8], R18 ;  /* 0x0001f81201007387 */ /* 0x0001e80000100a00 */
        /* <DEDUP_REMOVED lines=14> */
[----:B------:R-:W4:Y:S04]  /*baa0*/  LDL R45, [R1+0x348] ;  /* 0x00034800012d7983 */ /* 0x000f280000100800 */
[----:B------:R-:W-:Y:S01]  /*bab0*/  STL.64 [R1+0x270], R18 ;  /* 0x0002701201007387 */ /* 0x000fe20000100a00 */
[----:B-1----:R-:W-:-:S03]  /*bac0*/  IMAD.WIDE R16, R36, 0x2, R24 ;  /* 0x0000000224107825 */ /* 0x002fc600078e0218 */
[----:B------:R-:W4:Y:S04]  /*bad0*/  LDL R36, [R1+0x350] ;  /* 0x0003500001247983 */ /* 0x000f280000100800 */
[----:B------:R0:W-:Y:S02]  /*bae0*/  STL.64 [R1+0x288], R16 ;  /* 0x0002881001007387 */ /* 0x0001e40000100a00 */
[--C-:B0-----:R-:W-:Y:S02]  /*baf0*/  IMAD.WIDE R16, R43, 0x2, R24.reuse ;  /* 0x000000022b107825 */ /* 0x101fe400078e0218 */
[----:B------:R-:W4:Y:S02]  /*bb00*/  LDL R43, [R1+0x360] ;  /* 0x00036000012b7983 */ /* 0x000f240000100800 */
[----:B------:R-:W-:-:S05]  /*bb10*/  IMAD.WIDE R14, R15, 0x2, R24 ;  /* 0x000000020f0e7825 */ /* 0x000fca00078e0218 */
[----:B------:R0:W-:Y:S04]  /*bb20*/  STL.64 [R1+0x2a0], R14 ;  /* 0x0002a00e01007387 */ /* 0x0001e80000100a00 */
[----:B------:R1:W-:Y:S01]  /*bb30*/  STL.64 [R1+0x2b8], R16 ;  /* 0x0002b81001007387 */ /* 0x0003e20000100a00 */
[----:B0-----:R-:W-:-:S04]  /*bb40*/  IMAD.WIDE R14, R12, 0x2, R24 ;  /* 0x000000020c0e7825 */ /* 0x001fc800078e0218 */
[--C-:B------:R-:W-:Y:S01]  /*bb50*/  IMAD.WIDE R12, R13, 0x2, R24.reuse ;  /* 0x000000020d0c7825 */ /* 0x100fe200078e0218 */
[----:B------:R0:W-:Y:S03]  /*bb60*/  STL.64 [R1+0x2d0], R14 ;  /* 0x0002d00e01007387 */ /* 0x0001e60000100a00 */
[--C-:B-1----:R-:W-:Y:S01]  /*bb70*/  IMAD.WIDE R16, R10, 0x2, R24.reuse ;  /* 0x000000020a107825 */ /* 0x102fe200078e0218 */
[----:B------:R1:W-:Y:S04]  /*bb80*/  STL.64 [R1+0x2e0], R12 ;  /* 0x0002e00c01007387 */ /* 0x0003e80000100a00 */
[----:B------:R1:W-:Y:S01]  /*bb90*/  STL.64 [R1+0x2f8], R16 ;  /* 0x0002f81001007387 */ /* 0x0003e20000100a00 */
[----:B0-----:R-:W-:-:S04]  /*bba0*/  IMAD.WIDE R14, R11, 0x2, R24 ;  /* 0x000000020b0e7825 */ /* 0x001fc800078e0218 */
[--C-:B-1----:R-:W-:Y:S01]  /*bbb0*/  IMAD.WIDE R12, R8, 0x2, R24.reuse ;  /* 0x00000002080c7825 */ /* 0x102fe200078e0218 */
[----:B------:R-:W-:Y:S03]  /*bbc0*/  STL.64 [R1+0x310], R14 ;  /* 0x0003100e01007387 */ /* 0x000fe60000100a00 */
[--C-:B------:R-:W-:Y:S01]  /*bbd0*/  IMAD.WIDE R10, R9, 0x2, R24.reuse ;  /* 0x00000002090a7825 */ /* 0x100fe200078e0218 */
[----:B------:R-:W-:Y:S03]  /*bbe0*/  STL.64 [R1+0x328], R12 ;  /* 0x0003280c01007387 */ /* 0x000fe60000100a00 */
[--C-:B------:R-:W-:Y:S01]  /*bbf0*/  IMAD.WIDE R8, R6, 0x2, R24.reuse ;  /* 0x0000000206087825 */ /* 0x100fe200078e0218 */
[----:B------:R-:W-:Y:S04]  /*bc00*/  STL.64 [R1+0x340], R10 ;  /* 0x0003400a01007387 */ /* 0x000fe80000100a00 */
[----:B------:R-:W4:Y:S01]  /*bc10*/  LDL R17, [R1+0x368] ;  /* 0x0003680001117983 */ /* 0x000f220000100800 */
[----:B------:R-:W-:-:S03]  /*bc20*/  IMAD.WIDE R6, R7, 0x2, R24 ;  /* 0x0000000207067825 */ /* 0x000fc600078e0218 */
[----:B------:R0:W-:Y:S04]  /*bc30*/  STL.64 [R1+0x358], R8 ;  /* 0x0003580801007387 */ /* 0x0001e80000100a00 */
[----:B0-----:R-:W4:Y:S04]  /*bc40*/  LDL R9, [R1+0x378] ;  /* 0x0003780001097983 */ /* 0x001f280000100800 */
[----:B------:R0:W-:Y:S04]  /*bc50*/  STL.64 [R1+0x370], R6 ;  /* 0x0003700601007387 */ /* 0x0001e80000100a00 */
[----:B------:R-:W4:Y:S04]  /*bc60*/  LDL R14, [R1+0x390] ;  /* 0x00039000010e7983 */ /* 0x000f280000100800 */
[----:B0-----:R-:W4:Y:S01]  /*bc70*/  LDL R6, [R1+0x380] ;  /* 0x0003800001067983 */ /* 0x001f220000100800 */
[----:B--2---:R-:W-:-:S05]  /*bc80*/  IMAD.WIDE R10, R2, 0x2, R24 ;  /* 0x00000002020a7825 */ /* 0x004fca00078e0218 */
[----:B------:R-:W-:Y:S01]  /*bc90*/  STL.64 [R1+0x388], R10 ;  /* 0x0003880a01007387 */ /* 0x000fe20000100a00 */
[----:B---3--:R-:W-:-:S03]  /*bca0*/  IMAD.WIDE R2, R3, 0x2, R24 ;  /* 0x0000000203027825 */ /* 0x008fc600078e0218 */
[----:B------:R-:W2:Y:S04]  /*bcb0*/  LDL R7, [R1+0x398] ;  /* 0x0003980001077983 */ /* 0x000ea80000100800 */
[----:B------:R0:W-:Y:S04]  /*bcc0*/  STL.64 [R1+0x3a0], R2 ;  /* 0x0003a00201007387 */ /* 0x0001e80000100a00 */
[----:B0-----:R-:W3:Y:S01]  /*bcd0*/  LDL R2, [R1+0x3a8] ;  /* 0x0003a80001027983 */ /* 0x001ee20000100800 */
[----:B----4-:R-:W-:-:S03]  /*bce0*/  IMAD.WIDE R10, R58, 0x2, R24 ;  /* 0x000000023a0a7825 */ /* 0x010fc600078e0218 */
[----:B------:R-:W4:Y:S04]  /*bcf0*/  LDL R3, [R1+0x3b0] ;  /* 0x0003b00001037983 */ /* 0x000f280000100800 */
[----:B------:R0:W-:Y:S04]  /*bd00*/  STL.64 [R1+0x3b8], R10 ;  /* 0x0003b80a01007387 */ /* 0x0001e80000100a00 */
[----:B------:R-:W4:Y:S01]  /*bd10*/  LDL R58, [R1+0x3c0] ;  /* 0x0003c000013a7983 */ /* 0x000f220000100800 */
[----:B------:R-:W-:-:S05]  /*bd20*/  IMAD.WIDE R12, R57, 0x2, R24 ;  /* 0x00000002390c7825 */ /* 0x000fca00078e0218 */
[----:B------:R1:W-:Y:S01]  /*bd30*/  STL.64 [R1+0x3d0], R12 ;  /* 0x0003d00c01007387 */ /* 0x0003e20000100a00 */
[----:B0-----:R-:W-:-:S03]  /*bd40*/  IMAD.WIDE R10, R56, 0x2, R24 ;  /* 0x00000002380a7825 */ /* 0x001fc600078e0218 */
[----:B------:R-:W4:Y:S04]  /*bd50*/  LDL R57, [R1+0x3c8] ;  /* 0x0003c80001397983 */ /* 0x000f280000100800 */
[----:B------:R0:W-:Y:S04]  /*bd60*/  STL.64 [R1+0x3e0], R10 ;  /* 0x0003e00a01007387 */ /* 0x0001e80000100a00 */
[----:B------:R-:W4:Y:S01]  /*bd70*/  LDL R56, [R1+0x3d8] ;  /* 0x0003d80001387983 */ /* 0x000f220000100800 */
[----:B-1----:R-:W-:-:S05]  /*bd80*/  IMAD.WIDE R12, R49, 0x2, R24 ;  /* 0x00000002310c7825 */ /* 0x002fca00078e0218 */
        /* <DEDUP_REMOVED lines=10> */
[----:B-1----:R-:W4:Y:S04]  /*be30*/  LDL R12, [R1+0x408] ;  /* 0x00040800010c7983 */ /* 0x002f280000100800 */
[----:B------:R-:W4:Y:S01]  /*be40*/  LDL R13, [R1+0x418] ;  /* 0x00041800010d7983 */ /* 0x000f220000100800 */
[----:B0-----:R-:W-:-:S05]  /*be50*/  IMAD.WIDE R10, R43, 0x2, R24 ;  /* 0x000000022b0a7825 */ /* 0x001fca00078e0218 */
[----:B------:R0:W-:Y:S04]  /*be60*/  STL.64 [R1+0x458], R10 ;  /* 0x0004580a01007387 */ /* 0x0001e80000100a00 */
[----:B------:R-:W4:Y:S04]  /*be70*/  LDL R8, [R1+0x438] ;  /* 0x0004380001087983 */ /* 0x000f280000100800 */
[----:B------:R-:W4:Y:S04]  /*be80*/  LDL R45, [R1+0x448] ;  /* 0x00044800012d7983 */ /* 0x000f280000100800 */
[----:B0-----:R-:W4:Y:S04]  /*be90*/  LDL R10, [R1+0x420] ;  /* 0x00042000010a7983 */ /* 0x001f280000100800 */
[----:B------:R-:W4:Y:S04]  /*bea0*/  LDL R11, [R1+0x430] ;  /* 0x00043000010b7983 */ /* 0x000f280000100800 */
[----:B------:R-:W4:Y:S04]  /*beb0*/  LDL R36, [R1+0x450] ;  /* 0x0004500001247983 */ /* 0x000f280000100800 */
[----:B------:R-:W4:Y:S01]  /*bec0*/  LDL R43, [R1+0x460] ;  /* 0x00046000012b7983 */ /* 0x000f220000100800 */
[----:B------:R-:W-:-:S05]  /*bed0*/  IMAD.WIDE R20, R17, 0x2, R24 ;  /* 0x0000000211147825 */ /* 0x000fca00078e0218 */
[----:B------:R-:W-:Y:S01]  /*bee0*/  STL.64 [R1+0x470], R20 ;  /* 0x0004701401007387 */ /* 0x000fe20000100a00 */
[----:B------:R-:W-:-:S03]  /*bef0*/  IMAD.WIDE R18, R9, 0x2, R24 ;  /* 0x0000000209127825 */ /* 0x000fc600078e0218 */
[----:B------:R-:W4:Y:S04]  /*bf00*/  LDL R9, [R1+0x468] ;  /* 0x0004680001097983 */ /* 0x000f280000100800 */
[----:B------:R0:W-:Y:S01]  /*bf10*/  STL.64 [R1+0x488], R18 ;  /* 0x0004881201007387 */ /* 0x0001e20000100a00 */
[----:B------:R-:W-:-:S03]  /*bf20*/  IMAD.WIDE R16, R6, 0x2, R24 ;  /* 0x0000000206107825 */ /* 0x000fc600078e0218 */
[----:B------:R-:W4:Y:S01]  /*bf30*/  LDL R6, [R1+0x478] ;  /* 0x0004780001067983 */ /* 0x000f220000100800 */
[----:B0-----:R-:W-:-:S03]  /*bf40*/  IMAD.WIDE R18, R14, 0x2, R24 ;  /* 0x000000020e127825 */ /* 0x001fc600078e0218 */
[----:B------:R2:W-:Y:S02]  /*bf50*/  STL.64 [R1+0x490], R16 ;  /* 0x0004901001007387 */ /* 0x0005e40000100a00 */
[--C-:B--2---:R-:W-:Y:S02]  /*bf60*/  IMAD.WIDE R16, R7, 0x2, R24.reuse ;  /* 0x0000000207107825 */ /* 0x104fe400078e0218 */
[----:B------:R-:W2:Y:S04]  /*bf70*/  LDL R7, [R1+0x480] ;  /* 0x0004800001077983 */ /* 0x000ea80000100800 */
[----:B------:R3:W-:Y:S04]  /*bf80*/  STL.64 [R1+0x4a0], R18 ;  /* 0x0004a01201007387 */ /* 0x0007e80000100a00 */
[----:B------:R4:W-:Y:S01]  /*bf90*/  STL.64 [R1+0x4b0], R16 ;  /* 0x0004b01001007387 */ /* 0x0009e20000100a00 */
[----:B---3--:R-:W-:-:S03]  /*bfa0*/  IMAD.WIDE R18, R2, 0x2, R24 ;  /* 0x0000000202127825 */ /* 0x008fc600078e0218 */
[----:B------:R-:W3:Y:S01]  /*bfb0*/  LDL R2, [R1+0x208] ;  /* 0x0002080001027983 */ /* 0x000ee20000100800 */
[----:B----4-:R-:W-:-:S03]  /*bfc0*/  IMAD.WIDE R16, R3, 0x2, R24 ;  /* 0x0000000203107825 */ /* 0x010fc600078e0218 */
[----:B------:R0:W-:Y:S04]  /*bfd0*/  STL.64 [R1+0x4b8], R18 ;  /* 0x0004b81201007387 */ /* 0x0001e80000100a00 */
        /* <DEDUP_REMOVED lines=10> */
[----:B-1----:R-:W-:-:S03]  /*c080*/  IMAD.WIDE R16, R49, 0x2, R24 ;  /* 0x0000000231107825 */ /* 0x002fc600078e0218 */
[----:B------:R-:W-:Y:S04]  /*c090*/  STL.64 [R1+0x4f0], R18 ;  /* 0x0004f01201007387 */ /* 0x000fe80000100a00 */
[----:B------:R-:W4:Y:S04]  /*c0a0*/  LDL R49, [R1+0x1a4] ;  /* 0x0001a40001317983 */ /* 0x000f280000100800 */
[----:B------:R0:W-:Y:S02]  /*c0b0*/  STL.64 [R1+0x500], R16 ;  /* 0x0005001001007387 */ /* 0x0001e40000100a00 */
[----:B0-----:R-:W-:-:S04]  /*c0c0*/  IMAD.WIDE R16, R15, 0x2, R24 ;  /* 0x000000020f107825 */ /* 0x001fc800078e0218 */
[--C-:B------:R-:W-:Y:S02]  /*c0d0*/  IMAD.WIDE R14, R39, 0x2, R24.reuse ;  /* 0x00000002270e7825 */ /* 0x100fe400078e0218 */
[----:B------:R-:W4:Y:S02]  /*c0e0*/  LDL R39, [R1+0x1a0] ;  /* 0x0001a00001277983 */ /* 0x000f240000100800 */
[--C-:B------:R-:W-:Y:S02]  /*c0f0*/  IMAD.WIDE R18, R12, 0x2, R24.reuse ;  /* 0x000000020c127825 */ /* 0x100fe400078e0218 */
[----:B------:R0:W-:Y:S04]  /*c100*/  STL.64 [R1+0x508], R16 ;  /* 0x0005081001007387 */ /* 0x0001e80000100a00 */
[----:B------:R1:W-:Y:S04]  /*c110*/  STL.64 [R1+0x518], R14 ;  /* 0x0005180e01007387 */ /* 0x0003e80000100a00 */
[----:B------:R-:W-:Y:S01]  /*c120*/  STL.64 [R1+0x528], R18 ;  /* 0x0005281201007387 */ /* 0x000fe20000100a00 */
[----:B0-----:R-:W-:-:S04]  /*c130*/  IMAD.WIDE R16, R13, 0x2, R24 ;  /* 0x000000020d107825 */ /* 0x001fc800078e0218 */
[--C-:B-1----:R-:W-:Y:S01]  /*c140*/  IMAD.WIDE R14, R10, 0x2, R24.reuse ;  /* 0x000000020a0e7825 */ /* 0x102fe200078e0218 */
[----:B------:R-:W-:Y:S03]  /*c150*/  STL.64 [R1+0x530], R16 ;  /* 0x0005301001007387 */ /* 0x000fe60000100a00 */
[--C-:B------:R-:W-:Y:S01]  /*c160*/  IMAD.WIDE R12, R11, 0x2, R24.reuse ;  /* 0x000000020b0c7825 */ /* 0x100fe200078e0218 */
[----:B------:R0:W-:Y:S03]  /*c170*/  STL.64 [R1+0x540], R14 ;  /* 0x0005400e01007387 */ /* 0x0001e60000100a00 */
[--C-:B------:R-:W-:Y:S01]  /*c180*/  IMAD.WIDE R10, R8, 0x2, R24.reuse ;  /* 0x00000002080a7825 */ /* 0x100fe200078e0218 */
[----:B------:R1:W-:Y:S04]  /*c190*/  STL.64 [R1+0x550], R12 ;  /* 0x0005500c01007387 */ /* 0x0003e80000100a00 */
[----:B------:R1:W-:Y:S01]  /*c1a0*/  STL.64 [R1+0x558], R10 ;  /* 0x0005580a01007387 */ /* 0x0003e20000100a00 */
[----:B0-----:R-:W-:-:S04]  /*c1b0*/  IMAD.WIDE R14, R45, 0x2, R24 ;  /* 0x000000022d0e7825 */ /* 0x001fc800078e0218 */
[--C-:B-1----:R-:W-:Y:S01]  /*c1c0*/  IMAD.WIDE R12, R36, 0x2, R24.reuse ;  /* 0x00000002240c7825 */ /* 0x102fe200078e0218 */
[----:B------:R-:W-:Y:S03]  /*c1d0*/  STL.64 [R1+0x568], R14 ;  /* 0x0005680e01007387 */ /* 0x000fe60000100a00 */
[--C-:B------:R-:W-:Y:S01]  /*c1e0*/  IMAD.WIDE R10, R43, 0x2, R24.reuse ;  /* 0x000000022b0a7825 */ /* 0x100fe200078e0218 */
[----:B------:R-:W4:Y:S04]  /*c1f0*/  LDL R45, [R1+0x17c] ;  /* 0x00017c00012d7983 */ /* 0x000f280000100800 */
[----:B------:R-:W-:Y:S04]  /*c200*/  STL.64 [R1+0x578], R12 ;  /* 0x0005780c01007387 */ /* 0x000fe80000100a00 */
[----:B------:R-:W4:Y:S04]  /*c210*/  LDL R36, [R1+0x178] ;  /* 0x0001780001247983 */ /* 0x000f280000100800 */
[----:B------:R0:W-:Y:S04]  /*c220*/  STL.64 [R1+0x5a0], R10 ;  /* 0x0005a00a01007387 */ /* 0x0001e80000100a00 */
[----:B------:R-:W4:Y:S04]  /*c230*/  LDL R43, [R1+0x154] ;  /* 0x00015400012b7983 */ /* 0x000f280000100800 */
[----:B------:R-:W4:Y:S01]  /*c240*/  LDL.LU R16, [R1+0x128] ;  /* 0x0001280001107983 */ /* 0x000f220000300800 */
[----:B0-----:R-:W-:-:S05]  /*c250*/  IMAD.WIDE R10, R9, 0x2, R24 ;  /* 0x00000002090a7825 */ /* 0x001fca00078e0218 */
[----:B------:R0:W-:Y:S04]  /*c260*/  STL.64 [R1+0x5b0], R10 ;  /* 0x0005b00a01007387 */ /* 0x0001e80000100a00 */
[----:B------:R-:W4:Y:S01]  /*c270*/  LDL.LU R17, [R1+0x104] ;  /* 0x0001040001117983 */ /* 0x000f220000300800 */
[----:B------:R-:W-:-:S05]  /*c280*/  IMAD.WIDE R8, R6, 0x2, R24 ;  /* 0x0000000206087825 */ /* 0x000fca00078e0218 */
[----:B------:R-:W-:Y:S04]  /*c290*/  STL.64 [R1+0x5c0], R8 ;  /* 0x0005c00801007387 */ /* 0x000fe80000100a00 */
[----:B------:R-:W4:Y:S04]  /*c2a0*/  LDL.LU R12, [R1+0xec] ;  /* 0x0000ec00010c7983 */ /* 0x000f280000300800 */
[----:B------:R-:W4:Y:S01]  /*c2b0*/  LDL.LU R13, [R1+0xe8] ;  /* 0x0000e800010d7983 */ /* 0x000f220000300800 */
[----:B--2---:R-:W-:-:S05]  /*c2c0*/  IMAD.WIDE R6, R7, 0x2, R24 ;  /* 0x0000000207067825 */ /* 0x004fca00078e0218 */
[----:B------:R3:W-:Y:S04]  /*c2d0*/  STL.64 [R1+0x5c8], R6 ;  /* 0x0005c80601007387 */ /* 0x0007e80000100a00 */
[----:B0-----:R-:W2:Y:S01]  /*c2e0*/  LDL.LU R10, [R1+0x9c] ;  /* 0x00009c00010a7983 */ /* 0x001ea20000300800 */
[----:B---3--:R-:W-:-:S05]  /*c2f0*/  IMAD.WIDE R6, R2, 0x2, R24 ;  /* 0x0000000202067825 */ /* 0x008fca00078e0218 */
[----:B------:R0:W-:Y:S01]  /*c300*/  STL.64 [R1+0x5d8], R6 ;  /* 0x0005d80601007387 */ /* 0x0001e20000100a00 */
[----:B----4-:R-:W-:-:S03]  /*c310*/  IMAD.WIDE R2, R3, 0x2, R24 ;  /* 0x0000000203027825 */ /* 0x010fc600078e0218 */
[----:B------:R-:W3:Y:S04]  /*c320*/  LDL.LU R11, [R1+0x98] ;  /* 0x00009800010b7983 */ /* 0x000ee80000300800 */
[----:B------:R1:W-:Y:S04]  /*c330*/  STL.64 [R1+0x5e8], R2 ;  /* 0x0005e80201007387 */ /* 0x0003e80000100a00 */
[----:B------:R-:W4:Y:S01]  /*c340*/  LDL.LU R8, [R1+0x8c] ;  /* 0x00008c0001087983 */ /* 0x000f220000300800 */
[----:B0-----:R-:W-:-:S05]  /*c350*/  IMAD.WIDE R6, R58, 0x2, R24 ;  /* 0x000000023a067825 */ /* 0x001fca00078e0218 */
[----:B------:R0:W-:Y:S04]  /*c360*/  STL.64 [R1+0x5f0], R6 ;  /* 0x0005f00601007387 */ /* 0x0001e80000100a00 */
[----:B------:R-:W4:Y:S01]  /*c370*/  LDL.LU R9, [R1+0x88] ;  /* 0x0000880001097983 */ /* 0x000f220000300800 */
[----:B-1----:R-:W-:-:S05]  /*c380*/  IMAD.WIDE R2, R57, 0x2, R24 ;  /* 0x0000000239027825 */ /* 0x002fca00078e0218 */
[----:B------:R1:W-:Y:S04]  /*c390*/  STL.64 [R1+0x600], R2 ;  /* 0x0006000201007387 */ /* 0x0003e80000100a00 */
[----:B0-----:R-:W4:Y:S01]  /*c3a0*/  LDL.LU R6, [R1+0x7c] ;  /* 0x00007c0001067983 */ /* 0x001f220000300800 */
[----:B------:R-:W-:-:S05]  /*c3b0*/  IMAD.WIDE R14, R56, 0x2, R24 ;  /* 0x00000002380e7825 */ /* 0x000fca00078e0218 */
[----:B------:R-:W-:Y:S04]  /*c3c0*/  STL.64 [R1+0x610], R14 ;  /* 0x0006100e01007387 */ /* 0x000fe80000100a00 */
[----:B------:R-:W4:Y:S01]  /*c3d0*/  LDL.LU R7, [R1+0x78] ;  /* 0x0000780001077983 */ /* 0x000f220000300800 */
[----:B-1----:R-:W-:-:S05]  /*c3e0*/  IMAD.WIDE R2, R49, 0x2, R24 ;  /* 0x0000000231027825 */ /* 0x002fca00078e0218 */
[----:B------:R0:W-:Y:S04]  /*c3f0*/  STL.64 [R1+0x618], R2 ;  /* 0x0006180201007387 */ /* 0x0001e80000100a00 */
[----:B------:R-:W4:Y:S04]  /*c400*/  LDL.LU R22, [R1+0x70] ;  /* 0x0000700001167983 */ /* 0x000f280000300800 */
[----:B0-----:R-:W4:Y:S01]  /*c410*/  LDL.LU R2, [R1+0x6c] ;  /* 0x00006c0001027983 */ /* 0x001f220000300800 */
[----:B------:R-:W-:-:S05]  /*c420*/  IMAD.WIDE R14, R39, 0x2, R24 ;  /* 0x00000002270e7825 */ /* 0x000fca00078e0218 */
[----:B------:R0:W-:Y:S04]  /*c430*/  STL.64 [R1+0x620], R14 ;  /* 0x0006200e01007387 */ /* 0x0001e80000100a00 */
[----:B------:R-:W4:Y:S04]  /*c440*/  LDL.LU R3, [R1+0x68] ;  /* 0x0000680001037983 */ /* 0x000f280000300800 */
[----:B------:R-:W4:Y:S04]  /*c450*/  LDL.LU R23, [R1+0x64] ;  /* 0x0000640001177983 */ /* 0x000f280000300800 */
[----:B------:R-:W4:Y:S04]  /*c460*/  LDL.LU R20, [R1+0x60] ;  /* 0x0000600001147983 */ /* 0x000f280000300800 */
[----:B------:R-:W4:Y:S04]  /*c470*/  LDL.LU R21, [R1+0x5c] ;  /* 0x00005c0001157983 */ /* 0x000f280000300800 */
[----:B------:R-:W4:Y:S04]  /*c480*/  LDL.LU R18, [R1+0x58] ;  /* 0x0000580001127983 */ /* 0x000f280000300800 */
[----:B------:R-:W4:Y:S01]  /*c490*/  LDL.LU R19, [R1+0x580] ;  /* 0x0005800001137983 */ /* 0x000f220000300800 */
[----:B0-----:R-:W-:-:S05]  /*c4a0*/  IMAD.WIDE R14, R45, 0x2, R24 ;  /* 0x000000022d0e7825 */ /* 0x001fca00078e0218 */
[----:B------:R0:W-:Y:S01]  /*c4b0*/  STL.64 [R1+0x628], R14 ;  /* 0x0006280e01007387 */ /* 0x0001e20000100a00 */
[----:B------:R-:W-:-:S05]  /*c4c0*/  IMAD.WIDE R56, R36, 0x2, R24 ;  /* 0x0000000224387825 */ /* 0x000fca00078e0218 */
[----:B------:R1:W-:Y:S01]  /*c4d0*/  STL.64 [R1+0x638], R56 ;  /* 0x0006383801007387 */ /* 0x0003e20000100a00 */
[----:B0-----:R-:W-:-:S04]  /*c4e0*/  IMAD.WIDE R14, R43, 0x2, R24 ;  /* 0x000000022b0e7825 */ /* 0x001fc800078e0218 */
[--C-:B-1----:R-:W-:Y:S02]  /*c4f0*/  IMAD.WIDE R56, R4, 0x2, R24.reuse ;  /* 0x0000000204387825 */ /* 0x102fe400078e0218 */
[----:B------:R-:W4:Y:S04]  /*c500*/  LDL.LU R4, [R1+0x1414] ;  /* 0x0014140001047983 */ /* 0x000f280000300800 */
[----:B------:R0:W-:Y:S02]  /*c510*/  STL.64 [R1+0x640], R14 ;  /* 0x0006400e01007387 */ /* 0x0001e40000100a00 */
[--C-:B0-----:R-:W-:Y:S02]  /*c520*/  IMAD.WIDE R14, R5, 0x2, R24.reuse ;  /* 0x00000002050e7825 */ /* 0x101fe400078e0218 */
[----:B------:R-:W4:Y:S04]  /*c530*/  LDL.LU R5, [R1+0x1410] ;  /* 0x0014100001057983 */ /* 0x000f280000300800 */
[----:B------:R0:W-:Y:S04]  /*c540*/  STL.64 [R1+0x648], R56 ;  /* 0x0006483801007387 */ /* 0x0001e80000100a00 */
[----:B------:R1:W-:Y:S04]  /*c550*/  STL.64 [R1+0x650], R14 ;  /* 0x0006500e01007387 */ /* 0x0003e80000100a00 */
[----:B------:R-:W-:Y:S01]  /*c560*/  STL [R1+0x13d8], R17 ;  /* 0x0013d81101007387 */ /* 0x000fe20000100800 */
[----:B0-----:R-:W-:-:S04]  /*c570*/  IMAD.WIDE R56, R16, 0x2, R24 ;  /* 0x0000000210387825 */ /* 0x001fc800078e0218 */
[--C-:B-1----:R-:W-:Y:S01]  /*c580*/  IMAD.WIDE R14, R17, 0x2, R24.reuse ;  /* 0x00000002110e7825 */ /* 0x102fe200078e0218 */
[----:B------:R0:W-:Y:S04]  /*c590*/  STL.64 [R1+0x658], R56 ;  /* 0x0006583801007387 */ /* 0x0001e80000100a00 */
[----:B------:R1:W-:Y:S04]  /*c5a0*/  STL [R1+0x13dc], R16 ;  /* 0x0013dc1001007387 */ /* 0x0003e80000100800 */
[----:B------:R1:W-:Y:S01]  /*c5b0*/  STL.64 [R1+0x660], R14 ;  /* 0x0006600e01007387 */ /* 0x0003e20000100a00 */
[----:B0-----:R-:W-:-:S04]  /*c5c0*/  IMAD.WIDE R56, R61, 0x2, R24 ;  /* 0x000000023d387825 */ /* 0x001fc800078e0218 */
[--C-:B-1----:R-:W-:Y:S01]  /*c5d0*/  IMAD.WIDE R16, R12, 0x2, R24.reuse ;  /* 0x000000020c107825 */ /* 0x102fe200078e0218 */
[----:B------:R-:W-:Y:S03]  /*c5e0*/  STL.64 [R1+0x668], R56 ;  /* 0x0006683801007387 */ /* 0x000fe60000100a00 */
[--C-:B------:R-:W-:Y:S01]  /*c5f0*/  IMAD.WIDE R14, R13, 0x2, R24.reuse ;  /* 0x000000020d0e7825 */ /* 0x100fe200078e0218 */
[----:B------:R0:W-:Y:S04]  /*c600*/  STL.64 [R1+0x13e0], R12 ;  /* 0x0013e00c01007387 */ /* 0x0001e80000100a00 */
[----:B------:R1:W-:Y:S04]  /*c610*/  STL.64 [R1+0x670], R16 ;  /* 0x0006701001007387 */ /* 0x0003e80000100a00 */
[----:B------:R2:W-:Y:S01]  /*c620*/  STL.64 [R1+0x678], R14 ;  /* 0x0006780e01007387 */ /* 0x0005e20000100a00 */
[----:B0-----:R-:W-:-:S04]  /*c630*/  IMAD.WIDE R12, R60, 0x2, R24 ;  /* 0x000000023c0c7825 */ /* 0x001fc800078e0218 */
[--C-:B-1----:R-:W-:Y:S01]  /*c640*/  IMAD.WIDE R16, R40, 0x2, R24.reuse ;  /* 0x0000000228107825 */ /* 0x102fe200078e0218 */
[----:B------:R0:W-:Y:S04]  /*c650*/  STL.64 [R1+0x680], R12 ;  /* 0x0006800c01007387 */ /* 0x0001e80000100a00 */
[----:B------:R-:W-:Y:S01]  /*c660*/  STL.64 [R1+0x688], R16 ;  /* 0x0006881001007387 */ /* 0x000fe20000100a00 */
[----:B--2---:R-:W-:-:S03]  /*c670*/  IMAD.WIDE R14, R10, 0x2, R24 ;  /* 0x000000020a0e7825 */ /* 0x004fc600078e0218 */
[----:B---3--:R-:W-:Y:S01]  /*c680*/  STL [R1+0x13c8], R11 ;  /* 0x0013c80b01007387 */ /* 0x008fe20000100800 */
[----:B0-----:R-:W-:-:S03]  /*c690*/  IMAD.WIDE R12, R11, 0x2, R24 ;  /* 0x000000020b0c7825 */ /* 0x001fc600078e0218 */
[----:B------:R0:W-:Y:S04]  /*c6a0*/  STL.64 [R1+0x690], R14 ;  /* 0x0006900e01007387 */ /* 0x0001e80000100a00 */
[----:B------:R1:W-:Y:S04]  /*c6b0*/  STL [R1+0x13cc], R10 ;  /* 0x0013cc0a01007387 */ /* 0x0003e80000100800 */
[----:B------:R4:W-:Y:S01]  /*c6c0*/  STL.64 [R1+0x698], R12 ;  /* 0x0006980c01007387 */ /* 0x0009e20000100a00 */
[----:B0-----:R-:W-:-:S04]  /*c6d0*/  IMAD.WIDE R14, R34, 0x2, R24 ;  /* 0x00000002220e7825 */ /* 0x001fc800078e0218 */
[----:B-1----:R-:W-:-:S04]  /*c6e0*/  IMAD.WIDE R10, R35, 0x2, R24 ;  /* 0x00000002230a7825 */ /* 0x002fc800078e0218 */
[--C-:B----4-:R-:W-:Y:S01]  /*c6f0*/  IMAD.WIDE R12, R8, 0x2, R24.reuse ;  /* 0x00000002080c7825 */ /* 0x110fe200078e0218 */
[----:B------:R0:W-:Y:S04]  /*c700*/  STL.64 [R1+0x6a0], R10 ;  /* 0x0006a00a01007387 */ /* 0x0001e80000100a00 */
[----:B------:R-:W-:Y:S04]  /*c710*/  STL.64 [R1+0x6a8], R14 ;  /* 0x0006a80e01007387 */ /* 0x000fe80000100a00 */
[----:B------:R1:W-:Y:S01]  /*c720*/  STL.64 [R1+0x13d0], R8 ;  /* 0x0013d00801007387 */ /* 0x0003e20000100a00 */
[----:B0-----:R-:W-:-:S03]  /*c730*/  IMAD.WIDE R10, R9, 0x2, R24 ;  /* 0x00000002090a7825 */ /* 0x001fc600078e0218 */
[----:B------:R0:W-:Y:S04]  /*c740*/  STL.64 [R1+0x6b0], R12 ;  /* 0x0006b00c01007387 */ /* 0x0001e80000100a00 */
[----:B------:R2:W-:Y:S01]  /*c750*/  STL.64 [R1+0x6b8], R10 ;  /* 0x0006b80a01007387 */ /* 0x0005e20000100a00 */
[----:B-1----:R-:W-:-:S04]  /*c760*/  IMAD.WIDE R8, R31, 0x2, R24 ;  /* 0x000000021f087825 */ /* 0x002fc800078e0218 */
[--C-:B0-----:R-:W-:Y:S01]  /*c770*/  IMAD.WIDE R12, R32, 0x2, R24.reuse ;  /* 0x00000002200c7825 */ /* 0x101fe200078e0218 */
[----:B------:R0:W-:Y:S03]  /*c780*/  STL.64 [R1+0x6c0], R8 ;  /* 0x0006c00801007387 */ /* 0x0001e60000100a00 */
[--C-:B--2---:R-:W-:Y:S01]  /*c790*/  IMAD.WIDE R10, R6, 0x2, R24.reuse ;  /* 0x00000002060a7825 */ /* 0x104fe200078e0218 */
[----:B------:R-:W-:Y:S04]  /*c7a0*/  STL.64 [R1+0x6c8], R12 ;  /* 0x0006c80c01007387 */ /* 0x000fe80000100a00 */
[----:B------:R-:W-:Y:S01]  /*c7b0*/  STL [R1+0x13b8], R7 ;  /* 0x0013b80701007387 */ /* 0x000fe20000100800 */
[----:B0-----:R-:W-:-:S03]  /*c7c0*/  IMAD.WIDE R8, R7, 0x2, R24 ;  /* 0x0000000207087825 */ /* 0x001fc600078e0218 */
[----:B------:R0:W-:Y:S04]  /*c7d0*/  STL.64 [R1+0x6d0], R10 ;  /* 0x0006d00a01007387 */ /* 0x0001e80000100a00 */
[----:B------:R1:W-:Y:S04]  /*c7e0*/  STL [R1+0x13bc], R6 ;  /* 0x0013bc0601007387 */ /* 0x0003e80000100800 */
[----:B------:R2:W-:Y:S01]  /*c7f0*/  STL.64 [R1+0x6d8], R8 ;  /* 0x0006d80801007387 */ /* 0x0005e20000100a00 */
[----:B0-----:R-:W-:-:S04]  /*c800*/  IMAD.WIDE R10, R22, 0x2, R24 ;  /* 0x00000002160a7825 */ /* 0x001fc800078e0218 */
[----:B-1----:R-:W-:-:S04]  /*c810*/  IMAD.WIDE R6, R28, 0x2, R24 ;  /* 0x000000021c067825 */ /* 0x002fc800078e0218 */
[--C-:B--2---:R-:W-:Y:S01]  /*c820*/  IMAD.WIDE R8, R2, 0x2, R24.reuse ;  /* 0x0000000202087825 */ /* 0x104fe200078e0218 */
[----:B------:R0:W-:Y:S04]  /*c830*/  STL.64 [R1+0x6e0], R6 ;  /* 0x0006e00601007387 */ /* 0x0001e80000100a00 */
[----:B------:R-:W-:Y:S04]  /*c840*/  STL.64 [R1+0x6e8], R10 ;  /* 0x0006e80a01007387 */ /* 0x000fe80000100a00 */
[----:B------:R-:W-:Y:S01]  /*c850*/  STL [R1+0x13b0], R3 ;  /* 0x0013b00301007387 */ /* 0x000fe20000100800 */
[----:B0-----:R-:W-:-:S03]  /*c860*/  IMAD.WIDE R6, R3, 0x2, R24 ;  /* 0x0000000203067825 */ /* 0x001fc600078e0218 */
[----:B------:R-:W-:Y:S04]  /*c870*/  STL.64 [R1+0x6f0], R8 ;  /* 0x0006f00801007387 */ /* 0x000fe80000100a00 */
[----:B------:R0:W-:Y:S04]  /*c880*/  STL [R1+0x13b4], R2 ;  /* 0x0013b40201007387 */ /* 0x0001e80000100800 */
[----:B------:R1:W-:Y:S04]  /*c890*/  STL.64 [R1+0x6f8], R6 ;  /* 0x0006f80601007387 */ /* 0x0003e80000100a00 */
[----:B------:R-:W-:Y:S01]  /*c8a0*/  STL.64 [R1+0x13c0], R22 ;  /* 0x0013c01601007387 */ /* 0x000fe20000100a00 */
[----:B0-----:R-:W-:-:S04]  /*c8b0*/  IMAD.WIDE R2, R20, 0x2, R24 ;  /* 0x0000000214027825 */ /* 0x001fc800078e0218 */
[----:B-1----:R-:W-:-:S05]  /*c8c0*/  IMAD.WIDE R6, R23, 0x2, R24 ;  /* 0x0000000217067825 */ /* 0x002fca00078e0218 */
[----:B------:R0:W-:Y:S04]  /*c8d0*/  STL.64 [R1+0x700], R6 ;  /* 0x0007000601007387 */ /* 0x0001e80000100a00 */
[----:B------:R-:W-:Y:S04]  /*c8e0*/  STL.64 [R1+0x13e8], R20 ;  /* 0x0013e81401007387 */ /* 0x000fe80000100a00 */
[----:B------:R1:W-:Y:S01]  /*c8f0*/  STL.64 [R1+0x708], R2 ;  /* 0x0007080201007387 */ /* 0x0003e20000100a00 */
[----:B0-----:R-:W-:-:S05]  /*c900*/  IMAD.WIDE R6, R21, 0x2, R24 ;  /* 0x0000000215067825 */ /* 0x001fca00078e0218 */
[----:B------:R0:W-:Y:S01]  /*c910*/  STL.64 [R1+0x710], R6 ;  /* 0x0007100601007387 */ /* 0x0001e20000100a00 */
[----:B-1----:R-:W-:-:S03]  /*c920*/  IMAD.WIDE R2, R18, 0x2, R24 ;  /* 0x0000000212027825 */ /* 0x002fc600078e0218 */
[----:B------:R-:W-:Y:S04]  /*c930*/  STL.64 [R1+0x13f0], R18 ;  /* 0x0013f01201007387 */ /* 0x000fe80000100a00 */
[----:B------:R1:W-:Y:S01]  /*c940*/  STL.64 [R1+0x718], R2 ;  /* 0x0007180201007387 */ /* 0x0003e20000100a00 */
[----:B0-----:R-:W-:-:S04]  /*c950*/  IMAD.WIDE R6, R19, 0x2, R24 ;  /* 0x0000000213067825 */ /* 0x001fc800078e0218 */
[----:B------:R-:W-:Y:S01]  /*c960*/  IMAD.WIDE R14, R27, 0x2, R4 ;  /* 0x000000021b0e7825 */ /* 0x000fe200078e0204 */
[----:B------:R-:W-:Y:S03]  /*c970*/  STL.64 [R1+0x728], R6 ;  /* 0x0007280601007387 */ /* 0x000fe60000100a00 */
[----:B-1----:R-:W-:Y:S01]  /*c980*/  IMAD.WIDE R2, R0, 0x2, R24 ;  /* 0x0000000200027825 */ /* 0x002fe200078e0218 */
[----:B------:R0:W-:Y:S03]  /*c990*/  STL.64 [R1+0x13f8], R14 ;  /* 0x0013f80e01007387 */ /* 0x0001e60000100a00 */
[--C-:B------:R-:W-:Y:S01]  /*c9a0*/  IMAD.WIDE R60, R48, 0x2, R4.reuse ;  /* 0x00000002303c7825 */ /* 0x100fe200078e0204 */
[----:B------:R1:W-:Y:S03]  /*c9b0*/  STL.64 [R1+0x720], R2 ;  /* 0x0007200201007387 */ /* 0x0003e60000100a00 */
[--C-:B------:R-:W-:Y:S01]  /*c9c0*/  IMAD.WIDE R58, R59, 0x2, R4.reuse ;  /* 0x000000023b3a7825 */ /* 0x100fe200078e0204 */
[----:B------:R2:W-:Y:S04]  /*c9d0*/  STL.64 [R1+0x1400], R60 ;  /* 0x0014003c01007387 */ /* 0x0005e80000100a00 */
[----:B------:R3:W-:Y:S04]  /*c9e0*/  STL.64 [R1+0x1408], R58 ;  /* 0x0014083a01007387 */ /* 0x0007e80000100a00 */
[----:B------:R-:W2:Y:S04]  /*c9f0*/  LDL.LU R8, [R1+0x1d8] ;  /* 0x0001d80001087983 */ /* 0x000ea80000300800 */
[----:B------:R-:W3:Y:S04]  /*ca00*/  LDL.LU R12, [R1+0x160] ;  /* 0x00016000010c7983 */ /* 0x000ee80000300800 */
[----:B0-----:R-:W4:Y:S04]  /*ca10*/  LDL.LU R14, [R1+0x1dc] ;  /* 0x0001dc00010e7983 */ /* 0x001f280000300800 */
        /* <DEDUP_REMOVED lines=12> */
[----:B-1----:R-:W4:Y:S04]  /*cae0*/  LDL.LU R2, [R1+0x23c] ;  /* 0x00023c0001027983 */ /* 0x002f280000300800 */
[----:B------:R-:W4:Y:S04]  /*caf0*/  LDL.LU R3, [R1+0x248] ;  /* 0x0002480001037983 */ /* 0x000f280000300800 */
[----:B------:R-:W4:Y:S04]  /*cb00*/  LDL.LU R6, [R1+0x24c] ;  /* 0x00024c0001067983 */ /* 0x000f280000300800 */
[----:B------:R-:W4:Y:S04]  /*cb10*/  LDL.LU R11, [R1+0x250] ;  /* 0x00025000010b7983 */ /* 0x000f280000300800 */
[----:B------:R-:W4:Y:S01]  /*cb20*/  LDL.LU R7, [R1+0x254] ;  /* 0x0002540001077983 */ /* 0x000f220000300800 */
[----:B--2---:R-:W-:-:S03]  /*cb30*/  IMAD.WIDE R60, R8, 0x2, R4 ;  /* 0x00000002083c7825 */ /* 0x004fc600078e0204 */
[----:B------:R-:W2:Y:S01]  /*cb40*/  LDL.LU R8, [R1+0x260] ;  /* 0x0002600001087983 */ /* 0x000ea20000300800 */
[----:B---3--:R-:W-:-:S03]  /*cb50*/  IMAD.WIDE R58, R12, 0x2, R4 ;  /* 0x000000020c3a7825 */ /* 0x008fc600078e0204 */
[----:B------:R4:W-:Y:S04]  /*cb60*/  STL.64 [R1+0xa8], R60 ;  /* 0x0000a83c01007387 */ /* 0x0009e80000100a00 */
[----:B------:R-:W3:Y:S04]  /*cb70*/  LDL.LU R12, [R1+0x264] ;  /* 0x00026400010c7983 */ /* 0x000ee80000300800 */
[----:B------:R0:W-:Y:S01]  /*cb80*/  STL.64 [R1+0xb8], R58 ;  /* 0x0000b83a01007387 */ /* 0x0001e20000100a00 */
[----:B----4-:R-:W-:-:S04]  /*cb90*/  IMAD.WIDE R60, R13, 0x2, R4 ;  /* 0x000000020d3c7825 */ /* 0x010fc800078e0204 */
[----:B0-----:R-:W-:-:S05]  /*cba0*/  IMAD.WIDE R58, R14, 0x2, R4 ;  /* 0x000000020e3a7825 */ /* 0x001fca00078e0204 */
[----:B------:R0:W-:Y:S04]  /*cbb0*/  STL.64 [R1+0xd0], R58 ;  /* 0x0000d03a01007387 */ /* 0x0001e80000100a00 */
[----:B------:R-:W4:Y:S04]  /*cbc0*/  LDL.LU R13, [R1+0x268] ;  /* 0x00026800010d7983 */ /* 0x000f280000300800 */
[----:B------:R1:W-:Y:S01]  /*cbd0*/  STL.64 [R1+0xe0], R60 ;  /* 0x0000e03c01007387 */ /* 0x0003e20000100a00 */
[----:B0-----:R-:W-:-:S03]  /*cbe0*/  IMAD.WIDE R58, R16, 0x2, R4 ;  /* 0x00000002103a7825 */ /* 0x001fc600078e0204 */
[----:B------:R-:W4:Y:S04]  /*cbf0*/  LDL.LU R16, [R1+0x26c] ;  /* 0x00026c0001107983 */ /* 0x000f280000300800 */
[----:B------:R0:W-:Y:S01]  /*cc00*/  STL.64 [R1+0xf8], R58 ;  /* 0x0000f83a01007387 */ /* 0x0001e20000100a00 */
[----:B-1----:R-:W-:-:S05]  /*cc10*/  IMAD.WIDE R60, R15, 0x2, R4 ;  /* 0x000000020f3c7825 */ /* 0x002fca00078e0204 */
[----:B------:R-:W-:Y:S01]  /*cc20*/  STL.64 [R1+0x110], R60 ;  /* 0x0001103c01007387 */ /* 0x000fe20000100a00 */
[----:B0-----:R-:W-:-:S03]  /*cc30*/  IMAD.WIDE R58, R9, 0x2, R4 ;  /* 0x00000002093a7825 */ /* 0x001fc600078e0204 */
[----:B------:R-:W4:Y:S01]  /*cc40*/  LDL.LU R9, [R1+0x278] ;  /* 0x0002780001097983 */ /* 0x000f220000300800 */
[----:B------:R-:W-:-:S03]  /*cc50*/  IMAD.WIDE R14, R17, 0x2, R4 ;  /* 0x00000002110e7825 */ /* 0x000fc600078e0204 */
[----:B------:R0:W-:Y:S04]  /*cc60*/  STL.64 [R1+0x120], R58 ;  /* 0x0001203a01007387 */ /* 0x0001e80000100a00 */
[----:B------:R-:W4:Y:S04]  /*cc70*/  LDL.LU R17, [R1+0x27c] ;  /* 0x00027c0001117983 */ /* 0x000f280000300800 */
[----:B------:R1:W-:Y:S01]  /*cc80*/  STL.64 [R1+0x138], R14 ;  /* 0x0001380e01007387 */ /* 0x0003e20000100a00 */
[----:B0-----:R-:W-:-:S05]  /*cc90*/  IMAD.WIDE R58, R18, 0x2, R4 ;  /* 0x00000002123a7825 */ /* 0x001fca00078e0204 */
[----:B------:R-:W-:Y:S01]  /*cca0*/  STL.64 [R1+0x148], R58 ;  /* 0x0001483a01007387 */ /* 0x000fe20000100a00 */
[----:B-1----:R-:W-:-:S04]  /*ccb0*/  IMAD.WIDE R14, R19, 0x2, R4 ;  /* 0x00000002130e7825 */ /* 0x002fc800078e0204 */
[--C-:B------:R-:W-:Y:S02]  /*ccc0*/  IMAD.WIDE R18, R10, 0x2, R4.reuse ;  /* 0x000000020a127825 */ /* 0x100fe400078e0204 */
[----:B------:R-:W4:Y:S04]  /*ccd0*/  LDL.LU R10, [R1+0x280] ;  /* 0x00028000010a7983 */ /* 0x000f280000300800 */
        /* <DEDUP_REMOVED lines=10> */
[----:B------:R0:W-:Y:S03]  /*cd80*/  STL.64 [R1+0x1c8], R14 ;  /* 0x0001c80e01007387 */ /* 0x0001e60000100a00 */
[--C-:B------:R-:W-:Y:S01]  /*cd90*/  IMAD.WIDE R18, R3, 0x2, R4.reuse ;  /* 0x0000000203127825 */ /* 0x100fe200078e0204 */
[----:B------:R-:W-:Y:S04]  /*cda0*/  STL.64 [R1+0x1d8], R20 ;  /* 0x0001d81401007387 */ /* 0x000fe80000100a00 */
[----:B------:R-:W-:Y:S01]  /*cdb0*/  STL.64 [R1+0x1f0], R18 ;  /* 0x0001f01201007387 */ /* 0x000fe20000100a00 */
[----:B0-----:R-:W-:-:S03]  /*cdc0*/  IMAD.WIDE R14, R6, 0x2, R4 ;  /* 0x00000002060e7825 */ /* 0x001fc600078e0204 */
[----:B------:R-:W4:Y:S01]  /*cdd0*/  LDL.LU R59, [R1+0x290] ;  /* 0x00029000013b7983 */ /* 0x000f220000300800 */
[----:B------:R-:W-:-:S03]  /*cde0*/  IMAD.WIDE R2, R11, 0x2, R4 ;  /* 0x000000020b027825 */ /* 0x000fc600078e0204 */
[----:B------:R-:W-:Y:S04]  /*cdf0*/  STL.64 [R1+0x200], R14 ;  /* 0x0002000e01007387 */ /* 0x000fe80000100a00 */
[----:B------:R-:W4:Y:S04]  /*ce00*/  LDL.LU R60, [R1+0x298] ;  /* 0x00029800013c7983 */ /* 0x000f280000300800 */
[----:B------:R0:W-:Y:S04]  /*ce10*/  STL.64 [R1+0x218], R2 ;  /* 0x0002180201007387 */ /* 0x0001e80000100a00 */
[----:B------:R-:W4:Y:S04]  /*ce20*/  LDL.LU R11, [R1+0x2a8] ;  /* 0x0002a800010b7983 */ /* 0x000f280000300800 */
[----:B------:R-:W4:Y:S01]  /*ce30*/  LDL.LU R61, [R1+0x2b0] ;  /* 0x0002b000013d7983 */ /* 0x000f220000300800 */
[----:B0-----:R-:W-:-:S03]  /*ce40*/  IMAD.WIDE R2, R7, 0x2, R4 ;  /* 0x0000000207027825 */ /* 0x001fc600078e0204 */
[----:B------:R-:W4:Y:S04]  /*ce50*/  LDL.LU R6, [R1+0x2c0] ;  /* 0x0002c00001067983 */ /* 0x000f280000300800 */
[----:B------:R3:W-:Y:S04]  /*ce60*/  STL.64 [R1+0x228], R2 ;  /* 0x0002280201007387 */ /* 0x0007e80000100a00 */
[----:B------:R-:W4:Y:S04]  /*ce70*/  LDL.LU R7, [R1+0x2c8] ;  /* 0x0002c80001077983 */ /* 0x000f280000300800 */
[----:B------:R-:W4:Y:S01]  /*ce80*/  LDL.LU R14, [R1+0x2d8] ;  /* 0x0002d800010e7983 */ /* 0x000f220000300800 */
[----:B--2---:R-:W-:-:S05]  /*ce90*/  IMAD.WIDE R18, R8, 0x2, R4 ;  /* 0x0000000208127825 */ /* 0x004fca00078e0204 */
[----:B------:R4:W-:Y:S01]  /*cea0*/  STL.64 [R1+0x238], R18 ;  /* 0x0002381201007387 */ /* 0x0009e20000100a00 */
[----:B---3--:R-:W-:-:S03]  /*ceb0*/  IMAD.WIDE R2, R12, 0x2, R4 ;  /* 0x000000020c027825 */ /* 0x008fc600078e0204 */
[----:B------:R-:W2:Y:S04]  /*cec0*/  LDL.LU R8, [R1+0x2e8] ;  /* 0x0002e80001087983 */ /* 0x000ea80000300800 */
[----:B------:R0:W-:Y:S04]  /*ced0*/  STL.64 [R1+0x248], R2 ;  /* 0x0002480201007387 */ /* 0x0001e80000100a00 */
[----:B------:R-:W3:Y:S04]  /*cee0*/  LDL.LU R12, [R1+0x2f0] ;  /* 0x0002f000010c7983 */ /* 0x000ee80000300800 */
[----:B------:R-:W3:Y:S01]  /*cef0*/  LDL.LU R15, [R1+0x300] ;  /* 0x00030000010f7983 */ /* 0x000ee20000300800 */
[----:B----4-:R-:W-:-:S05]  /*cf00*/  IMAD.WIDE R18, R13, 0x2, R4 ;  /* 0x000000020d127825 */ /* 0x010fca00078e0204 */
[----:B------:R1:W-:Y:S04]  /*cf10*/  STL.64 [R1+0x250], R18 ;  /* 0x0002501201007387 */ /* 0x0003e80000100a00 */
[----:B------:R-:W4:Y:S01]  /*cf20*/  LDL.LU R13, [R1+0x308] ;  /* 0x00030800010d7983 */ /* 0x000f220000300800 */
[----:B0-----:R-:W-:-:S05]  /*cf30*/  IMAD.WIDE R2, R16, 0x2, R4 ;  /* 0x0000000210027825 */ /* 0x001fca00078e0204 */
[----:B------:R0:W-:Y:S04]  /*cf40*/  STL.64 [R1+0x260], R2 ;  /* 0x0002600201007387 */ /* 0x0001e80000100a00 */
[----:B------:R-:W4:Y:S04]  /*cf50*/  LDL.LU R16, [R1+0x318] ;  /* 0x0003180001107983 */ /* 0x000f280000300800 */
[----:B-1----:R-:W4:Y:S01]  /*cf60*/  LDL.LU R18, [R1+0x320] ;  /* 0x0003200001127983 */ /* 0x002f220000300800 */
[----:B------:R-:W-:-:S05]  /*cf70*/  IMAD.WIDE R20, R9, 0x2, R4 ;  /* 0x0000000209147825 */ /* 0x000fca00078e0204 */
[----:B------:R1:W-:Y:S01]  /*cf80*/  STL.64 [R1+0x268], R20 ;  /* 0x0002681401007387 */ /* 0x0003e20000100a00 */
[----:B0-----:R-:W-:-:S03]  /*cf90*/  IMAD.WIDE R2, R17, 0x2, R4 ;  /* 0x0000000211027825 */ /* 0x001fc600078e0204 */
[----:B------:R-:W4:Y:S04]  /*cfa0*/  LDL.LU R19, [R1+0x330] ;  /* 0x0003300001137983 */ /* 0x000f280000300800 */
[----:B------:R0:W-:Y:S04]  /*cfb0*/  STL.64 [R1+0x278], R2 ;  /* 0x0002780201007387 */ /* 0x0001e80000100a00 */
[----:B------:R-:W4:Y:S04]  /*cfc0*/  LDL.LU R17, [R1+0x338] ;  /* 0x0003380001117983 */ /* 0x000f280000300800 */
[----:B-1----:R-:W4:Y:S04]  /*cfd0*/  LDL.LU R20, [R1+0x348] ;  /* 0x0003480001147983 */ /* 0x002f280000300800 */
[----:B------:R-:W4:Y:S01]  /*cfe0*/  LDL.LU R21, [R1+0x350] ;  /* 0x0003500001157983 */ /* 0x000f220000300800 */
[----:B0-----:R-:W-:-:S05]  /*cff0*/  IMAD.WIDE R2, R10, 0x2, R4 ;  /* 0x000000020a027825 */ /* 0x001fca00078e0204 */
[----:B------:R0:W-:Y:S04]  /*d000*/  STL.64 [R1+0x280], R2 ;  /* 0x0002800201007387 */ /* 0x0001e80000100a00 */
[----:B------:R-:W4:Y:S04]  /*d010*/  LDL.LU R22, [R1+0x360] ;  /* 0x0003600001167983 */ /* 0x000f280000300800 */
[----:B------:R-:W4:Y:S04]  /*d020*/  LDL.LU R23, [R1+0x368] ;  /* 0x0003680001177983 */ /* 0x000f280000300800 */
[----:B0-----:R-:W4:Y:S04]  /*d030*/  LDL.LU R2, [R1+0x378] ;  /* 0x0003780001027983 */ /* 0x001f280000300800 */
[----:B------:R-:W4:Y:S04]  /*d040*/  LDL.LU R3, [R1+0x380] ;  /* 0x0003800001037983 */ /* 0x000f280000300800 */
[----:B------:R-:W4:Y:S04]  /*d050*/  LDL.LU R9, [R1+0x390] ;  /* 0x0003900001097983 */ /* 0x000f280000300800 */
[----:B------:R-:W4:Y:S01]  /*d060*/  LDL.LU R10, [R1+0x398] ;  /* 0x00039800010a7983 */ /* 0x000f220000300800 */
[----:B------:R-:W-:-:S05]  /*d070*/  IMAD.WIDE R58, R59, 0x2, R4 ;  /* 0x000000023b3a7825 */ /* 0x000fca00078e0204 */
[----:B------:R0:W-:Y:S02]  /*d080*/  STL.64 [R1+0x290], R58 ;  /* 0x0002903a01007387 */ /* 0x0001e40000100a00 */
[----:B0-----:R-:W-:-:S05]  /*d090*/  IMAD.WIDE R58, R60, 0x2, R4 ;  /* 0x000000023c3a7825 */ /* 0x001fca00078e0204 */
[----:B------:R0:W-:Y:S02]  /*d0a0*/  STL.64 [R1+0x298], R58 ;  /* 0x0002983a01007387 */ /* 0x0001e40000100a00 */
[--C-:B0-----:R-:W-:Y:S02]  /*d0b0*/  IMAD.WIDE R58, R11, 0x2, R4.reuse ;  /* 0x000000020b3a7825 */ /* 0x101fe400078e0204 */
[----:B------:R-:W4:Y:S04]  /*d0c0*/  LDL.LU R11, [R1+0x3a8] ;  /* 0x0003a800010b7983 */ /* 0x000f280000300800 */
[----:B------:R0:W-:Y:S02]  /*d0d0*/  STL.64 [R1+0x2a8], R58 ;  /* 0x0002a83a01007387 */ /* 0x0001e40000100a00 */
[----:B0-----:R-:W-:-:S04]  /*d0e0*/  IMAD.WIDE R58, R61, 0x2, R4 ;  /* 0x000000023d3a7825 */ /* 0x001fc800078e0204 */
[--C-:B------:R-:W-:Y:S01]  /*d0f0*/  IMAD.WIDE R60, R6, 0x2, R4.reuse ;  /* 0x00000002063c7825 */ /* 0x100fe200078e0204 */
[----:B------:R0:W-:Y:S04]  /*d100*/  STL.64 [R1+0x2b0], R58 ;  /* 0x0002b03a01007387 */ /* 0x0001e80000100a00 */
[----:B------:R-:W4:Y:S04]  /*d110*/  LDL.LU R6, [R1+0x3b0] ;  /* 0x0003b00001067983 */ /* 0x000f280000300800 */
[----:B------:R-:W-:Y:S01]  /*d120*/  STL.64 [R1+0x2c0], R60 ;  /* 0x0002c03c01007387 */ /* 0x000fe20000100a00 */
[----:B0-----:R-:W-:-:S03]  /*d130*/  IMAD.WIDE R58, R7, 0x2, R4 ;  /* 0x00000002073a7825 */ /* 0x001fc600078e0204 */
[----:B------:R-:W4:Y:S04]  /*d140*/  LDL.LU R7, [R1+0x3c0] ;  /* 0x0003c00001077983 */ /* 0x000f280000300800 */
[----:B------:R0:W-:Y:S02]  /*d150*/  STL.64 [R1+0x2c8], R58 ;  /* 0x0002c83a01007387 */ /* 0x0001e40000100a00 */
[----:B0-----:R-:W-:-:S05]  /*d160*/  IMAD.WIDE R58, R14, 0x2, R4 ;  /* 0x000000020e3a7825 */ /* 0x001fca00078e0204 */
[----:B------:R3:W-:Y:S01]  /*d170*/  STL.64 [R1+0x2d8], R58 ;  /* 0x0002d83a01007387 */ /* 0x0007e20000100a00 */
[----:B--2---:R-:W-:-:S03]  /*d180*/  IMAD.WIDE R60, R8, 0x2, R4 ;  /* 0x00000002083c7825 */ /* 0x004fc600078e0204 */
[----:B------:R-:W2:Y:S04]  /*d190*/  LDL.LU R8, [R1+0x3c8] ;  /* 0x0003c80001087983 */ /* 0x000ea80000300800 */
[----:B------:R0:W-:Y:S01]  /*d1a0*/  STL.64 [R1+0x2e8], R60 ;  /* 0x0002e83c01007387 */ /* 0x0001e20000100a00 */
[----:B---3--:R-:W-:-:S03]  /*d1b0*/  IMAD.WIDE R58, R12, 0x2, R4 ;  /* 0x000000020c3a7825 */ /* 0x008fc600078e0204 */
[----:B------:R-:W3:Y:S04]  /*d1c0*/  LDL.LU R12, [R1+0x3d8] ;  /* 0x0003d800010c7983 */ /* 0x000ee80000300800 */
[----:B------:R4:W-:Y:S01]  /*d1d0*/  STL.64 [R1+0x2f0], R58 ;  /* 0x0002f03a01007387 */ /* 0x0009e20000100a00 */
[----:B0-----:R-:W-:-:S05]  /*d1e0*/  IMAD.WIDE R60, R15, 0x2, R4 ;  /* 0x000000020f3c7825 */ /* 0x001fca00078e0204 */
[----:B------:R-:W-:Y:S01]  /*d1f0*/  STL.64 [R1+0x300], R60 ;  /* 0x0003003c01007387 */ /* 0x000fe20000100a00 */
[----:B----4-:R-:W-:-:S03]  /*d200*/  IMAD.WIDE R58, R13, 0x2, R4 ;  /* 0x000000020d3a7825 */ /* 0x010fc600078e0204 */
[----:B------:R-:W4:Y:S04]  /*d210*/  LDL.LU R13, [R1+0x3e8] ;  /* 0x0003e800010d7983 */ /* 0x000f280000300800 */
[----:B------:R0:W-:Y:S01]  /*d220*/  STL.64 [R1+0x308], R58 ;  /* 0x0003083a01007387 */ /* 0x0001e20000100a00 */
[----:B------:R-:W-:-:S03]  /*d230*/  IMAD.WIDE R14, R16, 0x2, R4 ;  /* 0x00000002100e7825 */ /* 0x000fc600078e0204 */
[----:B------:R-:W4:Y:S01]  /*d240*/  LDL.LU R16, [R1+0x3f0] ;  /* 0x0003f00001107983 */ /* 0x000f220000300800 */
[----:B0-----:R-:W-:-:S03]  /*d250*/  IMAD.WIDE R58, R18, 0x2, R4 ;  /* 0x00000002123a7825 */ /* 0x001fc600078e0204 */
[----:B------:R0:W-:Y:S04]  /*d260*/  STL.64 [R1+0x318], R14 ;  /* 0x0003180e01007387 */ /* 0x0001e80000100a00 */
[----:B------:R-:W-:Y:S01]  /*d270*/  STL.64 [R1+0x320], R58 ;  /* 0x0003203a01007387 */ /* 0x000fe20000100a00 */
[----:B0-----:R-:W-:-:S04]  /*d280*/  IMAD.WIDE R14, R19, 0x2, R4 ;  /* 0x00000002130e7825 */ /* 0x001fc800078e0204 */
        /* <DEDUP_REMOVED lines=23> */
[----:B------:R-:W4:Y:S04]  /*d400*/  LDL.LU R61, [R1+0x430] ;  /* 0x00043000013d7983 */ /* 0x000f280000300800 */
[----:B------:R-:W4:Y:S01]  /*d410*/  LDL.LU R10, [R1+0x438] ;  /* 0x00043800010a7983 */ /* 0x000f220000300800 */
[----:B0-----:R-:W-:-:S05]  /*d420*/  IMAD.WIDE R2, R11, 0x2, R4 ;  /* 0x000000020b027825 */ /* 0x001fca00078e0204 */
[----:B------:R0:W-:Y:S04]  /*d430*/  STL.64 [R1+0x3a8], R2 ;  /* 0x0003a80201007387 */ /* 0x0001e80000100a00 */
[----:B------:R-:W4:Y:S04]  /*d440*/  LDL.LU R11, [R1+0x448] ;  /* 0x00044800010b7983 */ /* 0x000f280000300800 */
[----:B------:R-:W4:Y:S01]  /*d450*/  LDL.LU R14, [R1+0x450] ;  /* 0x00045000010e7983 */ /* 0x000f220000300800 */
[----:B------:R-:W-:-:S05]  /*d460*/  IMAD.WIDE R18, R6, 0x2, R4 ;  /* 0x0000000206127825 */ /* 0x000fca00078e0204 */
[----:B------:R-:W-:Y:S04]  /*d470*/  STL.64 [R1+0x3b0], R18 ;  /* 0x0003b01201007387 */ /* 0x000fe80000100a00 */
[----:B------:R-:W4:Y:S01]  /*d480*/  LDL.LU R23, [R1+0x460] ;  /* 0x0004600001177983 */ /* 0x000f220000300800 */
[----:B0-----:R-:W-:-:S05]  /*d490*/  IMAD.WIDE R2, R7, 0x2, R4 ;  /* 0x0000000207027825 */ /* 0x001fca00078e0204 */
[----:B------:R0:W-:Y:S04]  /*d4a0*/  STL.64 [R1+0x3c0], R2 ;  /* 0x0003c00201007387 */ /* 0x0001e80000100a00 */
[----:B0-----:R-:W4:Y:S04]  /*d4b0*/  LDL.LU R2, [R1+0x468] ;  /* 0x0004680001027983 */ /* 0x001f280000300800 */
[----:B------:R-:W4:Y:S01]  /*d4c0*/  LDL.LU R15, [R1+0x478] ;  /* 0x00047800010f7983 */ /* 0x000f220000300800 */
[----:B--2---:R-:W-:-:S05]  /*d4d0*/  IMAD.WIDE R6, R8, 0x2, R4 ;  /* 0x0000000208067825 */ /* 0x004fca00078e0204 */
[----:B------:R0:W-:Y:S01]  /*d4e0*/  STL.64 [R1+0x3c8], R6 ;  /* 0x0003c80601007387 */ /* 0x0001e20000100a00 */
[----:B---3--:R-:W-:-:S03]  /*d4f0*/  IMAD.WIDE R18, R12, 0x2, R4 ;  /* 0x000000020c127825 */ /* 0x008fc600078e0204 */
[----:B0-----:R-:W2:Y:S04]  /*d500*/  LDL.LU R6, [R1+0x480] ;  /* 0x0004800001067983 */ /* 0x001ea80000300800 */
[----:B------:R0:W-:Y:S04]  /*d510*/  STL.64 [R1+0x3d8], R18 ;  /* 0x0003d81201007387 */ /* 0x0001e80000100a00 */
[----:B------:R-:W3:Y:S01]  /*d520*/  LDL.LU R7, [R1+0x208] ;  /* 0x0002080001077983 */ /* 0x000ee20000300800 */
[----:B----4-:R-:W-:-:S03]  /*d530*/  IMAD.WIDE R20, R13, 0x2, R4 ;  /* 0x000000020d147825 */ /* 0x010fc600078e0204 */
[----:B0-----:R-:W4:Y:S04]  /*d540*/  LDL.LU R18, [R1+0x1e4] ;  /* 0x0001e40001127983 */ /* 0x001f280000300800 */
[----:B------:R0:W-:Y:S04]  /*d550*/  STL.64 [R1+0x3e8], R20 ;  /* 0x0003e81401007387 */ /* 0x0001e80000100a00 */
[----:B------:R-:W4:Y:S01]  /*d560*/  LDL.LU R19, [R1+0x1e0] ;  /* 0x0001e00001137983 */ /* 0x000f220000300800 */
[----:B------:R-:W-:-:S05]  /*d570*/  IMAD.WIDE R12, R16, 0x2, R4 ;  /* 0x00000002100c7825 */ /* 0x000fca00078e0204 */
[----:B------:R1:W-:Y:S04]  /*d580*/  STL.64 [R1+0x3f0], R12 ;  /* 0x0003f00c01007387 */ /* 0x0003e80000100a00 */
[----:B------:R-:W4:Y:S04]  /*d590*/  LDL.LU R3, [R1+0x1bc] ;  /* 0x0001bc0001037983 */ /* 0x000f280000300800 */
[----:B0-----:R-:W4:Y:S04]  /*d5a0*/  LDL.LU R20, [R1+0x1b8] ;  /* 0x0001b80001147983 */ /* 0x001f280000300800 */
[----:B------:R-:W4:Y:S01]  /*d5b0*/  LDL.LU R21, [R1+0x1a4] ;  /* 0x0001a40001157983 */ /* 0x000f220000300800 */
[----:B-1----:R-:W-:-:S05]  /*d5c0*/  IMAD.WIDE R12, R17, 0x2, R4 ;  /* 0x00000002110c7825 */ /* 0x002fca00078e0204 */
        /* <DEDUP_REMOVED lines=10> */
[----:B------:R0:W-:Y:S01]  /*d670*/  STL.64 [R1+0x418], R58 ;  /* 0x0004183a01007387 */ /* 0x0001e20000100a00 */
[----:B------:R-:W-:-:S04]  /*d680*/  IMAD.WIDE R60, R61, 0x2, R4 ;  /* 0x000000023d3c7825 */ /* 0x000fc800078e0204 */
[----:B0-----:R-:W-:-:S05]  /*d690*/  IMAD.WIDE R58, R9, 0x2, R4 ;  /* 0x00000002093a7825 */ /* 0x001fca00078e0204 */
[----:B------:R0:W-:Y:S04]  /*d6a0*/  STL.64 [R1+0x420], R58 ;  /* 0x0004203a01007387 */ /* 0x0001e80000100a00 */
[----:B0-----:R-:W4:Y:S04]  /*d6b0*/  LDL.LU.64 R58, [R1+0x1408] ;  /* 0x00140800013a7983 */ /* 0x001f280000300a00 */
[----:B------:R-:W4:Y:S04]  /*d6c0*/  LDL.LU R9, [R1+0x100] ;  /* 0x0001000001097983 */ /* 0x000f280000300800 */
[----:B------:R0:W-:Y:S02]  /*d6d0*/  STL.64 [R1+0x430], R60 ;  /* 0x0004303c01007387 */ /* 0x0001e40000100a00 */
[----:B0-----:R-:W-:-:S05]  /*d6e0*/  IMAD.WIDE R60, R10, 0x2, R4 ;  /* 0x000000020a3c7825 */ /* 0x001fca00078e0204 */
[----:B------:R0:W-:Y:S04]  /*d6f0*/  STL.64 [R1+0x438], R60 ;  /* 0x0004383c01007387 */ /* 0x0001e80000100a00 */
[----:B------:R-:W4:Y:S01]  /*d700*/  LDL.LU R10, [R1+0xc4] ;  /* 0x0000c400010a7983 */ /* 0x000f220000300800 */
[----:B0-----:R-:W-:-:S03]  /*d710*/  IMAD.WIDE R60, R11, 0x2, R4 ;  /* 0x000000020b3c7825 */ /* 0x001fc600078e0204 */
[----:B------:R-:W4:Y:S04]  /*d720*/  LDL.LU R11, [R1+0xc0] ;  /* 0x0000c000010b7983 */ /* 0x000f280000300800 */
[----:B------:R0:W-:Y:S02]  /*d730*/  STL.64 [R1+0x448], R60 ;  /* 0x0004483c01007387 */ /* 0x0001e40000100a00 */
[----:B0-----:R-:W-:-:S05]  /*d740*/  IMAD.WIDE R60, R14, 0x2, R4 ;  /* 0x000000020e3c7825 */ /* 0x001fca00078e0204 */
[----:B------:R0:W-:Y:S01]  /*d750*/  STL.64 [R1+0x450], R60 ;  /* 0x0004503c01007387 */ /* 0x0001e20000100a00 */
[----:B------:R-:W-:-:S04]  /*d760*/  IMAD.WIDE R14, R15, 0x2, R4 ;  /* 0x000000020f0e7825 */ /* 0x000fc800078e0204 */
[----:B0-----:R-:W-:-:S05]  /*d770*/  IMAD.WIDE R60, R23, 0x2, R4 ;  /* 0x00000002173c7825 */ /* 0x001fca00078e0204 */
[----:B------:R0:W-:Y:S02]  /*d780*/  STL.64 [R1+0x460], R60 ;  /* 0x0004603c01007387 */ /* 0x0001e40000100a00 */
[----:B0-----:R-:W-:-:S05]  /*d790*/  IMAD.WIDE R60, R2, 0x2, R4 ;  /* 0x00000002023c7825 */ /* 0x001fca00078e0204 */
[----:B------:R0:W-:Y:S04]  /*d7a0*/  STL.64 [R1+0x468], R60 ;  /* 0x0004683c01007387 */ /* 0x0001e80000100a00 */
[----:B0-----:R-:W4:Y:S04]  /*d7b0*/  LDL.LU.64 R60, [R1+0x1400] ;  /* 0x00140000013c7983 */ /* 0x001f280000300a00 */
[----:B------:R-:W4:Y:S04]  /*d7c0*/  LDL.LU R23, [R1+0x94] ;  /* 0x0000940001177983 */ /* 0x000f280000300800 */
[----:B------:R-:W4:Y:S04]  /*d7d0*/  LDL.LU R2, [R1+0x90] ;  /* 0x0000900001027983 */ /* 0x000f280000300800 */
[----:B------:R2:W-:Y:S02]  /*d7e0*/  STL.64 [R1+0x478], R14 ;  /* 0x0004780e01007387 */ /* 0x0005e40000100a00 */
[----:B--2---:R-:W-:-:S05]  /*d7f0*/  IMAD.WIDE R14, R6, 0x2, R4 ;  /* 0x00000002060e7825 */ /* 0x004fca00078e0204 */
[----:B------:R3:W-:Y:S04]  /*d800*/  STL.64 [R1+0x480], R14 ;  /* 0x0004800e01007387 */ /* 0x0007e80000100a00 */
[----:B------:R-:W2:Y:S01]  /*d810*/  LDL.LU R6, [R1+0x84] ;  /* 0x0000840001067983 */ /* 0x000ea20000300800 */
[----:B---3--:R-:W-:-:S03]  /*d820*/  IMAD.WIDE R14, R7, 0x2, R4 ;  /* 0x00000002070e7825 */ /* 0x008fc600078e0204 */
[----:B------:R-:W3:Y:S04]  /*d830*/  LDL.LU R7, [R1+0x80] ;  /* 0x0000800001077983 */ /* 0x000ee80000300800 */
[----:B------:R4:W-:Y:S02]  /*d840*/  STL.64 [R1+0x208], R14 ;  /* 0x0002080e01007387 */ /* 0x0009e40000100a00 */
[----:B----4-:R-:W-:-:S04]  /*d850*/  IMAD.WIDE R14, R18, 0x2, R4 ;  /* 0x00000002120e7825 */ /* 0x010fc800078e0204 */
[--C-:B------:R-:W-:Y:S01]  /*d860*/  IMAD.WIDE R18, R19, 0x2, R4.reuse ;  /* 0x0000000213127825 */ /* 0x100fe200078e0204 */
[----:B------:R0:W-:Y:S04]  /*d870*/  STL.64 [R1+0x498], R14 ;  /* 0x0004980e01007387 */ /* 0x0001e80000100a00 */
[----:B0-----:R-:W4:Y:S04]  /*d880*/  LDL.LU.64 R14, [R1+0x13f8] ;  /* 0x0013f800010e7983 */ /* 0x001f280000300a00 */
[----:B------:R0:W-:Y:S02]  /*d890*/  STL.64 [R1+0x1e0], R18 ;  /* 0x0001e01201007387 */ /* 0x0001e40000100a00 */
[----:B0-----:R-:W-:-:S02]  /*d8a0*/  IMAD.WIDE R18, R3, 0x2, R4 ;  /* 0x0000000203127825 */ /* 0x001fc400078e0204 */
[----:B------:R-:W2:Y:S04]  /*d8b0*/  LDL.LU R3, [R1+0x74] ;  /* 0x0000740001037983 */ /* 0x000ea80000300800 */
[----:B------:R0:W-:Y:S02]  /*d8c0*/  STL.64 [R1+0x4a8], R18 ;  /* 0x0004a81201007387 */ /* 0x0001e40000100a00 */
[----:B0-----:R-:W-:-:S04]  /*d8d0*/  IMAD.WIDE R18, R20, 0x2, R4 ;  /* 0x0000000214127825 */ /* 0x001fc800078e0204 */
[--C-:B------:R-:W-:Y:S01]  /*d8e0*/  IMAD.WIDE R20, R21, 0x2, R4.reuse ;  /* 0x0000000215147825 */ /* 0x100fe200078e0204 */
[----:B------:R0:W-:Y:S04]  /*d8f0*/  STL.64 [R1+0x1b8], R18 ;  /* 0x0001b81201007387 */ /* 0x0001e80000100a00 */
[----:B0-----:R-:W2:Y:S04]  /*d900*/  LDL.LU.64 R18, [R1+0x13f0] ;  /* 0x0013f00001127983 */ /* 0x001ea80000300a00 */
[----:B------:R0:W-:Y:S02]  /*d910*/  STL.64 [R1+0x4c0], R20 ;  /* 0x0004c01401007387 */ /* 0x0001e40000100a00 */
[----:B0-----:R-:W-:-:S05]  /*d920*/  IMAD.WIDE R20, R22, 0x2, R4 ;  /* 0x0000000216147825 */ /* 0x001fca00078e0204 */
[----:B------:R0:W-:Y:S02]  /*d930*/  STL.64 [R1+0x1a0], R20 ;  /* 0x0001a01401007387 */ /* 0x0001e40000100a00 */
[----:B0-----:R-:W-:-:S05]  /*d940*/  IMAD.WIDE R20, R8, 0x2, R4 ;  /* 0x0000000208147825 */ /* 0x001fca00078e0204 */
[----:B------:R0:W-:Y:S02]  /*d950*/  STL.64 [R1+0x4d0], R20 ;  /* 0x0004d01401007387 */ /* 0x0001e40000100a00 */
[----:B0-----:R-:W-:-:S04]  /*d960*/  IMAD.WIDE R20, R12, 0x2, R4 ;  /* 0x000000020c147825 */ /* 0x001fc800078e0204 */
[--C-:B------:R-:W-:Y:S01]  /*d970*/  IMAD.WIDE R12, R13, 0x2, R4.reuse ;  /* 0x000000020d0c7825 */ /* 0x100fe200078e0204 */
[----:B------:R0:W-:Y:S04]  /*d980*/  STL.64 [R1+0x178], R20 ;  /* 0x0001781401007387 */ /* 0x0001e80000100a00 */
[----:B0-----:R-:W2:Y:S04]  /*d990*/  LDL.LU.64 R20, [R1+0x13e8] ;  /* 0x0013e80001147983 */ /* 0x001ea80000300a00 */
[----:B------:R0:W-:Y:S02]  /*d9a0*/  STL.64 [R1+0x4e8], R12 ;  /* 0x0004e80c01007387 */ /* 0x0001e40000100a00 */
[----:B0-----:R-:W-:-:S04]  /*d9b0*/  IMAD.WIDE R12, R16, 0x2, R4 ;  /* 0x00000002100c7825 */ /* 0x001fc800078e0204 */
[--C-:B------:R-:W-:Y:S01]  /*d9c0*/  IMAD.WIDE R16, R17, 0x2, R4.reuse ;  /* 0x0000000211107825 */ /* 0x100fe200078e0204 */
[----:B------:R0:W-:Y:S04]  /*d9d0*/  STL.64 [R1+0x150], R12 ;  /* 0x0001500c01007387 */ /* 0x0001e80000100a00 */
[----:B0-----:R-:W2:Y:S04]  /*d9e0*/  LDL.LU.64 R12, [R1+0x13e0] ;  /* 0x0013e000010c7983 */ /* 0x001ea80000300a00 */
[----:B------:R0:W-:Y:S04]  /*d9f0*/  STL.64 [R1+0x4f8], R16 ;  /* 0x0004f81001007387 */ /* 0x0001e80000100a00 */
[----:B0-----:R-:W2:Y:S02]  /*da00*/  LDL.LU R16, [R1+0x13dc] ;  /* 0x0013dc0001107983 */ /* 0x001ea40000300800 */
[----:B--2---:R-:W-:-:S05]  /*da10*/  IMAD.WIDE R16, R16, 0x2, R4 ;  /* 0x0000000210107825 */ /* 0x004fca00078e0204 */
[----:B------:R0:W-:Y:S04]  /*da20*/  STL.64 [R1+0x128], R16 ;  /* 0x0001281001007387 */ /* 0x0001e80000100a00 */
[----:B0-----:R-:W2:Y:S01]  /*da30*/  LDL.LU R17, [R1+0x13d8] ;  /* 0x0013d80001117983 */ /* 0x001ea20000300800 */
[----:B------:R-:W-:-:S04]  /*da40*/  IMAD.WIDE R8, R9, 0x2, R4 ;  /* 0x0000000209087825 */ /* 0x000fc800078e0204 */
[----:B--2---:R-:W-:-:S05]  /*da50*/  IMAD.WIDE R16, R17, 0x2, R4 ;  /* 0x0000000211107825 */ /* 0x004fca00078e0204 */
[----:B------:R0:W-:Y:S04]  /*da60*/  STL.64 [R1+0x510], R16 ;  /* 0x0005101001007387 */ /* 0x0001e80000100a00 */
[----:B0-----:R-:W2:Y:S04]  /*da70*/  LDL.LU.64 R16, [R1+0x50] ;  /* 0x0000500001107983 */ /* 0x001ea80000300a00 */
[----:B------:R0:W-:Y:S02]  /*da80*/  STL.64 [R1+0x100], R8 ;  /* 0x0001000801007387 */ /* 0x0001e40000100a00 */
[----:B0-----:R-:W-:-:S05]  /*da90*/  IMAD.WIDE R8, R12, 0x2, R4 ;  /* 0x000000020c087825 */ /* 0x001fca00078e0204 */
[----:B------:R0:W-:Y:S02]  /*daa0*/  STL.64 [R1+0x520], R8 ;  /* 0x0005200801007387 */ /* 0x0001e40000100a00 */
[--C-:B0-----:R-:W-:Y:S02]  /*dab0*/  IMAD.WIDE R8, R13, 0x2, R4.reuse ;  /* 0x000000020d087825 */ /* 0x101fe400078e0204 */
[----:B------:R-:W2:Y:S04]  /*dac0*/  LDL.LU.64 R12, [R1+0x48] ;  /* 0x00004800010c7983 */ /* 0x000ea80000300a00 */
        /* <DEDUP_REMOVED lines=17> */
[----:B0-----:R-:W-:-:S05]  /*dbe0*/  IMAD.WIDE R22, R8, 0x2, R4 ;  /* 0x0000000208167825 */ /* 0x001fca00078e0204 */
[----:B------:R0:W-:Y:S02]  /*dbf0*/  STL.64 [R1+0x570], R22 ;  /* 0x0005701601007387 */ /* 0x0001e40000100a00 */
[--C-:B0-----:R-:W-:Y:S02]  /*dc00*/  IMAD.WIDE R22, R9, 0x2, R4.reuse ;  /* 0x0000000209167825 */ /* 0x101fe400078e0204 */
[----:B------:R-:W2:Y:S04]  /*dc10*/  LDL.LU.64 R8, [R1+0x38] ;  /* 0x0000380001087983 */ /* 0x000ea80000300a00 */
[----:B------:R0:W-:Y:S02]  /*dc20*/  STL.64 [R1+0x88], R22 ;  /* 0x0000881601007387 */ /* 0x0001e40000100a00 */
[----:B0-----:R-:W-:-:S04]  /*dc30*/  IMAD.WIDE R22, R6, 0x2, R4 ;  /* 0x0000000206167825 */ /* 0x001fc800078e0204 */
[--C-:B---3--:R-:W-:Y:S01]  /*dc40*/  IMAD.WIDE R6, R7, 0x2, R4.reuse ;  /* 0x0000000207067825 */ /* 0x108fe200078e0204 */
[----:B------:R0:W-:Y:S04]  /*dc50*/  STL.64 [R1+0x5a8], R22 ;  /* 0x0005a81601007387 */ /* 0x0001e80000100a00 */
[----:B0-----:R-:W3:Y:S04]  /*dc60*/  LDL.LU.64 R22, [R1+0x13c0] ;  /* 0x0013c00001167983 */ /* 0x001ee80000300a00 */
        /* <DEDUP_REMOVED lines=10> */
[----:B---3--:R-:W-:-:S05]  /*dd10*/  IMAD.WIDE R2, R22, 0x2, R4 ;  /* 0x0000000216027825 */ /* 0x008fca00078e0204 */
[----:B------:R0:W-:Y:S04]  /*dd20*/  STL.64 [R1+0x70], R2 ;  /* 0x0000700201007387 */ /* 0x0001e80000100a00 */
[----:B0-----:R-:W3:Y:S02]  /*dd30*/  LDL.LU R2, [R1+0x13b4] ;  /* 0x0013b40001027983 */ /* 0x001ee40000300800 */
[----:B---3--:R-:W-:-:S05]  /*dd40*/  IMAD.WIDE R2, R2, 0x2, R4 ;  /* 0x0000000202027825 */ /* 0x008fca00078e0204 */
[----:B------:R0:W-:Y:S04]  /*dd50*/  STL.64 [R1+0x5e0], R2 ;  /* 0x0005e00201007387 */ /* 0x0001e80000100a00 */
[----:B0-----:R-:W3:Y:S01]  /*dd60*/  LDL.LU R3, [R1+0x13b0] ;  /* 0x0013b00001037983 */ /* 0x001ee20000300800 */
[----:B------:R-:W-:-:S04]  /*dd70*/  IMAD.WIDE R22, R23, 0x2, R4 ;  /* 0x0000000217167825 */ /* 0x000fc800078e0204 */
        /* <DEDUP_REMOVED lines=14> */
[----:B---3--:R-:W-:-:S05]  /*de60*/  IMAD.WIDE R2, R3, 0x2, R4 ;  /* 0x0000000203027825 */ /* 0x008fca00078e0204 */
[----:B------:R0:W-:Y:S04]  /*de70*/  STL.64 [R1+0x68], R2 ;  /* 0x0000680201007387 */ /* 0x0001e80000100a00 */
[----:B0-----:R-:W3:Y:S04]  /*de80*/  LDL.LU.64 R2, [R1+0x28] ;  /* 0x0000280001027983 */ /* 0x001ee80000300a00 */
[----:B------:R0:W-:Y:S02]  /*de90*/  STL.64 [R1+0x5f8], R22 ;  /* 0x0005f81601007387 */ /* 0x0001e40000100a00 */
[----:B0-----:R-:W-:-:S04]  /*dea0*/  IMAD.WIDE R22, R20, 0x2, R4 ;  /* 0x0000000214167825 */ /* 0x001fc800078e0204 */
[--C-:B------:R-:W-:Y:S01]  /*deb0*/  IMAD.WIDE R20, R21, 0x2, R4.reuse ;  /* 0x0000000215147825 */ /* 0x100fe200078e0204 */
[----:B------:R0:W-:Y:S03]  /*dec0*/  STL.64 [R1+0x60], R22 ;  /* 0x0000601601007387 */ /* 0x0001e60000100a00 */
[--C-:B------:R-:W-:Y:S01]  /*ded0*/  IMAD.WIDE R38, R38, 0x2, R4.reuse ;  /* 0x0000000226267825 */ /* 0x100fe200078e0204 */
[----:B0-----:R-:W3:Y:S04]  /*dee0*/  LDL.LU.64 R22, [R1+0x13a8] ;  /* 0x0013a80001167983 */ /* 0x001ee80000300a00 */
[----:B------:R0:W-:Y:S01]  /*def0*/  STL.64 [R1+0x608], R20 ;  /* 0x0006081401007387 */ /* 0x0001e20000100a00 */
[----:B------:R-:W-:-:S04]  /*df00*/  IMAD.WIDE R42, R42, 0x2, R4 ;  /* 0x000000022a2a7825 */ /* 0x000fc800078e0204 */
[----:B------:R-:W-:-:S04]  /*df10*/  IMAD.WIDE R52, R53, 0x2, R4 ;  /* 0x0000000235347825 */ /* 0x000fc800078e0204 */
[----:B0-----:R-:W-:-:S04]  /*df20*/  IMAD.WIDE R20, R18, 0x2, R4 ;  /* 0x0000000212147825 */ /* 0x001fc800078e0204 */
[--C-:B------:R-:W-:Y:S01]  /*df30*/  IMAD.WIDE R18, R19, 0x2, R4.reuse ;  /* 0x0000000213127825 */ /* 0x100fe200078e0204 */
[----:B------:R0:W-:Y:S03]  /*df40*/  STL.64 [R1+0x58], R20 ;  /* 0x0000581401007387 */ /* 0x0001e60000100a00 */
[----:B------:R-:W-:-:S04]  /*df50*/  IMAD.WIDE R4, R0, 0x2, R4 ;  /* 0x0000000200047825 */ /* 0x000fc800078e0204 */
[----:B------:R-:W-:Y:S01]  /*df60*/  IMAD.MOV.U32 R0, RZ, RZ, R17 ;  /* 0x000000ffff007224 */ /* 0x000fe200078e0011 */
[----:B0-----:R-:W3:Y:S04]  /*df70*/  LDL.LU.64 R20, [R1+0x13a0] ;  /* 0x0013a00001147983 */ /* 0x001ee80000300a00 */
[----:B------:R0:W-:Y:S04]  /*df80*/  STL.64 [R1+0x630], R18 ;  /* 0x0006301201007387 */ /* 0x0001e80000100a00 */
[----:B0-----:R-:W3:Y:S04]  /*df90*/  LDL.LU.64 R18, [R1+0x1398] ;  /* 0x0013980001127983 */ /* 0x001ee80000300a00 */
[----:B------:R0:W-:Y:S04]  /*dfa0*/  STL [R1+0x1348], R16 ;  /* 0x0013481001007387 */ /* 0x0001e80000100800 */
[----:B0-----:R-:W3:Y:S04]  /*dfb0*/  LDL.LU.64 R16, [R1+0x1390] ;  /* 0x0013900001107983 */ /* 0x001ee80000300a00 */
[----:B----4-:R-:W-:Y:S04]  /*dfc0*/  STL [R1+0x1344], R14 ;  /* 0x0013440e01007387 */ /* 0x010fe80000100800 */
[----:B------:R0:W-:Y:S02]  /*dfd0*/  STL [R1+0x1340], R0 ;  /* 0x0013400001007387 */ /* 0x0001e40000100800 */
[----:B0-----:R-:W-:-:S02]  /*dfe0*/  IMAD.MOV.U32 R0, RZ, RZ, R15 ;  /* 0x000000ffff007224 */ /* 0x001fc400078e000f */
[----:B------:R-:W4:Y:S04]  /*dff0*/  LDL.LU.64 R14, [R1+0x1388] ;  /* 0x00138800010e7983 */ /* 0x000f280000300a00 */
[----:B------:R-:W-:Y:S04]  /*e000*/  STL [R1+0x133c], R12 ;  /* 0x00133c0c01007387 */ /* 0x000fe80000100800 */
[----:B------:R0:W-:Y:S02]  /*e010*/  STL [R1+0x1338], R0 ;  /* 0x0013380001007387 */ /* 0x0001e40000100800 */
[----:B0-----:R-:W-:-:S02]  /*e020*/  MOV R0, R13 ;  /* 0x0000000d00007202 */ /* 0x001fc40000000f00 */
[----:B------:R-:W4:Y:S04]  /*e030*/  LDL.LU.64 R12, [R1+0x1380] ;  /* 0x00138000010c7983 */ /* 0x000f280000300a00 */
[----:B------:R-:W-:Y:S04]  /*e040*/  STL [R1+0x1334], R60 ;  /* 0x0013343c01007387 */ /* 0x000fe80000100800 */
[----:B------:R0:W-:Y:S04]  /*e050*/  STL [R1+0x1330], R0 ;  /* 0x0013300001007387 */ /* 0x0001e80000100800 */
[----:B------:R1:W-:Y:S01]  /*e060*/  STL [R1+0x1328], R61 ;  /* 0x0013283d01007387 */ /* 0x0003e20000100800 */
[----:B0-----:R-:W-:-:S03]  /*e070*/  IMAD.MOV.U32 R0, RZ, RZ, R11 ;  /* 0x000000ffff007224 */ /* 0x001fc600078e000b */
[----:B-1----:R-:W4:Y:S04]  /*e080*/  LDL.LU.64 R60, [R1+0x8] ;  /* 0x00000800013c7983 */ /* 0x002f280000300a00 */
[----:B------:R0:W-:Y:S04]  /*e090*/  STL [R1+0x132c], R10 ;  /* 0x00132c0a01007387 */ /* 0x0001e80000100800 */
[----:B0-----:R-:W4:Y:S04]  /*e0a0*/  LDL.LU.64 R10, [R1+0x1378] ;  /* 0x00137800010a7983 */ /* 0x001f280000300a00 */
        /* <DEDUP_REMOVED lines=10> */
[----:B--2---:R-:W-:-:S03]  /*e150*/  IMAD.MOV.U32 R0, RZ, RZ, R7 ;  /* 0x000000ffff007224 */ /* 0x004fc600078e0007 */
[----:B0-----:R-:W2:Y:S04]  /*e160*/  LDL.LU.64 R56, [R1+0x18] ;  /* 0x0000180001387983 */ /* 0x001ea80000300a00 */
[----:B------:R0:W-:Y:S04]  /*e170*/  STL [R1+0x130c], R6 ;  /* 0x00130c0601007387 */ /* 0x0001e80000100800 */
[----:B0-----:R-:W2:Y:S04]  /*e180*/  LDL.LU.64 R6, [R1+0x1368] ;  /* 0x0013680001067983 */ /* 0x001ea80000300a00 */
[----:B------:R-:W-:Y:S04]  /*e190*/  STL [R1+0x1304], R54 ;  /* 0x0013043601007387 */ /* 0x000fe80000100800 */
[----:B------:R-:W-:Y:S04]  /*e1a0*/  STL [R1+0x1300], R0 ;  /* 0x0013000001007387 */ /* 0x000fe80000100800 */
[----:B------:R0:W-:Y:S04]  /*e1b0*/  STL [R1+0x12f8], R55 ;  /* 0x0012f83701007387 */ /* 0x0001e80000100800 */
[----:B0-----:R-:W2:Y:S04]  /*e1c0*/  LDL.LU.64 R54, [R1+0x20] ;  /* 0x0000200001367983 */ /* 0x001ea80000300a00 */
[----:B---3--:R0:W-:Y:S01]  /*e1d0*/  STL [R1+0x12fc], R2 ;  /* 0x0012fc0201007387 */ /* 0x0081e20000100800 */
[----:B------:R-:W-:-:S03]  /*e1e0*/  IMAD.MOV.U32 R0, RZ, RZ, R3 ;  /* 0x000000ffff007224 */ /* 0x000fc600078e0003 */
[----:B0-----:R-:W3:Y:S04]  /*e1f0*/  LDL.LU.64 R2, [R1+0x1360] ;  /* 0x0013600001027983 */ /* 0x001ee80000300a00 */
[----:B------:R-:W-:Y:S04]  /*e200*/  STL [R1+0x12f4], R24 ;  /* 0x0012f41801007387 */ /* 0x000fe80000100800 */
[----:B------:R2:W-:Y:S04]  /*e210*/  STL [R1+0x12f0], R0 ;  /* 0x0012f00001007387 */ /* 0x0005e80000100800 */
[----:B------:R-:W-:Y:S01]  /*e220*/  STL [R1+0x12e8], R25 ;  /* 0x0012e81901007387 */ /* 0x000fe20000100800 */
[----:B--2---:R-:W-:-:S03]  /*e230*/  IMAD.MOV.U32 R0, RZ, RZ, R55 ;  /* 0x000000ffff007224 */ /* 0x004fc600078e0037 */
[----:B------:R-:W-:Y:S04]  /*e240*/  STL [R1+0x12ec], R54 ;  /* 0x0012ec3601007387 */ /* 0x000fe80000100800 */
[----:B------:R-:W-:Y:S04]  /*e250*/  STL [R1+0x12e4], R26 ;  /* 0x0012e41a01007387 */ /* 0x000fe80000100800 */
[----:B------:R0:W-:Y:S04]  /*e260*/  STL [R1+0x12e0], R0 ;  /* 0x0012e00001007387 */ /* 0x0001e80000100800 */
[----:B------:R-:W-:Y:S01]  /*e270*/  STL [R1+0x12d8], R27 ;  /* 0x0012d81b01007387 */ /* 0x000fe20000100800 */
[----:B0-----:R-:W-:-:S03]  /*e280*/  IMAD.MOV.U32 R0, RZ, RZ, R57 ;  /* 0x000000ffff007224 */ /* 0x001fc600078e0039 */
[----:B------:R-:W-:Y:S04]  /*e290*/  STL [R1+0x12dc], R56 ;  /* 0x0012dc3801007387 */ /* 0x000fe80000100800 */
[----:B------:R-:W-:Y:S04]  /*e2a0*/  STL [R1+0x12d4], R28 ;  /* 0x0012d41c01007387 */ /* 0x000fe80000100800 */
[----:B------:R4:W-:Y:S04]  /*e2b0*/  STL [R1+0x12d0], R0 ;  /* 0x0012d00001007387 */ /* 0x0009e80000100800 */
[----:B------:R-:W-:Y:S01]  /*e2c0*/  STL [R1+0x12c8], R29 ;  /* 0x0012c81d01007387 */ /* 0x000fe20000100800 */
[----:B----4-:R-:W-:-:S03]  /*e2d0*/  IMAD.MOV.U32 R0, RZ, RZ, R59 ;  /* 0x000000ffff007224 */ /* 0x010fc600078e003b */
[----:B------:R-:W-:Y:S04]  /*e2e0*/  STL [R1+0x12cc], R58 ;  /* 0x0012cc3a01007387 */ /* 0x000fe80000100800 */
[----:B------:R-:W-:Y:S04]  /*e2f0*/  STL [R1+0x12c4], R30 ;  /* 0x0012c41e01007387 */ /* 0x000fe80000100800 */
[----:B------:R0:W-:Y:S04]  /*e300*/  STL [R1+0x12c0], R0 ;  /* 0x0012c00001007387 */ /* 0x0001e80000100800 */
[----:B------:R-:W-:Y:S01]  /*e310*/  STL [R1+0x12b8], R31 ;  /* 0x0012b81f01007387 */ /* 0x000fe20000100800 */
[----:B0-----:R-:W-:-:S03]  /*e320*/  MOV R0, R61 ;  /* 0x0000003d00007202 */ /* 0x001fc60000000f00 */
[----:B------:R-:W-:Y:S04]  /*e330*/  STL [R1+0x12bc], R60 ;  /* 0x0012bc3c01007387 */ /* 0x000fe80000100800 */
[----:B------:R-:W-:Y:S04]  /*e340*/  STL [R1+0x12b4], R32 ;  /* 0x0012b42001007387 */ /* 0x000fe80000100800 */
[----:B------:R-:W-:Y:S04]  /*e350*/  STL [R1+0x12b0], R0 ;  /* 0x0012b00001007387 */ /* 0x000fe80000100800 */
[----:B------:R-:W-:Y:S04]  /*e360*/  STL [R1+0x12a8], R33 ;  /* 0x0012a82101007387 */ /* 0x000fe80000100800 */
[----:B---3--:R-:W-:Y:S04]  /*e370*/  STL [R1+0x12ac], R2 ;  /* 0x0012ac0201007387 */ /* 0x008fe80000100800 */
[----:B------:R-:W-:Y:S04]  /*e380*/  STL [R1+0x12a0], R3 ;  /* 0x0012a00301007387 */ /* 0x000fe80000100800 */
[----:B------:R-:W-:Y:S04]  /*e390*/  STL [R1+0x12a4], R34 ;  /* 0x0012a42201007387 */ /* 0x000fe80000100800 */
[----:B------:R-:W-:Y:S04]  /*e3a0*/  STL [R1+0x1298], R35 ;  /* 0x0012982301007387 */ /* 0x000fe80000100800 */
[----:B------:R-:W-:Y:S04]  /*e3b0*/  STL [R1+0x129c], R6 ;  /* 0x00129c0601007387 */ /* 0x000fe80000100800 */
[----:B------:R-:W-:Y:S04]  /*e3c0*/  STL [R1+0x1290], R7 ;  /* 0x0012900701007387 */ /* 0x000fe80000100800 */
[----:B------:R-:W-:Y:S04]  /*e3d0*/  STL [R1+0x1294], R36 ;  /* 0x0012942401007387 */ /* 0x000fe80000100800 */
[----:B------:R-:W-:Y:S04]  /*e3e0*/  STL [R1+0x1288], R37 ;  /* 0x0012882501007387 */ /* 0x000fe80000100800 */
[----:B------:R0:W-:Y:S04]  /*e3f0*/  STL [R1+0x128c], R8 ;  /* 0x00128c0801007387 */ /* 0x0001e80000100800 */
[----:B------:R-:W-:Y:S04]  /*e400*/  STL [R1+0x1280], R9 ;  /* 0x0012800901007387 */ /* 0x000fe80000100800 */
[----:B------:R-:W-:Y:S04]  /*e410*/  STL [R1+0x1284], R38 ;  /* 0x0012842601007387 */ /* 0x000fe80000100800 */
[----:B------:R-:W-:Y:S01]  /*e420*/  STL [R1+0x1278], R39 ;  /* 0x0012782701007387 */ /* 0x000fe20000100800 */
[----:B0-----:R-:W0:Y:S03]  /*e430*/  LDC R8, c[0x0][0x3a8] ;  /* 0x0000ea00ff087b82 */ /* 0x001e260000000800 */
[----:B------:R-:W-:Y:S04]  /*e440*/  STL [R1+0x127c], R10 ;  /* 0x00127c0a01007387 */ /* 0x000fe80000100800 */
[----:B------:R-:W-:Y:S04]  /*e450*/  STL [R1+0x1270], R11 ;  /* 0x0012700b01007387 */ /* 0x000fe80000100800 */
[----:B------:R-:W-:Y:S04]  /*e460*/  STL [R1+0x1274], R40 ;  /* 0x0012742801007387 */ /* 0x000fe80000100800 */
[----:B------:R-:W-:Y:S04]  /*e470*/  STL [R1+0x1268], R41 ;  /* 0x0012682901007387 */ /* 0x000fe80000100800 */
[----:B------:R-:W-:Y:S04]  /*e480*/  STL [R1+0x126c], R12 ;  /* 0x00126c0c01007387 */ /* 0x000fe80000100800 */
[----:B------:R-:W-:Y:S04]  /*e490*/  STL [R1+0x1260], R13 ;  /* 0x0012600d01007387 */ /* 0x000fe80000100800 */
[----:B------:R-:W-:Y:S04]  /*e4a0*/  STL [R1+0x1264], R42 ;  /* 0x0012642a01007387 */ /* 0x000fe80000100800 */
[----:B------:R-:W-:Y:S04]  /*e4b0*/  STL [R1+0x1258], R43 ;  /* 0x0012582b01007387 */ /* 0x000fe80000100800 */
[----:B------:R-:W2:Y:S04]  /*e4c0*/  LDL.LU.64 R56, [R1+0xa0] ;  /* 0x0000a00001387983 */ /* 0x000ea80000300a00 */
[----:B------:R-:W-:Y:S04]  /*e4d0*/  STL [R1+0x125c], R14 ;  /* 0x00125c0e01007387 */ /* 0x000fe80000100800 */
[----:B------:R-:W-:Y:S04]  /*e4e0*/  STL [R1+0x1250], R15 ;  /* 0x0012500f01007387 */ /* 0x000fe80000100800 */
[----:B------:R-:W3:Y:S04]  /*e4f0*/  LDL.LU.64 R58, [R1+0xa8] ;  /* 0x0000a800013a7983 */ /* 0x000ee80000300a00 */
[----:B------:R-:W-:Y:S04]  /*e500*/  STL [R1+0x1254], R44 ;  /* 0x0012542c01007387 */ /* 0x000fe80000100800 */
[----:B------:R-:W-:Y:S04]  /*e510*/  STL [R1+0x1248], R45 ;  /* 0x0012482d01007387 */ /* 0x000fe80000100800 */
[----:B------:R-:W4:Y:S04]  /*e520*/  LDL.LU.64 R60, [R1+0xb0] ;  /* 0x0000b000013c7983 */ /* 0x000f280000300a00 */
        /* <DEDUP_REMOVED lines=24> */
[----:B--2---:R1:W-:Y:S01]  /*e6b0*/  STL [R1+0x764], R56 ;  /* 0x0007643801007387 */ /* 0x0043e20000100800 */
[----:B------:R-:W-:-:S03]  /*e6c0*/  IMAD.MOV.U32 R0, RZ, RZ, R57 ;  /* 0x000000ffff007224 */ /* 0x000fc600078e0039 */
[----:B-1----:R-:W2:Y:S04]  /*e6d0*/  LDL.LU.64 R56, [R1+0x110] ;  /* 0x0001100001387983 */ /* 0x002ea80000300a00 */
[----:B------:R1:W-:Y:S04]  /*e6e0*/  STL [R1+0x760], R0 ;  /* 0x0007600001007387 */ /* 0x0003e80000100800 */
[----:B---3--:R3:W-:Y:S01]  /*e6f0*/  STL [R1+0x76c], R58 ;  /* 0x00076c3a01007387 */ /* 0x0087e20000100800 */
[----:B-1----:R-:W-:-:S03]  /*e700*/  IMAD.MOV.U32 R0, RZ, RZ, R59 ;  /* 0x000000ffff007224 */ /* 0x002fc600078e003b */
[----:B---3--:R-:W3:Y:S04]  /*e710*/  LDL.LU.64 R58, [R1+0x118] ;  /* 0x00011800013a7983 */ /* 0x008ee80000300a00 */
[----:B------:R1:W-:Y:S04]  /*e720*/  STL [R1+0x768], R0 ;  /* 0x0007680001007387 */ /* 0x0003e80000100800 */
[----:B----4-:R4:W-:Y:S01]  /*e730*/  STL [R1+0x774], R60 ;  /* 0x0007743c01007387 */ /* 0x0109e20000100800 */
[----:B-1----:R-:W-:-:S03]  /*e740*/  IMAD.MOV.U32 R0, RZ, RZ, R61 ;  /* 0x000000ffff007224 */ /* 0x002fc600078e003d */
[----:B----4-:R-:W4:Y:S04]  /*e750*/  LDL.LU.64 R60, [R1+0x120] ;  /* 0x00012000013c7983 */ /* 0x010f280000300a00 */
[----:B------:R1:W-:Y:S04]  /*e760*/  STL [R1+0x770], R0 ;  /* 0x0007700001007387 */ /* 0x0003e80000100800 */
[----:B------:R0:W-:Y:S01]  /*e770*/  STL [R1+0x77c], R2 ;  /* 0x00077c0201007387 */ /* 0x0001e20000100800 */
[----:B-1----:R-:W-:-:S03]  /*e780*/  IMAD.MOV.U32 R0, RZ, RZ, R3 ;  /* 0x000000ffff007224 */ /* 0x002fc600078e0003 */
[----:B0-----:R-:W4:Y:S04]  /*e790*/  LDL.LU.64 R2, [R1+0x130] ;  /* 0x0001300001027983 */ /* 0x001f280000300a00 */
[----:B------:R0:W-:Y:S04]  /*e7a0*/  STL [R1+0x778], R0 ;  /* 0x0007780001007387 */ /* 0x0001e80000100800 */
[----:B------:R1:W-:Y:S01]  /*e7b0*/  STL [R1+0x784], R32 ;  /* 0x0007842001007387 */ /* 0x0003e20000100800 */
[----:B0-----:R-:W-:-:S03]  /*e7c0*/  IMAD.MOV.U32 R0, RZ, RZ, R33 ;  /* 0x000000ffff007224 */ /* 0x001fc600078e0021 */
[----:B-1----:R-:W4:Y:S04]  /*e7d0*/  LDL.LU.64 R32, [R1+0x138] ;  /* 0x0001380001207983 */ /* 0x002f280000300a00 */
        /* <DEDUP_REMOVED lines=10> */
[----:B0-----:R-:W-:-:S03]  /*e880*/  MOV R0, R27 ;  /* 0x0000001b00007202 */ /* 0x001fc60000000f00 */
        /* <DEDUP_REMOVED lines=14> */
[----:B--2---:R1:W-:Y:S01]  /*e970*/  STL [R1+0x7bc], R56 ;  /* 0x0007bc3801007387 */ /* 0x0043e20000100800 */
[----:B0-----:R-:W-:-:S03]  /*e980*/  IMAD.MOV.U32 R0, RZ, RZ, R57 ;  /* 0x000000ffff007224 */ /* 0x001fc600078e0039 */
[----:B-1----:R-:W2:Y:S04]  /*e990*/  LDL.LU.64 R56, [R1+0x180] ;  /* 0x0001800001387983 */ /* 0x002ea80000300a00 */
[----:B------:R0:W-:Y:S04]  /*e9a0*/  STL [R1+0x7b8], R0 ;  /* 0x0007b80001007387 */ /* 0x0001e80000100800 */
[----:B---3--:R1:W-:Y:S01]  /*e9b0*/  STL [R1+0x7c4], R58 ;  /* 0x0007c43a01007387 */ /* 0x0083e20000100800 */
[----:B0-----:R-:W-:-:S03]  /*e9c0*/  IMAD.MOV.U32 R0, RZ, RZ, R59 ;  /* 0x000000ffff007224 */ /* 0x001fc600078e003b */
[----:B-1----:R-:W3:Y:S04]  /*e9d0*/  LDL.LU.64 R58, [R1+0x188] ;  /* 0x00018800013a7983 */ /* 0x002ee80000300a00 */
[----:B------:R0:W-:Y:S04]  /*e9e0*/  STL [R1+0x7c0], R0 ;  /* 0x0007c00001007387 */ /* 0x0001e80000100800 */
[----:B----4-:R1:W-:Y:S01]  /*e9f0*/  STL [R1+0x7cc], R60 ;  /* 0x0007cc3c01007387 */ /* 0x0103e20000100800 */
        /* <DEDUP_REMOVED lines=40> */
[----:B0-----:R-:W-:-:S03]  /*ec80*/  MOV R0, R59 ;  /* 0x0000003b00007202 */ /* 0x001fc60000000f00 */
        /* <DEDUP_REMOVED lines=127> */
[----:B0-----:R-:W-:-:S03]  /*f480*/  MOV R0, R57 ;  /* 0x0000003900007202 */ /* 0x001fc60000000f00 */
        /* <DEDUP_REMOVED lines=386> */
[----:B------:R-:W-:Y:S04]  /*10cb0*/  STL [R1+0xc24], R34 ;  /* 0x000c242201007387 */ /* 0x000fe80000100800 */
[----:B------:R-:W4:Y:S01]  /*10cc0*/  LDL.LU.64 R6, [R1+0x128] ;  /* 0x0001280001067983 */ /* 0x000f220000300a00 */
[----:B0-----:R-:W-:-:S05]  /*10cd0*/  IMAD.MOV.U32 R0, RZ, RZ, R35 ;  /* 0x000000ffff007224 */ /* 0x001fca00078e0023 */
        /* <DEDUP_REMOVED lines=35> */
[----:B------:R-:W4:Y:S04]  /*10f10*/  LDL.LU.64 R28, [R1+0x680] ;  /* 0x00068000011c7983 */ /* 0x000f280000300a00 */
[----:B------:R-:W-:Y:S04]  /*10f20*/  STL [R1+0xc74], R24 ;  /* 0x000c741801007387 */ /* 0x000fe80000100800 */
[----:B------:R0:W-:Y:S04]  /*10f30*/  STL [R1+0xc68], R0 ;  /* 0x000c680001007387 */ /* 0x0001e80000100800 */
[----:B-1----:R-:W4:Y:S01]  /*10f40*/  LDL.LU.64 R26, [R1+0x538] ;  /* 0x00053800011a7983 */ /* 0x002f220000300a00 */
[----:B0-----:R-:W-:-:S03]  /*10f50*/  IMAD.MOV.U32 R0, RZ, RZ, R25 ;  /* 0x000000ffff007224 */ /* 0x001fc600078e0019 */
[----:B------:R-:W-:Y:S04]  /*10f60*/  STL [R1+0xc7c], R6 ;  /* 0x000c7c0601007387 */ /* 0x000fe80000100800 */
[----:B------:R0:W-:Y:S04]  /*10f70*/  STL [R1+0xc70], R0 ;  /* 0x000c700001007387 */ /* 0x0001e80000100800 */
[----:B------:R-:W4:Y:S01]  /*10f80*/  LDL.LU.64 R24, [R1+0x688] ;  /* 0x0006880001187983 */ /* 0x000f220000300a00 */
[----:B0-----:R-:W-:-:S03]  /*10f90*/  IMAD.MOV.U32 R0, RZ, RZ, R7 ;  /* 0x000000ffff007224 */ /* 0x001fc600078e0007 */
[----:B------:R-:W-:Y:S04]  /*10fa0*/  STL [R1+0xc84], R54 ;  /* 0x000c843601007387 */ /* 0x000fe80000100800 */
[----:B------:R0:W-:Y:S02]  /*10fb0*/  STL [R1+0xc78], R0 ;  /* 0x000c780001007387 */ /* 0x0001e40000100800 */
[----:B0-----:R-:W-:Y:S02]  /*10fc0*/  IMAD.MOV.U32 R0, RZ, RZ, R55 ;  /* 0x000000ffff007224 */ /* 0x001fe400078e0037 */
[----:B------:R-:W4:Y:S04]  /*10fd0*/  LDL.LU.64 R54, [R1+0xc0] ;  /* 0x0000c00001367983 */ /* 0x000f280000300a00 */
        /* <DEDUP_REMOVED lines=25> */
[----:B------:R-:W-:Y:S01]  /*11170*/  STL [R1+0xcbc], R34 ;  /* 0x000cbc2201007387 */ /* 0x000fe20000100800 */
[----:B0-----:R-:W-:-:S03]  /*11180*/  IMAD.MOV.U32 R0, RZ, RZ, R35 ;  /* 0x000000ffff007224 */ /* 0x001fc600078e0023 */
[----:B------:R-:W-:Y:S04]  /*11190*/  STL [R1+0xcc4], R28 ;  /* 0x000cc41c01007387 */ /* 0x000fe80000100800 */
[----:B------:R0:W-:Y:S04]  /*111a0*/  STL [R1+0xcb8], R0 ;  /* 0x000cb80001007387 */ /* 0x0001e80000100800 */
[----:B------:R-:W4:Y:S01]  /*111b0*/  LDL.LU.64 R36, [R1+0x6a8] ;  /* 0x0006a80001247983 */ /* 0x000f220000300a00 */
[----:B0-----:R-:W-:-:S03]  /*111c0*/  IMAD.MOV.U32 R0, RZ, RZ, R29 ;  /* 0x000000ffff007224 */ /* 0x001fc600078e001d */
[----:B------:R-:W-:Y:S04]  /*111d0*/  STL [R1+0xccc], R26 ;  /* 0x000ccc1a01007387 */ /* 0x000fe80000100800 */
[----:B------:R0:W-:Y:S04]  /*111e0*/  STL [R1+0xcc0], R0 ;  /* 0x000cc00001007387 */ /* 0x0001e80000100800 */
[----:B------:R-:W4:Y:S01]  /*111f0*/  LDL.LU.64 R28, [R1+0x90] ;  /* 0x00009000011c7983 */ /* 0x000f220000300a00 */
[----:B0-----:R-:W-:-:S03]  /*11200*/  IMAD.MOV.U32 R0, RZ, RZ, R27 ;  /* 0x000000ffff007224 */ /* 0x001fc600078e001b */
[----:B------:R-:W-:Y:S04]  /*11210*/  STL [R1+0xcd4], R24 ;  /* 0x000cd41801007387 */ /* 0x000fe80000100800 */
[----:B------:R0:W-:Y:S04]  /*11220*/  STL [R1+0xcc8], R0 ;  /* 0x000cc80001007387 */ /* 0x0001e80000100800 */
[----:B------:R-:W4:Y:S04]  /*11230*/  LDL.LU.64 R26, [R1+0x6b0] ;  /* 0x0006b000011a7983 */ /* 0x000f280000300a00 */
[----:B------:R-:W4:Y:S01]  /*11240*/  LDL.LU.64 R6, [R1+0x570] ;  /* 0x0005700001067983 */ /* 0x000f220000300a00 */
[----:B0-----:R-:W-:-:S05]  /*11250*/  IMAD.MOV.U32 R0, RZ, RZ, R25 ;  /* 0x000000ffff007224 */ /* 0x001fca00078e0019 */
[----:B------:R0:W-:Y:S04]  /*11260*/  STL [R1+0xcd0], R0 ;  /* 0x000cd00001007387 */ /* 0x0001e80000100800 */
[----:B------:R-:W-:Y:S01]  /*11270*/  STL [R1+0xcdc], R54 ;  /* 0x000cdc3601007387 */ /* 0x000fe20000100800 */
[----:B0-----:R-:W-:-:S03]  /*11280*/  MOV R0, R55 ;  /* 0x0000003700007202 */ /* 0x001fc60000000f00 */
[----:B------:R-:W4:Y:S04]  /*11290*/  LDL.LU.64 R24, [R1+0x6b8] ;  /* 0x0006b80001187983 */ /* 0x000f280000300a00 */
[----:B------:R2:W-:Y:S02]  /*112a0*/  STL [R1+0xcd8], R0 ;  /* 0x000cd80001007387 */ /* 0x0005e40000100800 */
[----:B--2---:R-:W-:Y:S02]  /*112b0*/  IMAD.MOV.U32 R0, RZ, RZ, R57 ;  /* 0x000000ffff007224 */ /* 0x004fe400078e0039 */
[----:B------:R-:W-:Y:S04]  /*112c0*/  STL [R1+0xce4], R56 ;  /* 0x000ce43801007387 */ /* 0x000fe80000100800 */
[----:B------:R-:W2:Y:S04]  /*112d0*/  LDL.LU.64 R54, [R1+0x88] ;  /* 0x0000880001367983 */ /* 0x000ea80000300a00 */
[----:B------:R0:W-:Y:S04]  /*112e0*/  STL [R1+0xce0], R0 ;  /* 0x000ce00001007387 */ /* 0x0001e80000100800 */
[----:B---3--:R1:W-:Y:S01]  /*112f0*/  STL [R1+0xcec], R58 ;  /* 0x000cec3a01007387 */ /* 0x0083e20000100800 */
[----:B0-----:R-:W-:-:S03]  /*11300*/  IMAD.MOV.U32 R0, RZ, RZ, R59 ;  /* 0x000000ffff007224 */ /* 0x001fc600078e003b */
[----:B------:R-:W3:Y:S04]  /*11310*/  LDL.LU.64 R56, [R1+0x6c0] ;  /* 0x0006c00001387983 */ /* 0x000ee80000300a00 */
[----:B----4-:R-:W-:Y:S04]  /*11320*/  STL [R1+0xcf4], R60 ;  /* 0x000cf43c01007387 */ /* 0x010fe80000100800 */
        /* <DEDUP_REMOVED lines=17> */
[----:B------:R-:W-:Y:S04]  /*11440*/  STL [R1+0xd14], R36 ;  /* 0x000d142401007387 */ /* 0x000fe80000100800 */
[----:B------:R-:W4:Y:S01]  /*11450*/  LDL.LU.64 R30, [R1+0x6d8] ;  /* 0x0006d800011e7983 */ /* 0x000f220000300a00 */
[----:B0-----:R-:W-:-:S03]  /*11460*/  IMAD.MOV.U32 R0, RZ, RZ, R37 ;  /* 0x000000ffff007224 */ /* 0x001fc600078e0025 */
[----:B------:R-:W-:Y:S04]  /*11470*/  STL [R1+0xd1c], R28 ;  /* 0x000d1c1c01007387 */ /* 0x000fe80000100800 */
[----:B------:R0:W-:Y:S02]  /*11480*/  STL [R1+0xd10], R0 ;  /* 0x000d100001007387 */ /* 0x0001e40000100800 */
[----:B0-----:R-:W-:Y:S02]  /*11490*/  MOV R0, R29 ;  /* 0x0000001d00007202 */ /* 0x001fe40000000f00 */
[----:B------:R-:W4:Y:S04]  /*114a0*/  LDL.LU.64 R28, [R1+0x78] ;  /* 0x00007800011c7983 */ /* 0x000f280000300a00 */
[----:B------:R0:W-:Y:S04]  /*114b0*/  STL [R1+0xd18], R0 ;  /* 0x000d180001007387 */ /* 0x0001e80000100800 */
[----:B------:R1:W-:Y:S01]  /*114c0*/  STL [R1+0xd24], R26 ;  /* 0x000d241a01007387 */ /* 0x0003e20000100800 */
[----:B0-----:R-:W-:-:S03]  /*114d0*/  IMAD.MOV.U32 R0, RZ, RZ, R27 ;  /* 0x000000ffff007224 */ /* 0x001fc600078e001b */
[----:B------:R-:W-:Y:S04]  /*114e0*/  STL [R1+0xd2c], R6 ;  /* 0x000d2c0601007387 */ /* 0x000fe80000100800 */
[----:B------:R0:W-:Y:S04]  /*114f0*/  STL [R1+0xd20], R0 ;  /* 0x000d200001007387 */ /* 0x0001e80000100800 */
[----:B-1----:R-:W4:Y:S01]  /*11500*/  LDL.LU.64 R26, [R1+0x6e0] ;  /* 0x0006e000011a7983 */ /* 0x002f220000300a00 */
[----:B0-----:R-:W-:-:S03]  /*11510*/  IMAD.MOV.U32 R0, RZ, RZ, R7 ;  /* 0x000000ffff007224 */ /* 0x001fc600078e0007 */
[----:B------:R-:W-:Y:S04]  /*11520*/  STL [R1+0xd34], R24 ;  /* 0x000d341801007387 */ /* 0x000fe80000100800 */
[----:B------:R0:W-:Y:S02]  /*11530*/  STL [R1+0xd28], R0 ;  /* 0x000d280001007387 */ /* 0x0001e40000100800 */
[----:B0-----:R-:W-:Y:S02]  /*11540*/  IMAD.MOV.U32 R0, RZ, RZ, R25 ;  /* 0x000000ffff007224 */ /* 0x001fe400078e0019 */
[----:B------:R-:W4:Y:S04]  /*11550*/  LDL.LU.64 R24, [R1+0x5d0] ;  /* 0x0005d00001187983 */ /* 0x000f280000300a00 */
[----:B------:R2:W-:Y:S02]  /*11560*/  STL [R1+0xd30], R0 ;  /* 0x000d300001007387 */ /* 0x0005e40000100800 */
[----:B--2---:R-:W-:-:S02]  /*11570*/  IMAD.MOV.U32 R0, RZ, RZ, R55 ;  /* 0x000000ffff007224 */ /* 0x004fc400078e0037 */
[----:B------:R0:W-:Y:S04]  /*11580*/  STL [R1+0xd3c], R54 ;  /* 0x000d3c3601007387 */ /* 0x0001e80000100800 */
[----:B---3--:R-:W-:Y:S04]  /*11590*/  STL [R1+0xd44], R56 ;  /* 0x000d443801007387 */ /* 0x008fe80000100800 */
[----:B------:R1:W-:Y:S04]  /*115a0*/  STL [R1+0xd38], R0 ;  /* 0x000d380001007387 */ /* 0x0003e80000100800 */
[----:B0-----:R-:W2:Y:S01]  /*115b0*/  LDL.LU.64 R54, [R1+0x6e8] ;  /* 0x0006e80001367983 */ /* 0x001ea20000300a00 */
[----:B-1----:R-:W-:-:S03]  /*115c0*/  IMAD.MOV.U32 R0, RZ, RZ, R57 ;  /* 0x000000ffff007224 */ /* 0x002fc600078e0039 */
[----:B----4-:R-:W-:Y:S04]  /*115d0*/  STL [R1+0xd4c], R58 ;  /* 0x000d4c3a01007387 */ /* 0x010fe80000100800 */
[----:B------:R0:W-:Y:S04]  /*115e0*/  STL [R1+0xd40], R0 ;  /* 0x000d400001007387 */ /* 0x0001e80000100800 */
[----:B------:R-:W3:Y:S01]  /*115f0*/  LDL.LU.64 R56, [R1+0x70] ;  /* 0x0000700001387983 */ /* 0x000ee20000300a00 */
[----:B0-----:R-:W-:-:S05]  /*11600*/  IMAD.MOV.U32 R0, RZ, RZ, R59 ;  /* 0x000000ffff007224 */ /* 0x001fca00078e003b */
[----:B------:R0:W-:Y:S04]  /*11610*/  STL [R1+0xd48], R0 ;  /* 0x000d480001007387 */ /* 0x0001e80000100800 */
[----:B------:R1:W-:Y:S04]  /*11620*/  STL [R1+0xd54], R60 ;  /* 0x000d543c01007387 */ /* 0x0003e80000100800 */
[----:B------:R-:W4:Y:S01]  /*11630*/  LDL.LU.64 R58, [R1+0x6f0] ;  /* 0x0006f000013a7983 */ /* 0x000f220000300a00 */
[----:B0-----:R-:W-:-:S05]  /*11640*/  IMAD.MOV.U32 R0, RZ, RZ, R61 ;  /* 0x000000ffff007224 */ /* 0x001fca00078e003d */
[----:B------:R0:W-:Y:S04]  /*11650*/  STL [R1+0xd50], R0 ;  /* 0x000d500001007387 */ /* 0x0001e80000100800 */
[----:B------:R-:W-:Y:S04]  /*11660*/  STL [R1+0xd5c], R34 ;  /* 0x000d5c2201007387 */ /* 0x000fe80000100800 */
[----:B-1----:R-:W4:Y:S01]  /*11670*/  LDL.LU.64 R60, [R1+0x5e0] ;  /* 0x0005e000013c7983 */ /* 0x002f220000300a00 */
[----:B0-----:R-:W-:-:S03]  /*11680*/  MOV R0, R35 ;  /* 0x0000002300007202 */ /* 0x001fc60000000f00 */
[----:B------:R-:W-:Y:S04]  /*11690*/  STL [R1+0xd64], R2 ;  /* 0x000d640201007387 */ /* 0x000fe80000100800 */
[----:B------:R0:W-:Y:S04]  /*116a0*/  STL [R1+0xd58], R0 ;  /* 0x000d580001007387 */ /* 0x0001e80000100800 */
[----:B------:R-:W-:Y:S01]  /*116b0*/  STL [R1+0xd6c], R32 ;  /* 0x000d6c2001007387 */ /* 0x000fe20000100800 */
[----:B0-----:R-:W-:-:S05]  /*116c0*/  IMAD.MOV.U32 R0, RZ, RZ, R3 ;  /* 0x000000ffff007224 */ /* 0x001fca00078e0003 */
[----:B------:R0:W-:Y:S04]  /*116d0*/  STL [R1+0xd60], R0 ;  /* 0x000d600001007387 */ /* 0x0001e80000100800 */
[----:B------:R-:W-:Y:S01]  /*116e0*/  STL [R1+0xd74], R30 ;  /* 0x000d741e01007387 */ /* 0x000fe20000100800 */
[----:B0-----:R-:W-:-:S05]  /*116f0*/  IMAD.MOV.U32 R0, RZ, RZ, R33 ;  /* 0x000000ffff007224 */ /* 0x001fca00078e0021 */
        /* <DEDUP_REMOVED lines=8> */
[----:B------:R-:W4:Y:S04]  /*11780*/  LDL.LU.64 R6, [R1+0x5f8] ;  /* 0x0005f80001067983 */ /* 0x000f280000300a00 */
        /* <DEDUP_REMOVED lines=11> */
[----:B--2---:R-:W-:Y:S01]  /*11840*/  STL [R1+0xd94], R54 ;  /* 0x000d943601007387 */ /* 0x004fe20000100800 */
[----:B0-----:R-:W-:-:S03]  /*11850*/  IMAD.MOV.U32 R0, RZ, RZ, R55 ;  /* 0x000000ffff007224 */ /* 0x001fc600078e0037 */
[----:B------:R-:W2:Y:S04]  /*11860*/  LDL.LU.64 R28, [R1+0x718] ;  /* 0x00071800011c7983 */ /* 0x000ea80000300a00 */
[----:B------:R-:W2:Y:S04]  /*11870*/  LDL.LU.64 R26, [R1+0x58] ;  /* 0x00005800011a7983 */ /* 0x000ea80000300a00 */
[----:B------:R3:W-:Y:S02]  /*11880*/  STL [R1+0xd90], R0 ;  /* 0x000d900001007387 */ /* 0x0007e40000100800 */
[----:B---3--:R-:W-:-:S02]  /*11890*/  MOV R0, R57 ;  /* 0x0000003900007202 */ /* 0x008fc40000000f00 */
[----:B------:R-:W-:Y:S04]  /*118a0*/  STL [R1+0xd9c], R56 ;  /* 0x000d9c3801007387 */ /* 0x000fe80000100800 */
[----:B------:R-:W3:Y:S04]  /*118b0*/  LDL.LU.64 R24, [R1+0x720] ;  /* 0x0007200001187983 */ /* 0x000ee80000300a00 */
[----:B----4-:R-:W-:Y:S04]  /*118c0*/  STL [R1+0xda4], R58 ;  /* 0x000da43a01007387 */ /* 0x010fe80000100800 */
[----:B------:R0:W-:Y:S02]  /*118d0*/  STL [R1+0xd98], R0 ;  /* 0x000d980001007387 */ /* 0x0001e40000100800 */
[----:B0-----:R-:W-:-:S02]  /*118e0*/  IMAD.MOV.U32 R0, RZ, RZ, R59 ;  /* 0x000000ffff007224 */ /* 0x001fc400078e003b */
[----:B------:R-:W-:Y:S04]  /*118f0*/  STL [R1+0xdac], R60 ;  /* 0x000dac3c01007387 */ /* 0x000fe80000100800 */
[----:B------:R0:W-:Y:S04]  /*11900*/  STL [R1+0xda0], R0 ;  /* 0x000da00001007387 */ /* 0x0001e80000100800 */
[----:B------:R-:W4:Y:S04]  /*11910*/  LDL.LU.64 R54, [R1+0x728] ;  /* 0x0007280001367983 */ /* 0x000f280000300a00 */
[----:B------:R-:W4:Y:S01]  /*11920*/  LDL.LU.64 R56, [R1+0x630] ;  /* 0x0006300001387983 */ /* 0x000f220000300a00 */
[----:B0-----:R-:W-:-:S03]  /*11930*/  IMAD.MOV.U32 R0, RZ, RZ, R61 ;  /* 0x000000ffff007224 */ /* 0x001fc600078e003d */
[----:B------:R-:W4:Y:S04]  /*11940*/  LDL.64 R58, [R1+0x590] ;  /* 0x00059000013a7983 */ /* 0x000f280000100a00 */
[----:B------:R0:W-:Y:S04]  /*11950*/  STL [R1+0xda8], R0 ;  /* 0x000da80001007387 */ /* 0x0001e80000100800 */
[----:B------:R-:W4:Y:S01]  /*11960*/  LDL.64 R60, [R1+0x598] ;  /* 0x00059800013c7983 */ /* 0x000f220000100a00 */
[----:B0-----:R-:W-:-:S03]  /*11970*/  IMAD.MOV.U32 R0, RZ, RZ, R11 ;  /* 0x000000ffff007224 */ /* 0x001fc600078e000b */
[----:B------:R-:W-:Y:S04]  /*11980*/  STL [R1+0xdb4], R10 ;  /* 0x000db40a01007387 */ /* 0x000fe80000100800 */
[----:B------:R-:W-:Y:S04]  /*11990*/  STL [R1+0xdbc], R38 ;  /* 0x000dbc2601007387 */ /* 0x000fe80000100800 */
[----:B------:R0:W-:Y:S02]  /*119a0*/  STL [R1+0xdb0], R0 ;  /* 0x000db00001007387 */ /* 0x0001e40000100800 */
[----:B0-----:R-:W-:-:S02]  /*119b0*/  IMAD.MOV.U32 R0, RZ, RZ, R39 ;  /* 0x000000ffff007224 */ /* 0x001fc400078e0027 */
        /* <DEDUP_REMOVED lines=12> */
[----:B0-----:R-:W-:-:S05]  /*11a80*/  MOV R0, R3 ;  /* 0x0000000300007202 */ /* 0x001fca0000000f00 */
[----:B------:R0:W-:Y:S04]  /*11a90*/  STL [R1+0xdd8], R0 ;  /* 0x000dd80001007387 */ /* 0x0001e80000100800 */
[----:B------:R-:W-:Y:S01]  /*11aa0*/  STL [R1+0xdec], R30 ;  /* 0x000dec1e01007387 */ /* 0x000fe20000100800 */
[----:B0-----:R-:W-:-:S05]  /*11ab0*/  IMAD.MOV.U32 R0, RZ, RZ, R33 ;  /* 0x000000ffff007224 */ /* 0x001fca00078e0021 */
[----:B------:R0:W-:Y:S02]  /*11ac0*/  STL [R1+0xde0], R0 ;  /* 0x000de00001007387 */ /* 0x0001e40000100800 */
[----:B0-----:R-:W-:Y:S02]  /*11ad0*/  IMAD.MOV.U32 R0, RZ, RZ, R31 ;  /* 0x000000ffff007224 */ /* 0x001fe400078e001f */
[----:B--2---:R-:W-:Y:S04]  /*11ae0*/  STL [R1+0xdf4], R28 ;  /* 0x000df41c01007387 */ /* 0x004fe80000100800 */
[----:B------:R0:W-:Y:S04]  /*11af0*/  STL [R1+0xde8], R0 ;  /* 0x000de80001007387 */ /* 0x0001e80000100800 */
[----:B------:R-:W-:Y:S01]  /*11b00*/  STL [R1+0xdfc], R26 ;  /* 0x000dfc1a01007387 */ /* 0x000fe20000100800 */
[----:B0-----:R-:W-:-:S05]  /*11b10*/  IMAD.MOV.U32 R0, RZ, RZ, R29 ;  /* 0x000000ffff007224 */ /* 0x001fca00078e001d */
[----:B------:R0:W-:Y:S04]  /*11b20*/  STL [R1+0xdf0], R0 ;  /* 0x000df00001007387 */ /* 0x0001e80000100800 */
[----:B---3--:R-:W-:Y:S01]  /*11b30*/  STL [R1+0xe04], R24 ;  /* 0x000e041801007387 */ /* 0x008fe20000100800 */
[----:B0-----:R-:W-:-:S05]  /*11b40*/  IMAD.MOV.U32 R0, RZ, RZ, R27 ;  /* 0x000000ffff007224 */ /* 0x001fca00078e001b */
[----:B------:R0:W-:Y:S04]  /*11b50*/  STL [R1+0xdf8], R0 ;  /* 0x000df80001007387 */ /* 0x0001e80000100800 */
[----:B------:R1:W-:Y:S01]  /*11b60*/  STL [R1+0xe0c], R4 ;  /* 0x000e0c0401007387 */ /* 0x0003e20000100800 */
[----:B0-----:R-:W-:-:S05]  /*11b70*/  IMAD.MOV.U32 R0, RZ, RZ, R25 ;  /* 0x000000ffff007224 */ /* 0x001fca00078e0019 */
[----:B------:R-:W-:Y:S01]  /*11b80*/  STL [R1+0xe00], R0 ;  /* 0x000e000001007387 */ /* 0x000fe20000100800 */
[----:B-1----:R-:W-:-:S03]  /*11b90*/  IMAD R4, R8, 0x3f, RZ ;  /* 0x0000003f08047824 */ /* 0x002fc600078e02ff */
[----:B------:R4:W-:Y:S02]  /*11ba0*/  STL [R1+0xe08], R5 ;  /* 0x000e080501007387 */ /* 0x0009e40000100800 */
[----:B----4-:R-:W-:Y:S02]  /*11bb0*/  IMAD.MOV.U32 R5, RZ, RZ, R55 ;  /* 0x000000ffff057224 */ /* 0x010fe400078e0037 */
[----:B------:R-:W-:Y:S01]  /*11bc0*/  STL [R1+0xe14], R54 ;  /* 0x000e143601007387 */ /* 0x000fe20000100800 */
[----:B------:R-:W-:-:S03]  /*11bd0*/  IMAD.MOV.U32 R6, RZ, RZ, R57 ;  /* 0x000000ffff067224 */ /* 0x000fc600078e0039 */
[----:B------:R0:W-:Y:S01]  /*11be0*/  STL [R1+0xe10], R5 ;  /* 0x000e100501007387 */ /* 0x0001e20000100800 */
[----:B------:R-:W-:-:S03]  /*11bf0*/  IMAD.WIDE R2, R4, 0x2, R58 ;  /* 0x0000000204027825 */ /* 0x000fc600078e023a */
[----:B------:R-:W-:Y:S01]  /*11c00*/  STL [R1+0xe1c], R56 ;  /* 0x000e1c3801007387 */ /* 0x000fe20000100800 */
[----:B------:R-:W-:-:S03]  /*11c10*/  IMAD R0, R8, 0x3e, RZ ;  /* 0x0000003e08007824 */ /* 0x000fc600078e02ff */
[----:B------:R-:W-:Y:S01]  /*11c20*/  STL [R1+0xe24], R2 ;  /* 0x000e240201007387 */ /* 0x000fe20000100800 */
[----:B0-----:R-:W-:-:S03]  /*11c30*/  IMAD.WIDE R4, R4, 0x2, R60 ;  /* 0x0000000204047825 */ /* 0x001fc600078e023c */
[----:B------:R0:W-:Y:S04]  /*11c40*/  STL [R1+0xe18], R6 ;  /* 0x000e180601007387 */ /* 0x0001e80000100800 */
[----:B------:R1:W-:Y:S04]  /*11c50*/  STL [R1+0xe20], R3 ;  /* 0x000e200301007387 */ /* 0x0003e80000100800 */
[----:B------:R-:W-:Y:S01]  /*11c60*/  STL [R1+0xe2c], R4 ;  /* 0x000e2c0401007387 */ /* 0x000fe20000100800 */
[----:B0-----:R-:W-:Y:S02]  /*11c70*/  IMAD R6, R8, 0x3d, RZ ;  /* 0x0000003d08067824 */ /* 0x001fe400078e02ff */
[C---:B-1----:R-:W-:Y:S01]  /*11c80*/  IMAD.WIDE R2, R0.reuse, 0x2, R58 ;  /* 0x0000000200027825 */ /* 0x042fe200078e023a */
[----:B------:R0:W-:Y:S04]  /*11c90*/  STL [R1+0xe28], R5 ;  /* 0x000e280501007387 */ /* 0x0001e80000100800 */
[----:B------:R-:W-:Y:S04]  /*11ca0*/  STL [R1+0xe34], R2 ;  /* 0x000e340201007387 */ /* 0x000fe80000100800 */
[----:B------:R1:W-:Y:S01]  /*11cb0*/  STL [R1+0xe30], R3 ;  /* 0x000e300301007387 */ /* 0x0003e20000100800 */
[----:B0-----:R-:W-:-:S04]  /*11cc0*/  IMAD.WIDE R4, R0, 0x2, R60 ;  /* 0x0000000200047825 */ /* 0x001fc800078e023c */
[----:B------:R-:W-:Y:S01]  /*11cd0*/  IMAD R0, R8, 0x3c, RZ ;  /* 0x0000003c08007824 */ /* 0x000fe200078e02ff */
[----:B------:R-:W-:Y:S01]  /*11ce0*/  STL [R1+0xe3c], R4 ;  /* 0x000e3c0401007387 */ /* 0x000fe20000100800 */
[----:B-1----:R-:W-:-:S03]  /*11cf0*/  IMAD.WIDE R2, R6, 0x2, R58 ;  /* 0x0000000206027825 */ /* 0x002fc600078e023a */
[----:B------:R0:W-:Y:S01]  /*11d00*/  STL [R1+0xe38], R5 ;  /* 0x000e380501007387 */ /* 0x0001e20000100800 */
[----:B------:R-:W-:-:S03]  /*11d10*/  IMAD.WIDE R6, R6, 0x2, R60 ;  /* 0x0000000206067825 */ /* 0x000fc600078e023c */
[----:B------:R-:W-:Y:S04]  /*11d20*/  STL [R1+0xe44], R2 ;  /* 0x000e440201007387 */ /* 0x000fe80000100800 */
[----:B------:R1:W-:Y:S04]  /*11d30*/  STL [R1+0xe40], R3 ;  /* 0x000e400301007387 */ /* 0x0003e80000100800 */
[----:B------:R2:W-:Y:S01]  /*11d40*/  STL [R1+0xe4c], R6 ;  /* 0x000e4c0601007387 */ /* 0x0005e20000100800 */
[----:B0-----:R-:W-:-:S04]  /*11d50*/  IMAD.WIDE R4, R0, 0x2, R60 ;  /* 0x0000000200047825 */ /* 0x001fc800078e023c */
[----:B-1----:R-:W-:Y:S01]  /*11d60*/  IMAD.WIDE R2, R0, 0x2, R58 ;  /* 0x0000000200027825 */ /* 0x002fe200078e023a */
[----:B------:R-:W-:Y:S03]  /*11d70*/  STL [R1+0xe48], R7 ;  /* 0x000e480701007387 */ /* 0x000fe60000100800 */
[C---:B--2---:R-:W-:Y:S01]  /*11d80*/  IMAD R6, R8.reuse, 0x3b, RZ ;  /* 0x0000003b08067824 */ /* 0x044fe200078e02ff */
[----:B------:R-:W-:Y:S04]  /*11d90*/  STL [R1+0xe54], R2 ;  /* 0x000e540201007387 */ /* 0x000fe80000100800 */
[----:B------:R0:W-:Y:S01]  /*11da0*/  STL [R1+0xe50], R3 ;  /* 0x000e500301007387 */ /* 0x0001e20000100800 */
[----:B------:R-:W-:-:S03]  /*11db0*/  IMAD R0, R8, 0x3a, RZ ;  /* 0x0000003a08007824 */ /* 0x000fc600078e02ff */
[----:B------:R-:W-:Y:S01]  /*11dc0*/  STL [R1+0xe5c], R4 ;  /* 0x000e5c0401007387 */ /* 0x000fe20000100800 */
[----:B0-----:R-:W-:-:S03]  /*11dd0*/  IMAD.WIDE R2, R6, 0x2, R58 ;  /* 0x0000000206027825 */ /* 0x001fc600078e023a */
        /* <DEDUP_REMOVED lines=177> */
[----:B------:R-:W-:Y:S01]  /*128f0*/  STL [R1+0xff4], R2 ;  /* 0x000ff40201007387 */ /* 0x000fe20000100800 */
[----:B------:R-:W-:-:S03]  /*12900*/  SHF.L.U32 R0, R8, 0x5, RZ ;  /* 0x0000000508007819 */ /* 0x000fc600000006ff */
[----:B------:R0:W-:Y:S04]  /*12910*/  STL [R1+0xff0], R3 ;  /* 0x000ff00301007387 */ /* 0x0001e80000100800 */
        /* <DEDUP_REMOVED lines=111> */
[----:B------:R-:W-:-:S03]  /*13010*/  IMAD.SHL.U32 R0, R8, 0x10, RZ ;  /* 0x0000001008007824 */ /* 0x000fc600078e00ff */
        /* <DEDUP_REMOVED lines=103> */
[----:B------:R1:W-:Y:S01]  /*13690*/  STL [R1+0x11e0], R3 ;  /* 0x0011e00301007387 */ /* 0x0003e20000100800 */
[----:B0-----:R-:W-:-:S03]  /*136a0*/  IMAD.WIDE R4, R0, 0x2, R60 ;  /* 0x0000000200047825 */ /* 0x001fc600078e023c */
[----:B------:R-:W-:Y:S01]  /*136b0*/  STL [R1+0x11ec], R6 ;  /* 0x0011ec0601007387 */ /* 0x000fe20000100800 */
[----:B-1----:R-:W-:-:S03]  /*136c0*/  IMAD.WIDE R2, R0, 0x2, R58 ;  /* 0x0000000200027825 */ /* 0x002fc600078e023a */
[----:B------:R0:W-:Y:S04]  /*136d0*/  STL [R1+0x11e8], R7 ;  /* 0x0011e80701007387 */ /* 0x0001e80000100800 */
[----:B------:R-:W-:Y:S04]  /*136e0*/  STL [R1+0x11f4], R2 ;  /* 0x0011f40201007387 */ /* 0x000fe80000100800 */
[----:B------:R1:W-:Y:S01]  /*136f0*/  STL [R1+0x11f0], R3 ;  /* 0x0011f00301007387 */ /* 0x0003e20000100800 */
[----:B0-----:R-:W-:-:S03]  /*13700*/  IMAD.WIDE R6, R8, 0x2, R58 ;  /* 0x0000000208067825 */ /* 0x001fc600078e023a */
[----:B------:R-:W-:Y:S04]  /*13710*/  STL [R1+0x11fc], R4 ;  /* 0x0011fc0401007387 */ /* 0x000fe80000100800 */
[----:B------:R-:W-:Y:S01]  /*13720*/  STL [R1+0x11f8], R5 ;  /* 0x0011f80501007387 */ /* 0x000fe20000100800 */
[----:B-1----:R-:W-:-:S03]  /*13730*/  IMAD.WIDE R2, R8, 0x2, R60 ;  /* 0x0000000208027825 */ /* 0x002fc600078e023c */
[----:B------:R-:W-:Y:S04]  /*13740*/  STL [R1+0x1204], R6 ;  /* 0x0012040601007387 */ /* 0x000fe80000100800 */
[----:B------:R-:W-:Y:S04]  /*13750*/  STL [R1+0x1200], R7 ;  /* 0x0012000701007387 */ /* 0x000fe80000100800 */
[----:B------:R-:W-:Y:S04]  /*13760*/  STL [R1+0x120c], R2 ;  /* 0x00120c0201007387 */ /* 0x000fe80000100800 */
[----:B------:R0:W-:Y:S04]  /*13770*/  STL [R1+0x1208], R3 ;  /* 0x0012080301007387 */ /* 0x0001e80000100800 */
[----:B------:R-:W-:Y:S04]  /*13780*/  STL [R1+0x74c], RZ ;  /* 0x00074cff01007387 */ /* 0x000fe80000100800 */
        /* <DEDUP_REMOVED lines=169> */
[----:B------:R-:W-:Y:S01]  /*14220*/  STL [R1+0x4f4], RZ ;  /* 0x0004f4ff01007387 */ /* 0x000fe20000100800 */
[----:B------:R-:W1:Y:S03]  /*14230*/  S2R R61, SR_TID.X ;  /* 0x00000000003d7919 */ /* 0x000e660000002100 */
        /* <DEDUP_REMOVED lines=29> */
[----:B-1----:R-:W-:-:S03]  /*14410*/  LOP3.LUT R61, R61, 0x1f, RZ, 0xc0, !PT ;  /* 0x0000001f3d3d7812 */ /* 0x002fc600078ec0ff */
[----:B------:R-:W-:Y:S04]  /*14420*/  STL [R1+0x69c], RZ ;  /* 0x00069cff01007387 */ /* 0x000fe80000100800 */
[----:B------:R-:W-:Y:S04]  /*14430*/  STL [R1+0x630], RZ ;  /* 0x000630ff01007387 */ /* 0x000fe80000100800 */
[----:B------:R-:W-:Y:S04]  /*14440*/  STL [R1+0x634], RZ ;  /* 0x000634ff01007387 */ /* 0x000fe80000100800 */
[----:B------:R-:W-:Y:S04]  /*14450*/  STL [R1+0x638], RZ ;  /* 0x000638ff01007387 */ /* 0x000fe80000100800 */
[----:B------:R-:W-:Y:S01]  /*14460*/  STL [R1+0x63c], RZ ;  /* 0x00063cff01007387 */ /* 0x000fe20000100800 */
[----:B------:R-:W-:-:S02]  /*14470*/  IMAD.SHL.U32 R0, R61, 0x2, RZ ;  /* 0x000000023d007824 */ /* 0x000fc400078e00ff */
[----:B------:R-:W0:Y:S01]  /*14480*/  LDC R61, c[0x0][0x3ac] ;  /* 0x0000eb00ff3d7b82 */ /* 0x000e220000000800 */
        /* <DEDUP_REMOVED lines=24> */
[----:B------:R-:W2:Y:S01]  /*14610*/  LDL R60, [R1+0x584] ;  /* 0x00058400013c7983 */ /* 0x000ea20000100800 */
[----:B0-----:R-:W-:-:S03]  /*14620*/  IMAD.SHL.U32 R3, R61, 0x40, RZ ;  /* 0x000000403d037824 */ /* 0x001fc600078e00ff */
[----:B------:R-:W3:Y:S04]  /*14630*/  LDL R61, [R1+0x740] ;  /* 0x00074000013d7983 */ /* 0x000ee80000100800 */
        /* <DEDUP_REMOVED lines=16> */
[----:B------:R-:W-:-:S03]  /*14740*/  IMAD.SHL.U32 R8, R8, 0x40, RZ ;  /* 0x0000004008087824 */ /* 0x000fc600078e00ff */
[----:B------:R-:W-:Y:S04]  /*14750*/  STL [R1+0x420], RZ ;  /* 0x000420ff01007387 */ /* 0x000fe80000100800 */
[----:B------:R-:W-:Y:S04]  /*14760*/  STL [R1+0x424], RZ ;  /* 0x000424ff01007387 */ /* 0x000fe80000100800 */
[----:B------:R-:W-:Y:S01]  /*14770*/  STL [R1+0x428], RZ ;  /* 0x000428ff01007387 */ /* 0x000fe20000100800 */
[----:B------:R-:W-:-:S03]  /*14780*/  LOP3.LUT R4, R0, 0x10, RZ, 0x3c, !PT ;  /* 0x0000001000047812 */ /* 0x000fc600078e3cff */
[----:B------:R-:W-:Y:S01]  /*14790*/  STL [R1+0x42c], RZ ;  /* 0x00042cff01007387 */ /* 0x000fe20000100800 */
[----:B------:R-:W-:-:S03]  /*147a0*/  SHF.R.S32.HI R2, RZ, 0x1f, R3 ;  /* 0x0000001fff027819 */ /* 0x000fc60000011403 */
[----:B------:R-:W-:Y:S01]  /*147b0*/  STL [R1+0x440], RZ ;  /* 0x000440ff01007387 */ /* 0x000fe20000100800 */
[----:B------:R-:W-:-:S03]  /*147c0*/  SHF.R.S32.HI R5, RZ, 0x1f, R8 ;  /* 0x0000001fff057819 */ /* 0x000fc60000011408 */
[----:B------:R-:W-:Y:S04]  /*147d0*/  STL [R1+0x444], RZ ;  /* 0x000444ff01007387 */ /* 0x000fe80000100800 */
[----:B------:R-:W-:Y:S04]  /*147e0*/  STL [R1+0x448], RZ ;  /* 0x000448ff01007387 */ /* 0x000fe80000100800 */
[----:B------:R-:W-:Y:S01]  /*147f0*/  STL [R1+0x44c], RZ ;  /* 0x00044cff01007387 */ /* 0x000fe20000100800 */
[----:B------:R-:W-:-:S03]  /*14800*/  SHF.L.U64.HI R2, R3, 0x1, R2 ;  /* 0x0000000103027819 */ /* 0x000fc60000010202 */
[----:B------:R-:W-:Y:S01]  /*14810*/  STL [R1+0x430], RZ ;  /* 0x000430ff01007387 */ /* 0x000fe20000100800 */
[----:B------:R-:W-:-:S03]  /*14820*/  LOP3.LUT R6, R0, 0x20, RZ, 0x3c, !PT ;  /* 0x0000002000067812 */ /* 0x000fc600078e3cff */
[----:B------:R-:W-:Y:S01]  /*14830*/  STL [R1+0x434], RZ ;  /* 0x000434ff01007387 */ /* 0x000fe20000100800 */
[----:B------:R-:W-:-:S03]  /*14840*/  SHF.L.U64.HI R3, R8, 0x1, R5 ;  /* 0x0000000108037819 */ /* 0x000fc60000010205 */
[----:B------:R-:W-:Y:S01]  /*14850*/  STL [R1+0x438], RZ ;  /* 0x000438ff01007387 */ /* 0x000fe20000100800 */
[----:B------:R-:W-:-:S03]  /*14860*/  LOP3.LUT R5, R0, 0x30, RZ, 0x3c, !PT ;  /* 0x0000003000057812 */ /* 0x000fc600078e3cff */
[----:B------:R-:W-:Y:S01]  /*14870*/  STL [R1+0x43c], RZ ;  /* 0x00043cff01007387 */ /* 0x000fe20000100800 */
[----:B------:R-:W-:-:S04]  /*14880*/  USHF.R.S32.HI UR6, URZ, 0x1f, UR4 ;  /* 0x0000001fff067899 */ /* 0x000fc80008011404 */
[----:B------:R-:W-:-:S04]  /*14890*/  ULEA.HI UR6, UR6, UR4, URZ, 0x6 ;  /* 0x0000000406067291 */ /* 0x000fc8000f8f30ff */
[----:B------:R-:W-:Y:S01]  /*148a0*/  USHF.R.S32.HI UR6, URZ, 0x6, UR6 ;  /* 0x00000006ff067899 */ /* 0x000fe20008011406 */
[----:B--2---:R-:W-:Y:S02]  /*148b0*/  LOP3.LUT R4, R60, 0x40, RZ, 0x3c, !PT ;  /* 0x000000403c047812 */ /* 0x004fe400078e3cff */
[----:B---3--:R-:W-:-:S03]  /*148c0*/  LOP3.LUT R6, R61, 0x20, RZ, 0x3c, !PT ;  /* 0x000000203d067812 */ /* 0x008fc600078e3cff */
[----:B------:R0:W-:Y:S01]  /*148d0*/  STL [R1+0x134c], R4 ;  /* 0x00134c0401007387 */ /* 0x0001e20000100800 */
[----:B------:R-:W-:-:S03]  /*148e0*/  LOP3.LUT R5, R61, 0x40, RZ, 0x3c, !PT ;  /* 0x000000403d057812 */ /* 0x000fc600078e3cff */
[----:B------:R1:W-:Y:S01]  /*148f0*/  STL [R1+0x1358], R6 ;  /* 0x0013580601007387 */ /* 0x0003e20000100800 */
[----:B0-----:R-:W-:-:S05]  /*14900*/  LOP3.LUT R4, R61, 0x60, RZ, 0x3c, !PT ;  /* 0x000000603d047812 */ /* 0x001fca00078e3cff */
[----:B------:R1:W-:Y:S04]  /*14910*/  STL [R1+0x1350], R4 ;  /* 0x0013500401007387 */ /* 0x0003e80000100800 */
[----:B------:R1:W-:Y:S02]  /*14920*/  STL [R1+0x1354], R5 ;  /* 0x0013540501007387 */ /* 0x0003e40000100800 */
.L_x_1:
[----:B------:R0:W-:Y:S01]  /*14930*/  STL [R1+0x226c], R49 ;  /* 0x00226c3101007387 */ /* 0x0001e20000100800 */
[----:B-1----:R-:W1:Y:S03]  /*14940*/  LDC R6, c[0x0][0x3a0] ;  /* 0x0000e800ff067b82 */ /* 0x002e660000000800 */
[----:B------:R-:W2:Y:S04]  /*14950*/  LDL.64 R4, [R1+0x598] ;  /* 0x0005980001047983 */ /* 0x000ea80000100a00 */
[----:B0-----:R-:W1:Y:S04]  /*14960*/  LDL R49, [R1+0x74c] ;  /* 0x00074c0001317983 */ /* 0x001e680000100800 */
[----:B------:R-:W-:Y:S04]  /*14970*/  STL [R1+0x2258], R51 ;  /* 0x0022583301007387 */ /* 0x000fe80000100800 */
[----:B------:R-:W-:Y:S04]  /*14980*/  STL [R1+0x2260], R51 ;  /* 0x0022603301007387 */ /* 0x000fe80000100800 */
[----:B------:R-:W-:Y:S04]  /*14990*/  STL [R1+0x2268], R51 ;  /* 0x0022683301007387 */ /* 0x000fe80000100800 */
[----:B-----5:R-:W-:Y:S04]  /*149a0*/  STL [R1+0x2254], R53 ;  /* 0x0022543501007387 */ /* 0x020fe80000100800 */
        /* <DEDUP_REMOVED lines=141> */
[----:B------:R-:W-:Y:S01]  /*15280*/  STL [R1+0x1fd8], R3 ;  /* 0x001fd80301007387 */ /* 0x000fe20000100800 */
[----:B-1----:R-:W-:-:S03]  /*15290*/  IMAD R6, R49, -0x40, R6 ;  /* 0xffffffc031067824 */ /* 0x002fc600078e0206 */
[----:B------:R-:W-:Y:S04]  /*152a0*/  STL [R1+0x1fe0], R3 ;  /* 0x001fe00301007387 */ /* 0x000fe80000100800 */
[----:B------:R-:W-:Y:S04]  /*152b0*/  STL [R1+0x1fe8], R3 ;  /* 0x001fe80301007387 */ /* 0x000fe80000100800 */
[----:B------:R-:W-:Y:S04]  /*152c0*/  STL [R1+0x1ff0], R3 ;  /* 0x001ff00301007387 */ /* 0x000fe80000100800 */
[----:B------:R-:W-:Y:S04]  /*152d0*/  STL [R1+0x1ff8], R3 ;  /* 0x001ff80301007387 */ /* 0x000fe80000100800 */
[----:B------:R-:W-:Y:S01]  /*152e0*/  STL [R1+0x2000], R3 ;  /* 0x0020000301007387 */ /* 0x000fe20000100800 */
[----:B------:R-:W-:-:S03]  /*152f0*/  ISETP.GT.AND P0, PT, R6, RZ, PT ;  /* 0x000000ff0600720c */ /* 0x000fc60003f04270 */
[----:B------:R-:W-:Y:S04]  /*15300*/  STL [R1+0x2008], R3 ;  /* 0x0020080301007387 */ /* 0x000fe80000100800 */
[----:B------:R-:W-:Y:S04]  /*15310*/  STL [R1+0x2010], R3 ;  /* 0x0020100301007387 */ /* 0x000fe80000100800 */
[----:B------:R-:W-:Y:S04]  /*15320*/  STL [R1+0x2018], R3 ;  /* 0x0020180301007387 */ /* 0x000fe80000100800 */
[----:B------:R-:W-:Y:S04]  /*15330*/  STL [R1+0x2020], R3 ;  /* 0x0020200301007387 */ /* 0x000fe80000100800 */
[----:B------:R-:W-:Y:S04]  /*15340*/  STL [R1+0x2028], R3 ;  /* 0x0020280301007387 */ /* 0x000fe80000100800 */
[----:B------:R-:W-:Y:S04]  /*15350*/  STL [R1+0x2030], R3 ;  /* 0x0020300301007387 */ /* 0x000fe80000100800 */
[----:B------:R-:W-:Y:S01]  /*15360*/  STL [R1+0x2038], R3 ;  /* 0x0020380301007387 */ /* 0x000fe20000100800 */
[----:B------:R-:W-:-:S03]  /*15370*/  PRMT R47, RZ, 0x7610, R47 ;  /* 0x00007610ff2f7816 */ /* 0x000fc6000000002f */
[----:B------:R-:W-:Y:S04]  /*15380*/  STL [R1+0x2040], R3 ;  /* 0x0020400301007387 */ /* 0x000fe80000100800 */
[----:B------:R-:W-:Y:S04]  /*15390*/  STL [R1+0x2048], R3 ;  /* 0x0020480301007387 */ /* 0x000fe80000100800 */
[----:B------:R0:W-:Y:S04]  /*153a0*/  STL [R1+0x1380], R2 ;  /* 0x0013800201007387 */ /* 0x0001e80000100800 */
[----:B--2---:R-:W2:Y:S04]  /*153b0*/  @P0 LDG.E.U16 R47, desc[UR12][R4.64] ;  /* 0x0000000c042f0981 */ /* 0x004ea8000c1e1500 */
[----:B0-----:R-:W3:Y:S04]  /*153c0*/  LDL.LU R2, [R1+0xe38] ;  /* 0x000e380001027983 */ /* 0x001ee80000300800 */
[----:B------:R-:W4:Y:S04]  /*153d0*/  LDL.LU R49, [R1+0x226c] ;  /* 0x00226c0001317983 */ /* 0x000f280000300800 */
[----:B------:R-:W2:Y:S01]  /*153e0*/  LDL.64 R4, [R1+0x590] ;  /* 0x0005900001047983 */ /* 0x000ea20000100a00 */
[----:B------:R-:W-:-:S02]  /*153f0*/  ISETP.GT.AND P1, PT, R6, 0x1, PT ;  /* 0x000000010600780c */ /* 0x000fc40003f24270 */
[----:B----4-:R-:W-:-:S06]  /*15400*/  PRMT R49, RZ, 0x7610, R49 ;  /* 0x00007610ff317816 */ /* 0x010fcc0000000031 */
[----:B--2---:R0:W2:Y:S04]  /*15410*/  @P0 LDG.E.U16 R49, desc[UR12][R4.64] ;  /* 0x0000000c04310981 */ /* 0x0040a8000c1e1500 */
[----:B------:R-:W0:Y:S04]  /*15420*/  LDL R4, [R1+0x1208] ;  /* 0x0012080001047983 */ /* 0x000e280000100800 */
[----:B------:R-:W0:Y:S01]  /*15430*/  LDL R5, [R1+0x120c] ;  /* 0x00120c0001057983 */ /* 0x000e220000100800 */
[----:B------:R-:W-:Y:S02]  /*15440*/  PRMT R51, RZ, 0x7610, R51 ;  /* 0x00007610ff337816 */ /* 0x000fe40000000033 */
[----:B0-----:R-:W-:-:S04]  /*15450*/  @P1 LOP3.LUT R5, R5, R4, RZ, 0x3c, !PT ;  /* 0x0000000405051212 */ /* 0x001fc800078e3cff */
[----:B------:R-:W-:-:S04]  /*15460*/  @P1 LOP3.LUT R4, R5, R4, RZ, 0x3c, !PT ;  /* 0x0000000405041212 */ /* 0x000fc800078e3cff */
[----:B------:R-:W-:-:S05]  /*15470*/  @P1 LOP3.LUT R5, R5, R4, RZ, 0x3c, !PT ;  /* 0x0000000405051212 */ /* 0x000fca00078e3cff */
[----:B------:R-:W4:Y:S04]  /*15480*/  @P1 LDG.E.U16 R51, desc[UR12][R4.64] ;  /* 0x0000000c04331981 */ /* 0x000f28000c1e1500 */
[----:B----4-:R0:W-:Y:S04]  /*15490*/  STL [R1+0x228], R51 ;  /* 0x0002283301007387 */ /* 0x0101e80000100800 */
[----:B0-----:R-:W4:Y:S04]  /*154a0*/  LDL.LU R51, [R1+0x2268] ;  /* 0x0022680001337983 */ /* 0x001f280000300800 */
[----:B------:R-:W2:Y:S04]  /*154b0*/  LDL R4, [R1+0x1200] ;  /* 0x0012000001047983 */ /* 0x000ea80000100800 */
[----:B------:R-:W2:Y:S01]  /*154c0*/  LDL R5, [R1+0x1204] ;  /* 0x0012040001057983 */ /* 0x000ea20000100800 */
[----:B------:R-:W-:-:S02]  /*154d0*/  PRMT R53, RZ, 0x7610, R53 ;  /* 0x00007610ff357816 */ /* 0x000fc40000000035 */
[----:B--2---:R-:W-:-:S04]  /*154e0*/  @P1 LOP3.LUT R5, R5, R4, RZ, 0x3c, !PT ;  /* 0x0000000405051212 */ /* 0x004fc800078e3cff */
[----:B------:R-:W-:-:S04]  /*154f0*/  @P1 LOP3.LUT R4, R5, R4, RZ, 0x3c, !PT ;  /* 0x0000000405041212 */ /* 0x000fc800078e3cff */
[----:B------:R-:W-:-:S05]  /*15500*/  @P1 LOP3.LUT R5, R5, R4, RZ, 0x3c, !PT ;  /* 0x0000000405051212 */ /* 0x000fca00078e3cff */
[----:B------:R-:W2:Y:S01]  /*15510*/  @P1 LDG.E.U16 R53, desc[UR12][R4.64] ;  /* 0x0000000c04351981 */ /* 0x000ea2000c1e1500 */
[----:B------:R-:W-:-:S03]  /*15520*/  ISETP.GT.AND P2, PT, R6, 0x2, PT ;  /* 0x000000020600780c */ /* 0x000fc60003f44270 */
[----:B--2---:R0:W-:Y:S04]  /*15530*/  STL [R1+0x224], R53 ;  /* 0x0002243501007387 */ /* 0x0041e80000100800 */
[----:B0-----:R-:W2:Y:S04]  /*15540*/  LDL.LU R53, [R1+0x2264] ;  /* 0x0022640001357983 */ /* 0x001ea80000300800 */
[----:B------:R-:W2:Y:S04]  /*15550*/  LDL R4, [R1+0x11f8] ;  /* 0x0011f80001047983 */ /* 0x000ea80000100800 */
[----:B------:R-:W2:Y:S01]  /*15560*/  LDL R5, [R1+0x11fc] ;  /* 0x0011fc0001057983 */ /* 0x000ea20000100800 */
[----:B----4-:R-:W-:-:S02]  /*15570*/  PRMT R51, RZ, 0x7610, R51 ;  /* 0x00007610ff337816 */ /* 0x010fc40000000033 */
[----:B--2---:R-:W-:-:S04]  /*15580*/  @P2 LOP3.LUT R5, R5, R4, RZ, 0x3c, !PT ;  /* 0x0000000405052212 */ /* 0x004fc800078e3cff */
[----:B------:R-:W-:-:S04]  /*15590*/  @P2 LOP3.LUT R4, R5, R4, RZ, 0x3c, !PT ;  /* 0x0000000405042212 */ /* 0x000fc800078e3cff */
[----:B------:R-:W-:-:S05]  /*155a0*/  @P2 LOP3.LUT R5, R5, R4, RZ, 0x3c, !PT ;  /* 0x0000000405052212 */ /* 0x000fca00078e3cff */
[----:B------:R-:W2:Y:S04]  /*155b0*/  @P2 LDG.E.U16 R51, desc[UR12][R4.64] ;  /* 0x0000000c04332981 */ /* 0x000ea8000c1e1500 */
[----:B--2---:R0:W-:Y:S04]  /*155c0*/  STL [R1+0x220], R51 ;  /* 0x0002203301007387 */ /* 0x0041e80000100800 */
[----:B0-----:R-:W2:Y:S04]  /*155d0*/  LDL.LU R51, [R1+0x2260] ;  /* 0x0022600001337983 */ /* 0x001ea80000300800 */
[----:B------:R-:W4:Y:S04]  /*155e0*/  LDL R4, [R1+0x11f0] ;  /* 0x0011f00001047983 */ /* 0x000f280000100800 */
[----:B------:R-:W4:Y:S01]  /*155f0*/  LDL R5, [R1+0x11f4] ;  /* 0x0011f40001057983 */ /* 0x000f220000100800 */
[----:B------:R-:W-:-:S02]  /*15600*/  PRMT R53, RZ, 0x7610, R53 ;  /* 0x00007610ff357816 */ /* 0x000fc40000000035 */
[----:B----4-:R-:W-:-:S04]  /*15610*/  @P2 LOP3.LUT R5, R5, R4, RZ, 0x3c, !PT ;  /* 0x0000000405052212 */ /* 0x010fc800078e3cff */
[----:B------:R-:W-:-:S04]  /*15620*/  @P2 LOP3.LUT R4, R5, R4, RZ, 0x3c, !PT ;  /* 0x0000000405042212 */ /* 0x000fc800078e3cff */
[----:B------:R-:W-:-:S05]  /*15630*/  @P2 LOP3.LUT R5, R5, R4, RZ, 0x3c, !PT ;  /* 0x0000000405052212 */ /* 0x000fca00078e3cff */
[----:B------:R-:W4:Y:S01]  /*15640*/  @P2 LDG.E.U16 R53, desc[UR12][R4.64] ;  /* 0x0000000c04352981 */ /* 0x000f22000c1e1500 */
[----:B------:R-:W-:-:S03]  /*15650*/  ISETP.GT.AND P0, PT, R6, 0x3, PT ;  /* 0x000000030600780c */ /* 0x000fc60003f04270 */
[----:B----4-:R0:W-:Y:S04]  /*15660*/  STL [R1+0x21c], R53 ;  /* 0x00021c3501007387 */ /* 0x0101e80000100800 */
[----:B0-----:R-:W4:Y:S04]  /*15670*/  LDL.LU R53, [R1+0x225c] ;  /* 0x00225c0001357983 */ /* 0x001f280000300800 */
[----:B------:R-:W3:Y:S04]  /*15680*/  LDL R4, [R1+0x11e8] ;  /* 0x0011e80001047983 */ /* 0x000ee80000100800 */
[----:B------:R-:W3:Y:S01]  /*15690*/  LDL R5, [R1+0x11ec] ;  /* 0x0011ec0001057983 */ /* 0x000ee20000100800 */
[----:B--2---:R-:W-:-:S02]  /*156a0*/  PRMT R51, RZ, 0x7610, R51 ;  /* 0x00007610ff337816 */ /* 0x004fc40000000033 */
[----:B---3--:R-:W-:-:S04]  /*156b0*/  @P0 LOP3.LUT R5, R5, R4, RZ, 0x3c, !PT ;  /* 0x0000000405050212 */ /* 0x008fc800078e3cff */
[----:B------:R-:W-:-:S04]  /*156c0*/  @P0 LOP3.LUT R4, R5, R4, RZ, 0x3c, !PT ;  /* 0x0000000405040212 */ /* 0x000fc800078e3cff */
[----:B------:R-:W-:-:S05]  /*156d0*/  @P0 LOP3.LUT R5, R5, R4, RZ, 0x3c, !PT ;  /* 0x0000000405050212 */ /* 0x000fca00078e3cff */
[----:B------:R-:W2:Y:S04]  /*156e0*/  @P0 LDG.E.U16 R51, desc[UR12][R4.64] ;  /* 0x0000000c04330981 */ /* 0x000ea8000c1e1500 */
[----:B--2---:R0:W-:Y:S04]  /*156f0*/  STL [R1+0x218], R51 ;  /* 0x0002183301007387 */ /* 0x0041e80000100800 */
[----:B0-----:R-:W2:Y:S04]  /*15700*/  LDL.LU R51, [R1+0x2258] ;  /* 0x0022580001337983 */ /* 0x001ea80000300800 */
[----:B------:R-:W3:Y:S04]  /*15710*/  LDL R4, [R1+0x11e0] ;  /* 0x0011e00001047983 */ /* 0x000ee80000100800 */
[----:B------:R-:W3:Y:S01]  /*15720*/  LDL R5, [R1+0x11e4] ;  /* 0x0011e40001057983 */ /* 0x000ee20000100800 */
[----:B----4-:R-:W-:-:S02]  /*15730*/  PRMT R53, RZ, 0x7610, R53 ;  /* 0x00007610ff357816 */ /* 0x010fc40000000035 */
[----:B---3--:R-:W-:-:S04]  /*15740*/  @P0 LOP3.LUT R5, R5, R4, RZ, 0x3c, !PT ;  /* 0x0000000405050212 */ /* 0x008fc800078e3cff */
[----:B------:R-:W-:-:S04]  /*15750*/  @P0 LOP3.LUT R4, R5, R4, RZ, 0x3c, !PT ;  /* 0x0000000405040212 */ /* 0x000fc800078e3cff */
[----:B------:R-:W-:-:S05]  /*15760*/  @P0 LOP3.LUT R5, R5, R4, RZ, 0x3c, !PT ;  /* 0x0000000405050212 */ /* 0x000fca00078e3cff */
[----:B------:R-:W3:Y:S01]  /*15770*/  @P0 LDG.E.U16 R53, desc[UR12][R4.64] ;  /* 0x0000000c04350981 */ /* 0x000ee2000c1e1500 */
[----:B------:R-:W-:-:S03]  /*15780*/  ISETP.GT.AND P1, PT, R6, 0x4, PT ;  /* 0x000000040600780c */ /* 0x000fc60003f24270 */
[----:B---3--:R0:W-:Y:S04]  /*15790*/  STL [R1+0x214], R53 ;  /* 0x0002143501007387 */ /* 0x0081e80000100800 */
[----:B0-----:R-:W3:Y:S04]  /*157a0*/  LDL.LU R53, [R1+0x2254] ;  /* 0x0022540001357983 */ /* 0x001ee80000300800 */
[----:B------:R-:W4:Y:S04]  /*157b0*/  LDL R4, [R1+0x11d8] ;  /* 0x0011d80001047983 */ /* 0x000f280000100800 */
[----:B------:R-:W4:Y:S01]  /*157c0*/  LDL R5, [R1+0x11dc] ;  /* 0x0011dc0001057983 */ /* 0x000f220000100800 */
[----:B--2---:R-:W-:-:S02]  /*157d0*/  PRMT R51, RZ, 0x7610, R51 ;  /* 0x00007610ff337816 */ /* 0x004fc40000000033 */
[----:B----4-:R-:W-:-:S04]  /*157e0*/  @P1 LOP3.LUT R5, R5, R4, RZ, 0x3c, !PT ;  /* 0x0000000405051212 */ /* 0x010fc800078e3cff */
[----:B------:R-:W-:-:S04]  /*157f0*/  @P1 LOP3.LUT R4, R5, R4, RZ, 0x3c, !PT ;  /* 0x0000000405041212 */ /* 0x000fc800078e3cff */
[----:B------:R-:W-:-:S05]  /*15800*/  @P1 LOP3.LUT R5, R5, R4, RZ, 0x3c, !PT ;  /* 0x0000000405051212 */ /* 0x000fca00078e3cff */
[----:B------:R0:W2:Y:S04]  /*15810*/  @P1 LDG.E.U16 R51, desc[UR12][R4.64] ;  /* 0x0000000c04331981 */ /* 0x0000a8000c1e1500 */
[----:B------:R-:W0:Y:S04]  /*15820*/  LDL R4, [R1+0x11d0] ;  /* 0x0011d00001047983 */ /* 0x000e280000100800 */
[----:B------:R-:W0:Y:S01]  /*15830*/  LDL R5, [R1+0x11d4] ;  /* 0x0011d40001057983 */ /* 0x000e220000100800 */
[----:B---3--:R-:W-:Y:S02]  /*15840*/  PRMT R53, RZ, 0x7610, R53 ;  /* 0x00007610ff357816 */ /* 0x008fe40000000035 */
[----:B0-----:R-:W-:-:S04]  /*15850*/  @P1 LOP3.LUT R5, R5, R4, RZ, 0x3c, !PT ;  /* 0x0000000405051212 */ /* 0x001fc800078e3cff */
[----:B------:R-:W-:-:S04]  /*15860*/  @P1 LOP3.LUT R4, R5, R4, RZ, 0x3c, !PT ;  /* 0x0000000405041212 */ /* 0x000fc800078e3cff */
[----:B------:R-:W-:-:S05]  /*15870*/  @P1 LOP3.LUT R5, R5, R4, RZ, 0x3c, !PT ;  /* 0x0000000405051212 */ /* 0x000fca00078e3cff */
[----:B------:R0:W3:Y:S04]  /*15880*/  @P1 LDG.E.U16 R53, desc[UR12][R4.64] ;  /* 0x0000000c04351981 */ /* 0x0000e8000c1e1500 */
[----:B------:R-:W0:Y:S04]  /*15890*/  LDL R4, [R1+0x11c8] ;  /* 0x0011c80001047983 */ /* 0x000e280000100800 */
[----:B------:R-:W0:Y:S01]  /*158a0*/  LDL R5, [R1+0x11cc] ;  /* 0x0011cc0001057983 */ /* 0x000e220000100800 */
[----:B------:R-:W-:Y:S02]  /*158b0*/  ISETP.GT.AND P2, PT, R6, 0x5, PT ;  /* 0x000000050600780c */ /* 0x000fe40003f44270 */
[----:B------:R-:W-:-:S11]  /*158c0*/  PRMT R55, RZ, 0x7610, R55 ;  /* 0x00007610ff377816 */ /* 0x000fd60000000037 */
        /* <DEDUP_REMOVED lines=204> */
[----:B------:R-:W2:Y:S04]  /*16590*/  @P1 LDG.E.U16 R31, desc[UR12][R4.64] ;  /* 0x0000000c041f1981 */ /* 0x000ea8000c1e1500 */
[----:B--2---:R0:W-:Y:S04]  /*165a0*/  STL [R1+0x1c8], R31 ;  /* 0x0001c81f01007387 */ /* 0x0041e80000100800 */
[----:B0-----:R-:W2:Y:S04]  /*165b0*/  LDL.LU R31, [R1+0x2208] ;  /* 0x00220800011f7983 */ /* 0x001ea80000300800 */
[----:B------:R-:W4:Y:S04]  /*165c0*/  LDL R4, [R1+0x1110] ;  /* 0x0011100001047983 */ /* 0x000f280000100800 */
[----:B------:R-:W4:Y:S01]  /*165d0*/  LDL R5, [R1+0x1114] ;  /* 0x0011140001057983 */ /* 0x000f220000100800 */
[----:B---3--:R-:W-:-:S02]  /*165e0*/  PRMT R29, RZ, 0x7610, R29 ;  /* 0x00007610ff1d7816 */ /* 0x008fc4000000001d */
[----:B----4-:R-:W-:-:S04]  /*165f0*/  @P1 LOP3.LUT R5, R5, R4, RZ, 0x3c, !PT ;  /* 0x0000000405051212 */ /* 0x010fc800078e3cff */
        /* <DEDUP_REMOVED lines=350> */
[----:B------:R-:W-:-:S02]  /*17be0*/  PRMT R26, RZ, 0x7610, R26 ;  /* 0x00007610ff1a7816 */ /* 0x000fc4000000001a */
[----:B----4-:R-:W-:-:S04]  /*17bf0*/  @P2 LOP3.LUT R5, R5, R4, RZ, 0x3c, !PT ;  /* 0x0000000405052212 */ /* 0x010fc800078e3cff */
        /* <DEDUP_REMOVED lines=17> */
[----:B------:R-:W-:-:S02]  /*17d10*/  PRMT R16, RZ, 0x7610, R16 ;  /* 0x00007610ff107816 */ /* 0x000fc40000000010 */
[----:B--2---:R-:W-:-:S04]  /*17d20*/  @P0 LOP3.LUT R5, R5, R4, RZ, 0x3c, !PT ;  /* 0x0000000405050212 */ /* 0x004fc800078e3cff */
[----:B------:R-:W-:-:S04]  /*17d30*/  @P0 LOP3.LUT R4, R5, R4, RZ, 0x3c, !PT ;  /* 0x0000000405040212 */ /* 0x000fc800078e3cff */
[----:B------:R-:W-:-:S05]  /*17d40*/  @P0 LOP3.LUT R5, R5, R4, RZ, 0x3c, !PT ;  /* 0x0000000405050212 */ /* 0x000fca00078e3cff */
[----:B------:R-:W2:Y:S04]  /*17d50*/  @P0 LDG.E.U16 R16, desc[UR12][R4.64] ;  /* 0x0000000c04100981 */ /* 0x000ea8000c1e1500 */
        /* <DEDUP_REMOVED lines=303> */
[----:B------:R0:W2:Y:S04]  /*19050*/  @P1 LDG.E.U16 R31, desc[UR12][R4.64] ;  /* 0x0000000c041f1981 */ /* 0x0000a8000c1e1500 */
[----:B------:R-:W0:Y:S04]  /*19060*/  LDL R4, [R1+0xed0] ;  /* 0x000ed00001047983 */ /* 0x000e280000100800 */
[----:B------:R-:W0:Y:S01]  /*19070*/  LDL R5, [R1+0xed4] ;  /* 0x000ed40001057983 */ /* 0x000e220000100800 */
[----:B------:R-:W-:Y:S02]  /*19080*/  PRMT R40, RZ, 0x7610, R40 ;  /* 0x00007610ff287816 */ /* 0x000fe40000000028 */
[----:B0-----:R-:W-:-:S04]  /*19090*/  @P1 LOP3.LUT R5, R5, R4, RZ, 0x3c, !PT ;  /* 0x0000000405051212 */ /* 0x001fc800078e3cff */
[----:B------:R-:W-:-:S04]  /*190a0*/  @P1 LOP3.LUT R4, R5, R4, RZ, 0x3c, !PT ;  /* 0x0000000405041212 */ /* 0x000fc800078e3cff */
[----:B------:R-:W-:-:S05]  /*190b0*/  @P1 LOP3.LUT R5, R5, R4, RZ, 0x3c, !PT ;  /* 0x0000000405051212 */ /* 0x000fca00078e3cff */
[----:B------:R-:W3:Y:S04]  /*190c0*/  @P1 LDG.E.U16 R40, desc[UR12][R4.64] ;  /* 0x0000000c04281981 */ /* 0x000ee8000c1e1500 */
[----:B--2---:R0:W-:Y:S04]  /*190d0*/  STL [R1+0x98], R31 ;  /* 0x0000981f01007387 */ /* 0x0041e80000100800 */
[----:B0-----:R-:W2:Y:S04]  /*190e0*/  LDL R31, [R1+0xeb4] ;  /* 0x000eb400011f7983 */ /* 0x001ea80000100800 */
[----:B---3--:R0:W-:Y:S04]  /*190f0*/  STL [R1+0x94], R40 ;  /* 0x0000942801007387 */ /* 0x0081e80000100800 */
[----:B0-----:R-:W3:Y:S04]  /*19100*/  LDL.LU R40, [R1+0x20e8] ;  /* 0x0020e80001287983 */ /* 0x001ee80000300800 */
[----:B------:R-:W2:Y:S04]  /*19110*/  LDL R4, [R1+0xec8] ;  /* 0x000ec80001047983 */ /* 0x000ea80000100800 */
[----:B------:R-:W2:Y:S01]  /*19120*/  LDL R5, [R1+0xecc] ;  /* 0x000ecc0001057983 */ /* 0x000ea20000100800 */
[----:B------:R-:W-:-:S02]  /*19130*/  ISETP.GT.AND P2, PT, R6, 0x35, PT ;  /* 0x000000350600780c */ /* 0x000fc40003f44270 */
[----:B------:R-:W-:-:S11]  /*19140*/  PRMT R38, RZ, 0x7610, R38 ;  /* 0x00007610ff267816 */ /* 0x000fd60000000026 */
        /* <DEDUP_REMOVED lines=15> */
[----:B------:R-:W-:Y:S02]  /*19240*/  ISETP.GT.AND P0, PT, R6, 0x36, PT ;  /* 0x000000360600780c */ /* 0x000fe40003f04270 */
[----:B------:R-:W-:-:S11]  /*19250*/  PRMT R36, RZ, 0x7610, R36 ;  /* 0x00007610ff247816 */ /* 0x000fd60000000024 */
        /* <DEDUP_REMOVED lines=8> */
[----:B------:R-:W2:Y:S01]  /*192e0*/  LDL R5, [R1+0xeb0] ;  /* 0x000eb00001057983 */ /* 0x000ea20000100800 */
[----:B------:R-:W-:-:S02]  /*192f0*/  PRMT R34, RZ, 0x7610, R34 ;  /* 0x00007610ff227816 */ /* 0x000fc40000000022 */
[----:B------:R-:W-:Y:S02]  /*19300*/  @P0 MOV R4, R31 ;  /* 0x0000001f00040202 */ /* 0x000fe40000000f00 */
[----:B------:R-:W3:Y:S04]  /*19310*/  LDL R31, [R1+0xe8c] ;  /* 0x000e8c00011f7983 */ /* 0x000ee80000100800 */
[----:B--2---:R-:W2:Y:S01]  /*19320*/  @P0 LDG.E.U16 R34, desc[UR12][R4.64] ;  /* 0x0000000c04220981 */ /* 0x004ea2000c1e1500 */
        /* <DEDUP_REMOVED lines=14> */
[----:B----4-:R-:W-:-:S02]  /*19410*/  PRMT R26, RZ, 0x7610, R26 ;  /* 0x00007610ff1a7816 */ /* 0x010fc4000000001a */
[----:B------:R-:W-:Y:S02]  /*19420*/  ISETP.GT.AND P2, PT, R6, 0x38, PT ;  /* 0x000000380600780c */ /* 0x000fe40003f44270 */
[----:B--2---:R-:W-:-:S04]  /*19430*/  @P1 LOP3.LUT R5, R5, R4, RZ, 0x3c, !PT ;  /* 0x0000000405051212 */ /* 0x004fc800078e3cff */
[----:B------:R-:W-:-:S04]  /*19440*/  @P1 LOP3.LUT R4, R5, R4, RZ, 0x3c, !PT ;  /* 0x0000000405041212 */ /* 0x000fc800078e3cff */
[----:B------:R-:W-:-:S05]  /*19450*/  @P1 LOP3.LUT R5, R5, R4, RZ, 0x3c, !PT ;  /* 0x0000000405051212 */ /* 0x000fca00078e3cff */
[----:B------:R0:W2:Y:S04]  /*19460*/  @P1 LDG.E.U16 R26, desc[UR12][R4.64] ;  /* 0x0000000c041a1981 */ /* 0x0000a8000c1e1500 */
[----:B------:R-:W4:Y:S01]  /*19470*/  LDL R5, [R1+0xe98] ;  /* 0x000e980001057983 */ /* 0x000f220000100800 */
[----:B------:R-:W-:Y:S01]  /*19480*/  PRMT R3, RZ, 0x7610, R3 ;  /* 0x00007610ff037816 */ /* 0x000fe20000000003 */
[----:B0-----:R-:W-:Y:S02]  /*19490*/  @P2 IMAD.MOV.U32 R4, RZ, RZ, R29 ;  /* 0x000000ffff042224 */ /* 0x001fe400078e001d */
[----:B--2---:R0:W-:Y:S01]  /*194a0*/  STL [R1+0x7c], R26 ;  /* 0x00007c1a01007387 */ /* 0x0041e20000100800 */
[----:B------:R-:W-:-:S03]  /*194b0*/  PRMT R33, RZ, 0x7610, R33 ;  /* 0x00007610ff217816 */ /* 0x000fc60000000021 */
[----:B------:R-:W2:Y:S04]  /*194c0*/  LDL R29, [R1+0xe74] ;  /* 0x000e7400011d7983 */ /* 0x000ea80000100800 */
[----:B----4-:R1:W4:Y:S04]  /*194d0*/  @P2 LDG.E.U16 R3, desc[UR12][R4.64] ;  /* 0x0000000c04032981 */ /* 0x010328000c1e1500 */
[----:B0-----:R-:W2:Y:S04]  /*194e0*/  LDL R26, [R1+0xe7c] ;  /* 0x000e7c00011a7983 */ /* 0x001ea80000100800 */
[----:B------:R-:W1:Y:S04]  /*194f0*/  LDL R4, [R1+0xe90] ;  /* 0x000e900001047983 */ /* 0x000e680000100800 */
[----:B------:R-:W1:Y:S02]  /*19500*/  LDL R5, [R1+0xe94] ;  /* 0x000e940001057983 */ /* 0x000e640000100800 */
[----:B-1----:R-:W-:-:S04]  /*19510*/  @P2 LOP3.LUT R5, R5, R4, RZ, 0x3c, !PT ;  /* 0x0000000405052212 */ /* 0x002fc800078e3cff */
[----:B------:R-:W-:-:S04]  /*19520*/  @P2 LOP3.LUT R4, R5, R4, RZ, 0x3c, !PT ;  /* 0x0000000405042212 */ /* 0x000fc800078e3cff */
[----:B------:R-:W-:-:S05]  /*19530*/  @P2 LOP3.LUT R5, R5, R4, RZ, 0x3c, !PT ;  /* 0x0000000405052212 */ /* 0x000fca00078e3cff */
[----:B------:R-:W2:Y:S01]  /*19540*/  @P2 LDG.E.U16 R33, desc[UR12][R4.64] ;  /* 0x0000000c04212981 */ /* 0x000ea2000c1e1500 */
[----:B------:R-:W-:Y:S02]  /*19550*/  ISETP.GT.AND P0, PT, R6, 0x39, PT ;  /* 0x000000390600780c */ /* 0x000fe40003f04270 */
[----:B------:R-:W-:Y:S01]  /*19560*/  PRMT R28, RZ, 0x7610, R28 ;  /* 0x00007610ff1c7816 */ /* 0x000fe2000000001c */
[----:B--2---:R0:W-:Y:S04]  /*19570*/  STL [R1+0x74], R33 ;  /* 0x0000742101007387 */ /* 0x0041e80000100800 */
[----:B0-----:R-:W2:Y:S04]  /*19580*/  LDL.LU R33, [R1+0x20d4] ;  /* 0x0020d40001217983 */ /* 0x001ea80000300800 */
[----:B------:R-:W2:Y:S02]  /*19590*/  LDL R5, [R1+0xe88] ;  /* 0x000e880001057983 */ /* 0x000ea40000100800 */
[----:B---3--:R-:W-:Y:S01]  /*195a0*/  @P0 IMAD.MOV.U32 R4, RZ, RZ, R31 ;  /* 0x000000ffff040224 */ /* 0x008fe200078e001f */
[----:B------:R-:W-:Y:S01]  /*195b0*/  PRMT R35, RZ, 0x7610, R35 ;  /* 0x00007610ff237816 */ /* 0x000fe20000000023 */
[----:B------:R-:W3:Y:S04]  /*195c0*/  LDL R31, [R1+0xe60] ;  /* 0x000e6000011f7983 */ /* 0x000ee80000100800 */
[----:B--2---:R0:W2:Y:S04]  /*195d0*/  @P0 LDG.E.U16 R28, desc[UR12][R4.64] ;  /* 0x0000000c041c0981 */ /* 0x0040a8000c1e1500 */
[----:B------:R-:W0:Y:S04]  /*195e0*/  LDL R4, [R1+0xe80] ;  /* 0x000e800001047983 */ /* 0x000e280000100800 */
[----:B------:R-:W0:Y:S02]  /*195f0*/  LDL R5, [R1+0xe84] ;  /* 0x000e840001057983 */ /* 0x000e240000100800 */
[----:B0-----:R-:W-:-:S04]  /*19600*/  @P0 LOP3.LUT R5, R5, R4, RZ, 0x3c, !PT ;  /* 0x0000000405050212 */ /* 0x001fc800078e3cff */
[----:B------:R-:W-:-:S04]  /*19610*/  @P0 LOP3.LUT R4, R5, R4, RZ, 0x3c, !PT ;  /* 0x0000000405040212 */ /* 0x000fc800078e3cff */
[----:B------:R-:W-:-:S05]  /*19620*/  @P0 LOP3.LUT R5, R5, R4, RZ, 0x3c, !PT ;  /* 0x0000000405050212 */ /* 0x000fca00078e3cff */
[----:B------:R-:W3:Y:S04]  /*19630*/  @P0 LDG.E.U16 R35, desc[UR12][R4.64] ;  /* 0x0000000c04230981 */ /* 0x000ee8000c1e1500 */
[----:B--2---:R0:W-:Y:S04]  /*19640*/  STL [R1+0x70], R28 ;  /* 0x0000701c01007387 */ /* 0x0041e80000100800 */
[----:B0-----:R-:W2:Y:S01]  /*19650*/  LDL R28, [R1+0xe64] ;  /* 0x000e6400011c7983 */ /* 0x001ea20000100800 */
[----:B------:R-:W-:-:S03]  /*19660*/  ISETP.GT.AND P1, PT, R6, 0x3a, PT ;  /* 0x0000003a0600780c */ /* 0x000fc60003f24270 */
[----:B---3--:R0:W-:Y:S04]  /*19670*/  STL [R1+0x6c], R35 ;  /* 0x00006c2301007387 */ /* 0x0081e80000100800 */
[----:B0-----:R-:W3:Y:S04]  /*19680*/  LDL.LU R35, [R1+0x20d0] ;  /* 0x0020d00001237983 */ /* 0x001ee80000300800 */
[----:B------:R-:W2:Y:S01]  /*19690*/  LDL R5, [R1+0xe78] ;  /* 0x000e780001057983 */ /* 0x000ea20000100800 */
[----:B------:R-:W-:Y:S01]  /*196a0*/  PRMT R37, RZ, 0x7610, R37 ;  /* 0x00007610ff257816 */ /* 0x000fe20000000025 */
[----:B------:R-:W-:-:S02]  /*196b0*/  @P1 IMAD.MOV.U32 R4, RZ, RZ, R26 ;  /* 0x000000ffff041224 */ /* 0x000fc400078e001a */
[----:B------:R-:W3:Y:S04]  /*196c0*/  LDL R26, [R1+0xe5c] ;  /* 0x000e5c00011a7983 */ /* 0x000ee80000100800 */
[----:B--2---:R-:W2:Y:S01]  /*196d0*/  @P1 LDG.E.U16 R37, desc[UR12][R4.64] ;  /* 0x0000000c04251981 */ /* 0x004ea2000c1e1500 */
[----:B------:R-:W-:-:S03]  /*196e0*/  PRMT R39, RZ, 0x7610, R39 ;  /* 0x00007610ff277816 */ /* 0x000fc60000000027 */
[----:B--2---:R0:W-:Y:S04]  /*196f0*/  STL [R1+0x68], R37 ;  /* 0x0000682501007387 */ /* 0x0041e80000100800 */
[----:B0-----:R-:W2:Y:S04]  /*19700*/  LDL.LU R37, [R1+0x20cc] ;  /* 0x0020cc0001257983 */ /* 0x001ea80000300800 */
[----:B------:R-:W2:Y:S01]  /*19710*/  LDL R5, [R1+0xe70] ;  /* 0x000e700001057983 */ /* 0x000ea20000100800 */
[----:B------:R-:W-:-:S03]  /*19720*/  @P1 IMAD.MOV.U32 R4, RZ, RZ, R29 ;  /* 0x000000ffff041224 */ /* 0x000fc600078e001d */
        /* <DEDUP_REMOVED lines=8> */
[----:B------:R-:W-:Y:S02]  /*197b0*/  PRMT R43, RZ, 0x7610, R43 ;  /* 0x00007610ff2b7816 */ /* 0x000fe4000000002b */
[----:B--2---:R-:W-:-:S04]  /*197c0*/  @P0 LOP3.LUT R5, R5, R4, RZ, 0x3c, !PT ;  /* 0x0000000405050212 */ /* 0x004fc800078e3cff */
[----:B------:R-:W-:-:S04]  /*197d0*/  @P0 LOP3.LUT R4, R5, R4, RZ, 0x3c, !PT ;  /* 0x0000000405040212 */ /* 0x000fc800078e3cff */
[----:B------:R-:W-:-:S05]  /*197e0*/  @P0 LOP3.LUT R5, R5, R4, RZ, 0x3c, !PT ;  /* 0x0000000405050212 */ /* 0x000fca00078e3cff */
[----:B------:R0:W2:Y:S02]  /*197f0*/  @P0 LDG.E.U16 R41, desc[UR12][R4.64] ;  /* 0x0000000c04290981 */ /* 0x0000a4000c1e1500 */
[----:B0-----:R-:W-:Y:S02]  /*19800*/  @P0 IMAD.MOV.U32 R4, RZ, RZ, R28 ;  /* 0x000000ffff040224 */ /* 0x001fe400078e001c */
[----:B------:R-:W-:-:S05]  /*19810*/  @P0 IMAD.MOV.U32 R5, RZ, RZ, R31 ;  /* 0x000000ffff050224 */ /* 0x000fca00078e001f */
[----:B------:R-:W3:Y:S04]  /*19820*/  @P0 LDG.E.U16 R43, desc[UR12][R4.64] ;  /* 0x0000000c042b0981 */ /* 0x000ee8000c1e1500 */
[----:B--2---:R0:W-:Y:S04]  /*19830*/  STL [R1+0x60], R41 ;  /* 0x0000602901007387 */ /* 0x0041e80000100800 */
[----:B0-----:R-:W2:Y:S04]  /*19840*/  LDL.LU R41, [R1+0x20c4] ;  /* 0x0020c40001297983 */ /* 0x001ea80000300800 */
[----:B------:R-:W2:Y:S04]  /*19850*/  LDL R31, [R1+0xe40] ;  /* 0x000e4000011f7983 */ /* 0x000ea80000100800 */
[----:B------:R-:W2:Y:S04]  /*19860*/  LDL R28, [R1+0xe44] ;  /* 0x000e4400011c7983 */ /* 0x000ea80000100800 */
[----:B---3--:R0:W-:Y:S04]  /*19870*/  STL [R1+0x5c], R43 ;  /* 0x00005c2b01007387 */ /* 0x0081e80000100800 */
[----:B0-----:R-:W3:Y:S04]  /*19880*/  LDL.LU R43, [R1+0x20c0] ;  /* 0x0020c000012b7983 */ /* 0x001ee80000300800 */
[----:B------:R-:W2:Y:S01]  /*19890*/  LDL R5, [R1+0xe58] ;  /* 0x000e580001057983 */ /* 0x000ea20000100800 */
[----:B------:R-:W-:-:S02]  /*198a0*/  ISETP.GT.AND P1, PT, R6, 0x3c, PT ;  /* 0x0000003c0600780c */ /* 0x000fc40003f24270 */
[----:B------:R-:W-:-:S11]  /*198b0*/  PRMT R45, RZ, 0x7610, R45 ;  /* 0x00007610ff2d7816 */ /* 0x000fd6000000002d */
[----:B------:R-:W-:Y:S02]  /*198c0*/  @P1 IMAD.MOV.U32 R4, RZ, RZ, R26 ;  /* 0x000000ffff041224 */ /* 0x000fe400078e001a */
[----:B------:R-:W3:Y:S04]  /*198d0*/  LDL R26, [R1+0xe3c] ;  /* 0x000e3c00011a7983 */ /* 0x000ee80000100800 */
[----:B--2---:R-:W2:Y:S01]  /*198e0*/  @P1 LDG.E.U16 R45, desc[UR12][R4.64] ;  /* 0x0000000c042d1981 */ /* 0x004ea2000c1e1500 */
[----:B------:R-:W-:-:S03]  /*198f0*/  PRMT R16, RZ, 0x7610, R16 ;  /* 0x00007610ff107816 */ /* 0x000fc60000000010 */
[----:B--2---:R0:W-:Y:S04]  /*19900*/  STL [R1+0x58], R45 ;  /* 0x0000582d01007387 */ /* 0x0041e80000100800 */
[----:B0-----:R-:W2:Y:S04]  /*19910*/  LDL.LU R45, [R1+0x20bc] ;  /* 0x0020bc00012d7983 */ /* 0x001ea80000300800 */
[----:B------:R-:W2:Y:S01]  /*19920*/  LDL R5, [R1+0xe50] ;  /* 0x000e500001057983 */ /* 0x000ea20000100800 */
[----:B------:R-:W-:Y:S02]  /*19930*/  @P1 MOV R4, R29 ;  /* 0x0000001d00041202 */ /* 0x000fe40000000f00 */
[----:B------:R-:W-:Y:S01]  /*19940*/  ISETP.GT.AND P0, PT, R6, 0x3d, PT ;  /* 0x0000003d0600780c */ /* 0x000fe20003f04270 */
[----:B------:R-:W3:Y:S04]  /*19950*/  LDL R29, [R1+0xe30] ;  /* 0x000e3000011d7983 */ /* 0x000ee80000100800 */
[----:B--2---:R0:W2:Y:S04]  /*19960*/  @P1 LDG.E.U16 R16, desc[UR12][R4.64] ;  /* 0x0000000c04101981 */ /* 0x0040a8000c1e1500 */
[----:B------:R-:W0:Y:S04]  /*19970*/  LDL R4, [R1+0xe48] ;  /* 0x000e480001047983 */ /* 0x000e280000100800 */
[----:B------:R-:W0:Y:S01]  /*19980*/  LDL R5, [R1+0xe4c] ;  /* 0x000e4c0001057983 */ /* 0x000e220000100800 */
[----:B------:R-:W-:-:S02]  /*19990*/  PRMT R0, RZ, 0x7610, R0 ;  /* 0x00007610ff007816 */ /* 0x000fc40000000000 */
[----:B------:R-:W-:Y:S02]  /*199a0*/  PRMT R27, RZ, 0x7610, R27 ;  /* 0x00007610ff1b7816 */ /* 0x000fe4000000001b */
[----:B0-----:R-:W-:-:S04]  /*199b0*/  @P0 LOP3.LUT R5, R5, R4, RZ, 0x3c, !PT ;  /* 0x0000000405050212 */ /* 0x001fc800078e3cff */
[----:B------:R-:W-:-:S04]  /*199c0*/  @P0 LOP3.LUT R4, R5, R4, RZ, 0x3c, !PT ;  /* 0x0000000405040212 */ /* 0x000fc800078e3cff */
[----:B------:R-:W-:-:S05]  /*199d0*/  @P0 LOP3.LUT R5, R5, R4, RZ, 0x3c, !PT ;  /* 0x0000000405050212 */ /* 0x000fca00078e3cff */
[----:B------:R0:W4:Y:S02]  /*199e0*/  @P0 LDG.E.U16 R0, desc[UR12][R4.64] ;  /* 0x0000000c04000981 */ /* 0x000124000c1e1500 */
[----:B0-----:R-:W-:Y:S02]  /*199f0*/  @P0 IMAD.MOV.U32 R4, RZ, RZ, R28 ;  /* 0x000000ffff040224 */ /* 0x001fe400078e001c */
[----:B------:R-:W-:-:S05]  /*19a00*/  @P0 IMAD.MOV.U32 R5, RZ, RZ, R31 ;  /* 0x000000ffff050224 */ /* 0x000fca00078e001f */
[----:B------:R3:W4:Y:S04]  /*19a10*/  @P0 LDG.E.U16 R27, desc[UR12][R4.64] ;  /* 0x0000000c041b0981 */ /* 0x000728000c1e1500 */
[----:B--2---:R0:W-:Y:S04]  /*19a20*/  STL [R1+0x54], R16 ;  /* 0x0000541001007387 */ /* 0x0041e80000100800 */
[----:B0-----:R-:W2:Y:S01]  /*19a30*/  LDL R16, [R1+0xe34] ;  /* 0x000e340001107983 */ /* 0x001ea20000100800 */
[----:B------:R-:W-:-:S13]  /*19a40*/  ISETP.GT.AND P1, PT, R6, 0x3e, PT ;  /* 0x0000003e0600780c */ /* 0x000fda0003f24270 */
[----:B---3--:R-:W-:Y:S02]  /*19a50*/  @P1 IMAD.MOV.U32 R4, RZ, RZ, R26 ;  /* 0x000000ffff041224 */ /* 0x008fe400078e001a */
[----:B------:R-:W-:Y:S01]  /*19a60*/  @P1 IMAD.MOV.U32 R5, RZ, RZ, R2 ;  /* 0x000000ffff051224 */ /* 0x000fe200078e0002 */
[----:B----4-:R-:W-:Y:S04]  /*19a70*/  STL [R1+0x50], R0 ;  /* 0x0000500001007387 */ /* 0x010fe80000100800 */
[----:B------:R-:W3:Y:S04]  /*19a80*/  LDL R28, [R1+0xe28] ;  /* 0x000e2800011c7983 */ /* 0x000ee80000100800 */
[----:B------:R0:W-:Y:S04]  /*19a90*/  STL [R1+0x4c], R27 ;  /* 0x00004c1b01007387 */ /* 0x0001e80000100800 */
[----:B------:R-:W4:Y:S04]  /*19aa0*/  LDL R26, [R1+0xe24] ;  /* 0x000e2400011a7983 */ /* 0x000f280000100800 */
[----:B0-----:R-:W4:Y:S04]  /*19ab0*/  LDL R27, [R1+0xe20] ;  /* 0x000e2000011b7983 */ /* 0x001f280000100800 */
[----:B------:R0:W-:Y:S04]  /*19ac0*/  STL [R1+0x1384], R2 ;  /* 0x0013840201007387 */ /* 0x0001e80000100800 */
[----:B0-----:R-:W4:Y:S01]  /*19ad0*/  LDL.LU R2, [R1+0xe2c] ;  /* 0x000e2c0001027983 */ /* 0x001f220000300800 */
[----:B------:R-:W-:-:S02]  /*19ae0*/  PRMT R30, RZ, 0x7610, R30 ;  /* 0x00007610ff1e7816 */ /* 0x000fc4000000001e */
[----:B------:R-:W-:-:S04]  /*19af0*/  PRMT R7, RZ, 0x7610, R7 ;  /* 0x00007610ff077816 */ /* 0x000fc80000000007 */
[----:B------:R2:W4:Y:S02]  /*19b00*/  @P1 LDG.E.U16 R30, desc[UR12][R4.64] ;  /* 0x0000000c041e1981 */ /* 0x000524000c1e1500 */
[----:B--2---:R-:W-:Y:S02]  /*19b10*/  @P1 IMAD.MOV.U32 R4, RZ, RZ, R16 ;  /* 0x000000ffff041224 */ /* 0x004fe400078e0010 */
[----:B------:R-:W-:Y:S01]  /*19b20*/  @P1 IMAD.MOV.U32 R5, RZ, RZ, R29 ;  /* 0x000000ffff051224 */ /* 0x000fe200078e001d */
[----:B------:R-:W-:Y:S01]  /*19b30*/  ISETP.GT.AND P0, PT, R6, 0x3f, PT ;  /* 0x0000003f0600780c */ /* 0x000fe20003f04270 */
[----:B------:R-:W2:Y:S04]  /*19b40*/  LDL R29, [R1+0x1338] ;  /* 0x00133800011d7983 */ /* 0x000ea80000100800 */
[----:B------:R3:W2:Y:S01]  /*19b50*/  @P1 LDG.E.U16 R7, desc[UR12][R4.64] ;  /* 0x0000000c04071981 */ /* 0x0006a2000c1e1500 */
[----:B------:R-:W-:-:S03]  /*19b60*/  PRMT R9, RZ, 0x7610, R9 ;  /* 0x00007610ff097816 */ /* 0x000fc60000000009 */
[----:B------:R-:W2:Y:S04]  /*19b70*/  LDL R16, [R1+0x1344] ;  /* 0x0013440001107983 */ /* 0x000ea80000100800 */
[----:B---3--:R-:W-:Y:S01]  /*19b80*/  @P0 IMAD.MOV.U32 R5, RZ, RZ, R28 ;  /* 0x000000ffff050224 */ /* 0x008fe200078e001c */
[----:B----4-:R-:W-:-:S05]  /*19b90*/  @P0 MOV R4, R2 ;  /* 0x0000000200040202 */ /* 0x010fca0000000f00 */
[----:B------:R0:W3:Y:S04]  /*19ba0*/  @P0 LDG.E.U16 R9, desc[UR12][R4.64] ;  /* 0x0000000c04090981 */ /* 0x0000e8000c1e1500 */
[----:B--2---:R1:W-:Y:S02]  /*19bb0*/  STL [R1+0x44], R7 ;  /* 0x0000440701007387 */ /* 0x0043e40000100800 */
[----:B-1----:R-:W1:Y:S01]  /*19bc0*/  S2R R7, SR_TID.X ;  /* 0x0000000000077919 */ /* 0x002e620000002100 */
[----:B------:R-:W-:Y:S01]  /*19bd0*/  PRMT R12, RZ, 0x7610, R12 ;  /* 0x00007610ff0c7816 */ /* 0x000fe2000000000c */
[----:B0-----:R-:W-:Y:S02]  /*19be0*/  @P0 IMAD.MOV.U32 R4, RZ, RZ, R26 ;  /* 0x000000ffff040224 */ /* 0x001fe400078e001a */
[----:B------:R-:W-:Y:S01]  /*19bf0*/  @P0 IMAD.MOV.U32 R5, RZ, RZ, R27 ;  /* 0x000000ffff050224 */ /* 0x000fe200078e001b */
[----:B------:R-:W-:Y:S04]  /*19c00*/  STL [R1+0x13cc], R2 ;  /* 0x0013cc0201007387 */ /* 0x000fe80000100800 */
[----:B------:R0:W2:Y:S04]  /*19c10*/  @P0 LDG.E.U16 R12, desc[UR12][R4.64] ;  /* 0x0000000c040c0981 */ /* 0x0000a8000c1e1500 */
[----:B------:R-:W4:Y:S01]  /*19c20*/  LDL R28, [R1+0xe18] ;  /* 0x000e1800011c7983 */ /* 0x000f220000100800 */
[----:B------:R-:W-:-:S02]  /*19c30*/  PRMT R8, RZ, 0x7610, R8 ;  /* 0x00007610ff087816 */ /* 0x000fc40000000008 */
[----:B-1----:R-:W-:-:S04]  /*19c40*/  LOP3.LUT R7, R7, 0x1f, RZ, 0xc0, !PT ;  /* 0x0000001f07077812 */ /* 0x002fc800078ec0ff */
[----:B------:R-:W-:-:S13]  /*19c50*/  ISETP.GE.AND P1, PT, R7, R6, PT ;  /* 0x000000060700720c */ /* 0x000fda0003f26270 */
[----:B0-----:R-:W-:Y:S02]  /*19c60*/  @!P1 IMAD.MOV.U32 R4, RZ, RZ, R16 ;  /* 0x000000ffff049224 */ /* 0x001fe400078e0010 */
[----:B------:R-:W-:Y:S01]  /*19c70*/  @!P1 IMAD.MOV.U32 R5, RZ, RZ, R29 ;  /* 0x000000ffff059224 */ /* 0x000fe200078e001d */
[----:B------:R-:W-:Y:S06]  /*19c80*/  BAR.SYNC.DEFER_BLOCKING 0x0 ;  /* 0x0000000000007b1d */ /* 0x000fec0000010000 */
[----:B------:R4:W2:Y:S04]  /*19c90*/  @!P1 LDG.E.U16 R8, desc[UR12][R4.64] ;  /* 0x0000000c04089981 */ /* 0x0008a8000c1e1500 */
[----:B---3--:R0:W-:Y:S04]  /*19ca0*/  STL [R1+0x40], R9 ;  /* 0x0000400901007387 */ /* 0x0081e80000100800 */
[----:B------:R-:W3:Y:S04]  /*19cb0*/  LDL R27, [R1+0xe10] ;  /* 0x000e1000011b7983 */ /* 0x000ee80000100800 */
[----:B------:R-:W3:Y:S04]  /*19cc0*/  LDL R26, [R1+0xe14] ;  /* 0x000e1400011a7983 */ /* 0x000ee80000100800 */
[----:B0-----:R-:W3:Y:S01]  /*19cd0*/  LDL R9, [R1+0xe1c] ;  /* 0x000e1c0001097983 */ /* 0x001ee20000100800 */
[----:B------:R-:W-:-:S04]  /*19ce0*/  LOP3.LUT R7, R7, 0x20, RZ, 0xfc, !PT ;  /* 0x0000002007077812 */ /* 0x000fc800078efcff */
[----:B------:R-:W-:Y:S02]  /*19cf0*/  ISETP.GE.AND P0, PT, R7, R6, PT ;  /* 0x000000060700720c */ /* 0x000fe40003f06270 */
[----:B------:R-:W-:Y:S02]  /*19d00*/  PRMT R2, RZ, 0x7610, R2 ;  /* 0x00007610ff027816 */ /* 0x000fe40000000002 */
[----:B------:R-:W-:Y:S01]  /*19d10*/  PRMT R10, RZ, 0x7610, R10 ;  /* 0x00007610ff0a7816 */ /* 0x000fe2000000000a */
[----:B----4-:R-:W-:Y:S01]  /*19d20*/  @!P1 IMAD.MOV.U32 R5, RZ, RZ, R28 ;  /* 0x000000ffff059224 */ /* 0x010fe200078e001c */
[----:B--2---:R0:W-:Y:S04]  /*19d30*/  STL [R1+0x3c], R12 ;  /* 0x00003c0c01007387 */ /* 0x0041e80000100800 */
[----:B------:R-:W2:Y:S04]  /*19d40*/  LDL R7, [R1+0xddc] ;  /* 0x000ddc0001077983 */ /* 0x000ea80000100800 */
[----:B0-----:R-:W4:Y:S04]  /*19d50*/  LDL R12, [R1+0xdd8] ;  /* 0x000dd800010c7983 */ /* 0x001f280000100800 */
[----:B------:R-:W-:Y:S04]  /*19d60*/  STL [R1+0x48], R30 ;  /* 0x0000481e01007387 */ /* 0x000fe80000100800 */
[----:B------:R-:W4:Y:S04]  /*19d70*/  LDL R16, [R1+0xdd0] ;  /* 0x000dd00001107983 */ /* 0x000f280000100800 */
[----:B------:R0:W-:Y:S04]  /*19d80*/  STL [R1+0x22c], R8 ;  /* 0x00022c0801007387 */ /* 0x0001e80000100800 */
[----:B0-----:R-:W4:Y:S01]  /*19d90*/  LDL R8, [R1+0xdd4] ;  /* 0x000dd40001087983 */ /* 0x001f220000100800 */
[----:B---3--:R-:W-:-:S03]  /*19da0*/  @!P1 IMAD.MOV.U32 R4, RZ, RZ, R9 ;  /* 0x000000ffff049224 */ /* 0x008fc600078e0009 */
[----:B------:R-:W3:Y:S04]  /*19db0*/  LDL R9, [R1+0xd98] ;  /* 0x000d980001097983 */ /* 0x000ee80000100800 */
[----:B------:R0:W3:Y:S02]  /*19dc0*/  @!P1 LDG.E.U16 R2, desc[UR12][R4.64] ;  /* 0x0000000c04029981 */ /* 0x0000e4000c1e1500 */
[----:B0-----:R-:W-:Y:S01]  /*19dd0*/  @!P0 MOV R4, R26 ;  /* 0x0000001a00048202 */ /* 0x001fe20000000f00 */
[----:B------:R-:W-:-:S05]  /*19de0*/  @!P0 IMAD.MOV.U32 R5, RZ, RZ, R27 ;  /* 0x000000ffff058224 */ /* 0x000fca00078e001b */
[----:B------:R2:W3:Y:S01]  /*19df0*/  @!P0 LDG.E.U16 R10, desc[UR12][R4.64] ;  /* 0x0000000c040a8981 */ /* 0x0004e2000c1e1500 */
[----:B------:R-:W-:Y:S01]  /*19e00*/  PRMT R25, RZ, 0x7610, R25 ;  /* 0x00007610ff197816 */ /* 0x000fe20000000019 */
[----:B--2---:R-:W-:Y:S02]  /*19e10*/  @!P1 IMAD.MOV.U32 R4, RZ, RZ, R7 ;  /* 0x000000ffff049224 */ /* 0x004fe400078e0007 */
[----:B----4-:R-:W-:-:S05]  /*19e20*/  @!P1 IMAD.MOV.U32 R5, RZ, RZ, R12 ;  /* 0x000000ffff059224 */ /* 0x010fca00078e000c */
[----:B------:R0:W2:Y:S02]  /*19e30*/  @!P1 LDG.E.U16 R25, desc[UR12][R4.64] ;  /* 0x0000000c04199981 */ /* 0x0000a4000c1e1500 */
[----:B0-----:R-:W-:Y:S02]  /*19e40*/  @!P0 IMAD.MOV.U32 R5, RZ, RZ, R16 ;  /* 0x000000ffff058224 */ /* 0x001fe400078e0010 */
[----:B------:R-:W-:Y:S01]  /*19e50*/  @!P0 IMAD.MOV.U32 R4, RZ, RZ, R8 ;  /* 0x000000ffff048224 */ /* 0x000fe200078e0008 */
[----:B---3--:R0:W-:Y:S04]  /*19e60*/  STL [R1+0x38], R2 ;  /* 0x0000380201007387 */ /* 0x0081e80000100800 */
[----:B------:R-:W3:Y:S04]  /*19e70*/  LDL R6, [R1+0xd94] ;  /* 0x000d940001067983 */ /* 0x000ee80000100800 */
[----:B0-----:R-:W4:Y:S04]  /*19e80*/  LDL R2, [R1+0xd9c] ;  /* 0x000d9c0001027983 */ /* 0x001f280000100800 */
[----:B------:R0:W-:Y:S04]  /*19e90*/  STL [R1+0x34], R10 ;  /* 0x0000340a01007387 */ /* 0x0001e80000100800 */
[----:B------:R-:W2:Y:S04]  /*19ea0*/  LDL R12, [R1+0xd58] ;  /* 0x000d5800010c7983 */ /* 0x000ea80000100800 */
[----:B------:R-:W2:Y:S04]  /*19eb0*/  LDL R7, [R1+0xd5c] ;  /* 0x000d5c0001077983 */ /* 0x000ea80000100800 */
[----:B0-----:R-:W2:Y:S04]  /*19ec0*/  LDL R10, [R1+0xd90] ;  /* 0x000d9000010a7983 */ /* 0x001ea80000100800 */
[----:B------:R-:W2:Y:S04]  /*19ed0*/  LDL R16, [R1+0xd50] ;  /* 0x000d500001107983 */ /* 0x000ea80000100800 */
[----:B------:R-:W2:Y:S01]  /*19ee0*/  LDL R8, [R1+0xd54] ;  /* 0x000d540001087983 */ /* 0x000ea20000100800 */
[----:B------:R-:W-:-:S02]  /*19ef0*/  PRMT R24, RZ, 0x7610, R24 ;  /* 0x00007610ff187816 */ /* 0x000fc40000000018 */
[----:B------:R-:W-:-:S04]  /*19f00*/  PRMT R23, RZ, 0x7610, R23 ;  /* 0x00007610ff177816 */ /* 0x000fc80000000017 */
[----:B------:R0:W2:Y:S01]  /*19f10*/  @!P0 LDG.E.U16 R24, desc[UR12][R4.64] ;  /* 0x0000000c04188981 */ /* 0x0000a2000c1e1500 */
[----:B------:R-:W-:Y:S01]  /*19f20*/  PRMT R22, RZ, 0x7610, R22 ;  /* 0x00007610ff167816 */ /* 0x000fe20000000016 */
[----:B0-----:R-:W-:Y:S02]  /*19f30*/  @!P1 IMAD.MOV.U32 R5, RZ, RZ, R9 ;  /* 0x000000ffff059224 */ /* 0x001fe400078e0009 */
[----:B------:R-:W2:Y:S01]  /*19f40*/  LDL R9, [R1+0xd18] ;  /* 0x000d180001097983 */ /* 0x000ea20000100800 */
[----:B------:R-:W-:Y:S01]  /*19f50*/  PRMT R21, RZ, 0x7610, R21 ;  /* 0x00007610ff157816 */ /* 0x000fe20000000015 */
[----:B----4-:R-:W-:Y:S02]  /*19f60*/  @!P1 IMAD.MOV.U32 R4, RZ, RZ, R2 ;  /* 0x000000ffff049224 */ /* 0x010fe400078e0002 */
[----:B------:R-:W4:Y:S04]  /*19f70*/  LDL R2, [R1+0xd1c] ;  /* 0x000d1c0001027983 */ /* 0x000f280000100800 */
[----:B------:R3:W4:Y:S02]  /*19f80*/  @!P1 LDG.E.U16 R23, desc[UR12][R4.64] ;  /* 0x0000000c04179981 */ /* 0x000724000c1e1500 */
[----:B---3--:R-:W-:Y:S01]  /*19f90*/  @!P0 MOV R4, R6 ;  /* 0x0000000600048202 */ /* 0x008fe20000000f00 */
[----:B--2---:R-:W-:Y:S01]  /*19fa0*/  @!P0 IMAD.MOV.U32 R5, RZ, RZ, R10 ;  /* 0x000000ffff058224 */ /* 0x004fe200078e000a */
[----:B------:R-:W2:Y:S04]  /*19fb0*/  LDL R6, [R1+0xd14] ;  /* 0x000d140001067983 */ /* 0x000ea80000100800 */
[----:B------:R-:W3:Y:S04]  /*19fc0*/  LDL R10, [R1+0xd10] ;  /* 0x000d1000010a7983 */ /* 0x000ee80000100800 */
[----:B------:R0:W3:Y:S02]  /*19fd0*/  @!P0 LDG.E.U16 R22, desc[UR12][R4.64] ;  /* 0x0000000c04168981 */ /* 0x0000e4000c1e1500 */
[----:B0-----:R-:W-:-:S02]  /*19fe0*/  @!P1 IMAD.MOV.U32 R4, RZ, RZ, R7 ;  /* 0x000000ffff049224 */ /* 0x001fc400078e0007 */
[----:B------:R-:W-:Y:S01]  /*19ff0*/  @!P1 IMAD.MOV.U32 R5, RZ, RZ, R12 ;  /* 0x000000ffff059224 */ /* 0x000fe200078e000c */
[----:B------:R-:W3:Y:S04]  /*1a000*/  LDL R7, [R1+0xcdc] ;  /* 0x000cdc0001077983 */ /* 0x000ee80000100800 */
[----:B------:R-:W3:Y:S04]  /*1a010*/  LDL R12, [R1+0xcd8] ;  /* 0x000cd800010c7983 */ /* 0x000ee80000100800 */
[----:B------:R0:W3:Y:S02]  /*1a020*/  @!P1 LDG.E.U16 R21, desc[UR12][R4.64] ;  /* 0x0000000c04159981 */ /* 0x0000e4000c1e1500 */
[----:B0-----:R-:W-:-:S02]  /*1a030*/  @!P0 IMAD.MOV.U32 R4, RZ, RZ, R8 ;  /* 0x000000ffff048224 */ /* 0x001fc400078e0008 */
[----:B------:R-:W-:Y:S01]  /*1a040*/  @!P0 IMAD.MOV.U32 R5, RZ, RZ, R16 ;  /* 0x000000ffff058224 */ /* 0x000fe200078e0010 */
[----:B------:R-:W3:Y:S04]  /*1a050*/  LDL R8, [R1+0xcd4] ;  /* 0x000cd40001087983 */ /* 0x000ee80000100800 */
[----:B------:R-:W3:Y:S01]  /*1a060*/  LDL R16, [R1+0xcd0] ;  /* 0x000cd00001107983 */ /* 0x000ee20000100800 */
[----:B------:R-:W-:Y:S02]  /*1a070*/  PRMT R20, RZ, 0x7610, R20 ;  /* 0x00007610ff147816 */ /* 0x000fe40000000014 */
[----:B------:R-:W-:-:S04]  /*1a080*/  PRMT R19, RZ, 0x7610, R19 ;  /* 0x00007610ff137816 */ /* 0x000fc80000000013 */
[----:B------:R0:W3:Y:S01]  /*1a090*/  @!P0 LDG.E.U16 R20, desc[UR12][R4.64] ;  /* 0x0000000c04148981 */ /* 0x0000e2000c1e1500 */
[----:B------:R-:W-:Y:S01]  /*1a0a0*/  PRMT R18, RZ, 0x7610, R18 ;  /* 0x00007610ff127816 */ /* 0x000fe20000000012 */
[----:B0-----:R-:W-:Y:S01]  /*1a0b0*/  @!P1 IMAD.MOV.U32 R5, RZ, RZ, R9 ;  /* 0x000000ffff059224 */ /* 0x001fe200078e0009 */
[----:B------:R-:W-:Y:S01]  /*1a0c0*/  PRMT R17, RZ, 0x7610, R17 ;  /* 0x00007610ff117816 */ /* 0x000fe20000000011 */
[----:B------:R-:W3:Y:S01]  /*1a0d0*/  LDL R9, [R1+0xc98] ;  /* 0x000c980001097983 */ /* 0x000ee20000100800 */
[----:B------:R-:W-:Y:S01]  /*1a0e0*/  PRMT R13, RZ, 0x7610, R13 ;  /* 0x00007610ff0d7816 */ /* 0x000fe2000000000d */
[----:B----4-:R-:W-:Y:S02]  /*1a0f0*/  @!P1 IMAD.MOV.U32 R4, RZ, RZ, R2 ;  /* 0x000000ffff049224 */ /* 0x010fe400078e0002 */
[----:B------:R-:W4:Y:S04]  /*1a100*/  LDL R2, [R1+0xc9c] ;  /* 0x000c9c0001027983 */ /* 0x000f280000100800 */
[----:B------:R2:W4:Y:S02]  /*1a110*/  @!P1 LDG.E.U16 R19, desc[UR12][R4.64] ;  /* 0x0000000c04139981 */ /* 0x000524000c1e1500 */
[----:B--2---:R-:W-:Y:S01]  /*1a120*/  @!P0 MOV R4, R6 ;  /* 0x0000000600048202 */ /* 0x004fe20000000f00 */
[----:B---3--:R-:W-:-:S05]  /*1a130*/  @!P0 IMAD.MOV.U32 R5, RZ, RZ, R10 ;  /* 0x000000ffff058224 */ /* 0x008fca00078e000a */
[----:B------:R0:W2:Y:S02]  /*1a140*/  @!P0 LDG.E.U16 R18, desc[UR12][R4.64] ;  /* 0x0000000c04128981 */ /* 0x0000a4000c1e1500 */
[----:B0-----:R-:W-:Y:S02]  /*1a150*/  @!P1 IMAD.MOV.U32 R4, RZ, RZ, R7 ;  /* 0x000000ffff049224 */ /* 0x001fe400078e0007 */
[----:B------:R-:W-:-:S05]  /*1a160*/  @!P1 IMAD.MOV.U32 R5, RZ, RZ, R12 ;  /* 0x000000ffff059224 */ /* 0x000fca00078e000c */
[----:B------:R0:W3:Y:S02]  /*1a170*/  @!P1 LDG.E.U16 R17, desc[UR12][R4.64] ;  /* 0x0000000c04119981 */ /* 0x0000e4000c1e1500 */
[----:B0-----:R-:W-:Y:S02]  /*1a180*/  @!P0 IMAD.MOV.U32 R4, RZ, RZ, R8 ;  /* 0x000000ffff048224 */ /* 0x001fe400078e0008 */
[----:B------:R-:W-:-:S05]  /*1a190*/  @!P0 IMAD.MOV.U32 R5, RZ, RZ, R16 ;  /* 0x000000ffff058224 */ /* 0x000fca00078e0010 */
[----:B------:R0:W2:Y:S04]  /*1a1a0*/  @!P0 LDG.E.U16 R13, desc[UR12][R4.64] ;  /* 0x0000000c040d8981 */ /* 0x0000a8000c1e1500 */
[----:B------:R-:W-:Y:S04]  /*1a1b0*/  STL [R1+0x30], R25 ;  /* 0x0000301901007387 */ /* 0x000fe80000100800 */
[----:B------:R-:W3:Y:S04]  /*1a1c0*/  LDL R10, [R1+0xc90] ;  /* 0x000c9000010a7983 */ /* 0x000ee80000100800 */
[----:B------:R-:W3:Y:S04]  /*1a1d0*/  LDL R6, [R1+0xc94] ;  /* 0x000c940001067983 */ /* 0x000ee80000100800 */
[----:B------:R-:W-:Y:S04]  /*1a1e0*/  STL [R1+0x2c], R24 ;  /* 0x00002c1801007387 */ /* 0x000fe80000100800 */
[----:B------:R-:W3:Y:S04]  /*1a1f0*/  LDL R12, [R1+0xc58] ;  /* 0x000c5800010c7983 */ /* 0x000ee80000100800 */
[----:B------:R-:W3:Y:S01]  /*1a200*/  LDL R7, [R1+0xc5c] ;  /* 0x000c5c0001077983 */ /* 0x000ee20000100800 */
[----:B0-----:R-:W-:-:S03]  /*1a210*/  @!P1 IMAD.MOV.U32 R5, RZ, RZ, R9 ;  /* 0x000000ffff059224 */ /* 0x001fc600078e0009 */
[----:B------:R-:W-:Y:S04]  /*1a220*/  STL [R1+0x28], R23 ;  /* 0x0000281701007387 */ /* 0x000fe80000100800 */
[----:B------:R-:W3:Y:S04]  /*1a230*/  LDL R8, [R1+0xc54] ;  /* 0x000c540001087983 */ /* 0x000ee80000100800 */
[----:B------:R-:W-:Y:S04]  /*1a240*/  STL [R1+0x24], R22 ;  /* 0x0000241601007387 */ /* 0x000fe80000100800 */
[----:B------:R-:W3:Y:S01]  /*1a250*/  LDL R9, [R1+0xc50] ;  /* 0x000c500001097983 */ /* 0x000ee20000100800 */
[----:B------:R-:W-:Y:S01]  /*1a260*/  PRMT R11, RZ, 0x7610, R11 ;  /* 0x00007610ff0b7816 */ /* 0x000fe2000000000b */
[----:B----4-:R-:W-:-:S05]  /*1a270*/  @!P1 IMAD.MOV.U32 R4, RZ, RZ, R2 ;  /* 0x000000ffff049224 */ /* 0x010fca00078e0002 */
[----:B------:R3:W4:Y:S04]  /*1a280*/  @!P1 LDG.E.U16 R11, desc[UR12][R4.64] ;  /* 0x0000000c040b9981 */ /* 0x000728000c1e1500 */
[----:B--2---:R0:W-:Y:S04]  /*1a290*/  STL [R1+0xc], R13 ;  /* 0x00000c0d01007387 */ /* 0x0041e80000100800 */
[----:B------:R-:W2:Y:S04]  /*1a2a0*/  LDL R2, [R1+0xc1c] ;  /* 0x000c1c0001027983 */ /* 0x000ea80000100800 */
[----:B0-----:R-:W2:Y:S01]  /*1a2b0*/  LDL R13, [R1+0xc18] ;  /* 0x000c1800010d7983 */ /* 0x001ea20000100800 */
[----:B------:R-:W-:Y:S01]  /*1a2c0*/  PRMT R14, RZ, 0x7610, R14 ;  /* 0x00007610ff0e7816 */ /* 0x000fe2000000000e */
[----:B---3--:R-:W-:Y:S01]  /*1a2d0*/  @!P0 IMAD.MOV.U32 R5, RZ, RZ, R10 ;  /* 0x000000ffff058224 */ /* 0x008fe200078e000a */
[----:B------:R-:W-:-:S02]  /*1a2e0*/  @!P0 MOV R4, R6 ;  /* 0x0000000600048202 */ /* 0x000fc40000000f00 */
[----:B------:R-:W-:-:S03]  /*1a2f0*/  PRMT R15, RZ, 0x7610, R15 ;  /* 0x00007610ff0f7816 */ /* 0x000fc6000000000f */
[----:B------:R0:W3:Y:S01]  /*1a300*/  @!P0 LDG.E.U16 R14, desc[UR12][R4.64] ;  /* 0x0000000c040e8981 */ /* 0x0000e2000c1e1500 */
[----:B------:R-:W-:Y:S01]  /*1a310*/  PRMT R60, RZ, 0x7610, R60 ;  /* 0x00007610ff3c7816 */ /* 0x000fe2000000003c */
[----:B0-----:R-:W-:Y:S02]  /*1a320*/  @!P1 IMAD.MOV.U32 R4, RZ, RZ, R7 ;  /* 0x000000ffff049224 */ /* 0x001fe400078e0007 */
[----:B------:R-:W-:-:S05]  /*1a330*/  @!P1 IMAD.MOV.U32 R5, RZ, RZ, R12 ;  /* 0x000000ffff059224 */ /* 0x000fca00078e000c */
[----:B------:R0:W3:Y:S02]  /*1a340*/  @!P1 LDG.E.U16 R15, desc[UR12][R4.64] ;  /* 0x0000000c040f9981 */ /* 0x0000e4000c1e1500 */
[----:B0-----:R-:W-:Y:S02]  /*1a350*/  @!P0 IMAD.MOV.U32 R4, RZ, RZ, R8 ;  /* 0x000000ffff048224 */ /* 0x001fe400078e0008 */
[----:B------:R-:W-:-:S05]  /*1a360*/  @!P0 IMAD.MOV.U32 R5, RZ, RZ, R9 ;  /* 0x000000ffff058224 */ /* 0x000fca00078e0009 */
[----:B------:R2:W3:Y:S01]  /*1a370*/  @!P0 LDG.E.U16 R60, desc[UR12][R4.64] ;  /* 0x0000000c043c8981 */ /* 0x0004e2000c1e1500 */
[----:B------:R-:W-:-:S03]  /*1a380*/  PRMT R58, RZ, 0x7610, R58 ;  /* 0x00007610ff3a7816 */ /* 0x000fc6000000003a */
[----:B------:R-:W-:Y:S04]  /*1a390*/  STL [R1+0x20], R21 ;  /* 0x0000201501007387 */ /* 0x000fe80000100800 */
[----:B----4-:R0:W-:Y:S04]  /*1a3a0*/  STL [R1+0x8], R11 ;  /* 0x0000080b01007387 */ /* 0x0101e80000100800 */
[----:B------:R-:W4:Y:S04]  /*1a3b0*/  LDL R10, [R1+0xc14] ;  /* 0x000c1400010a7983 */ /* 0x000f280000100800 */
[----:B0-----:R-:W4:Y:S04]  /*1a3c0*/  LDL R11, [R1+0xc10] ;  /* 0x000c1000010b7983 */ /* 0x001f280000100800 */
[----:B------:R-:W-:Y:S04]  /*1a3d0*/  STL [R1+0x1c], R20 ;  /* 0x00001c1401007387 */ /* 0x000fe80000100800 */
[----:B------:R-:W4:Y:S04]  /*1a3e0*/  LDL R6, [R1+0xbdc] ;  /* 0x000bdc0001067983 */ /* 0x000f280000100800 */
[----:B------:R-:W4:Y:S01]  /*1a3f0*/  LDL R12, [R1+0xbd8] ;  /* 0x000bd800010c7983 */ /* 0x000f220000100800 */
[----:B--2---:R-:W-:-:S02]  /*1a400*/  @!P1 IMAD.MOV.U32 R4, RZ, RZ, R2 ;  /* 0x000000ffff049224 */ /* 0x004fc400078e0002 */
[----:B------:R-:W-:-:S05]  /*1a410*/  @!P1 IMAD.MOV.U32 R5, RZ, RZ, R13 ;  /* 0x000000ffff059224 */ /* 0x000fca00078e000d */
[----:B------:R4:W2:Y:S04]  /*1a420*/  @!P1 LDG.E.U16 R58, desc[UR12][R4.64] ;  /* 0x0000000c043a9981 */ /* 0x0008a8000c1e1500 */
[----:B------:R-:W-:Y:S04]  /*1a430*/  STL [R1+0x18], R19 ;  /* 0x0000181301007387 */ /* 0x000fe80000100800 */
[----:B---3--:R0:W-:Y:S04]  /*1a440*/  STL [R1+0x4], R14 ;  /* 0x0000040e01007387 */ /* 0x0081e80000100800 */
[----:B------:R-:W3:Y:S04]  /*1a450*/  LDL R7, [R1+0xbd4] ;  /* 0x000bd40001077983 */ /* 0x000ee80000100800 */
[----:B0-----:R-:W3:Y:S04]  /*1a460*/  LDL R14, [R1+0xbd0] ;  /* 0x000bd000010e7983 */ /* 0x001ee80000100800 */
[----:B------:R-:W-:Y:S04]  /*1a470*/  STL [R1+0x14], R18 ;  /* 0x0000141201007387 */ /* 0x000fe80000100800 */
[----:B------:R-:W3:Y:S04]  /*1a480*/  LDL R9, [R1+0xb98] ;  /* 0x000b980001097983 */ /* 0x000ee80000100800 */
[----:B------:R-:W3:Y:S01]  /*1a490*/  LDL R8, [R1+0xb9c] ;  /* 0x000b9c0001087983 */ /* 0x000ee20000100800 */
[----:B------:R-:W-:-:S03]  /*1a4a0*/  PRMT R56, RZ, 0x7610, R56 ;  /* 0x00007610ff387816 */ /* 0x000fc60000000038 */
[----:B------:R-:W-:Y:S04]  /*1a4b0*/  STL [R1+0x204c], R60 ;  /* 0x00204c3c01007387 */ /* 0x000fe80000100800 */
[----:B------:R-:W-:Y:S04]  /*1a4c0*/  STL [R1+0x10], R17 ;  /* 0x0000101101007387 */ /* 0x000fe80000100800 */
[----:B------:R-:W3:Y:S04]  /*1a4d0*/  LDL R16, [R1+0xb90] ;  /* 0x000b900001107983 */ /* 0x000ee80000100800 */
[----:B------:R-:W3:Y:S01]  /*1a4e0*/  LDL R2, [R1+0xb94] ;  /* 0x000b940001027983 */ /* 0x000ee20000100800 */
[----:B------:R-:W-:-:S02]  /*1a4f0*/  PRMT R54, RZ, 0x7610, R54 ;  /* 0x00007610ff367816 */ /* 0x000fc40000000036 */
[----:B----4-:R-:W-:Y:S01]  /*1a500*/  @!P0 MOV R4, R10 ;  /* 0x0000000a00048202 */ /* 0x010fe20000000f00 */
[----:B------:R-:W-:-:S05]  /*1a510*/  @!P0 IMAD.MOV.U32 R5, RZ, RZ, R11 ;  /* 0x000000ffff058224 */ /* 0x000fca00078e000b */
[----:B------:R0:W4:Y:S02]  /*1a520*/  @!P0 LDG.E.U16 R56, desc[UR12][R4.64] ;  /* 0x0000000c04388981 */ /* 0x000124000c1e1500 */
[----:B0-----:R-:W-:Y:S02]  /*1a530*/  @!P1 IMAD.MOV.U32 R4, RZ, RZ, R6 ;  /* 0x000000ffff049224 */ /* 0x001fe400078e0006 */
[----:B------:R-:W-:-:S05]  /*1a540*/  @!P1 IMAD.MOV.U32 R5, RZ, RZ, R12 ;  /* 0x000000ffff059224 */ /* 0x000fca00078e000c */
[----:B------:R3:W4:Y:S04]  /*1a550*/  @!P1 LDG.E.U16 R54, desc[UR12][R4.64] ;  /* 0x0000000c04369981 */ /* 0x000728000c1e1500 */
[----:B--2---:R-:W-:Y:S04]  /*1a560*/  STL [R1+0x2050], R58 ;  /* 0x0020503a01007387 */ /* 0x004fe80000100800 */
[----:B------:R-:W2:Y:S04]  /*1a570*/  LDL R11, [R1+0xb58] ;  /* 0x000b5800010b7983 */ /* 0x000ea80000100800 */
[----:B------:R-:W2:Y:S01]  /*1a580*/  LDL R10, [R1+0xb5c] ;  /* 0x000b5c00010a7983 */ /* 0x000ea20000100800 */
[----:B------:R-:W-:Y:S01]  /*1a590*/  PRMT R52, RZ, 0x7610, R52 ;  /* 0x00007610ff347816 */ /* 0x000fe20000000034 */
[----:B---3--:R-:W-:-:S02]  /*1a5a0*/  @!P0 IMAD.MOV.U32 R4, RZ, RZ, R7 ;  /* 0x000000ffff048224 */ /* 0x008fc400078e0007 */
[----:B------:R-:W-:Y:S01]  /*1a5b0*/  @!P0 IMAD.MOV.U32 R5, RZ, RZ, R14 ;  /* 0x000000ffff058224 */ /* 0x000fe200078e000e */
[----:B------:R-:W-:-:S04]  /*1a5c0*/  PRMT R50, RZ, 0x7610, R50 ;  /* 0x00007610ff327816 */ /* 0x000fc80000000032 */
[----:B------:R0:W3:Y:S01]  /*1a5d0*/  @!P0 LDG.E.U16 R52, desc[UR12][R4.64] ;  /* 0x0000000c04348981 */ /* 0x0000e2000c1e1500 */
[----:B------:R-:W-:Y:S01]  /*1a5e0*/  PRMT R48, RZ, 0x7610, R48 ;  /* 0x00007610ff307816 */ /* 0x000fe20000000030 */
[----:B0-----:R-:W-:Y:S02]  /*1a5f0*/  @!P1 IMAD.MOV.U32 R4, RZ, RZ, R8 ;  /* 0x000000ffff049224 */ /* 0x001fe400078e0008 */
[----:B------:R-:W-:-:S05]  /*1a600*/  @!P1 IMAD.MOV.U32 R5, RZ, RZ, R9 ;  /* 0x000000ffff059224 */ /* 0x000fca00078e0009 */
[----:B------:R0:W3:Y:S02]  /*1a610*/  @!P1 LDG.E.U16 R50, desc[UR12][R4.64] ;  /* 0x0000000c04329981 */ /* 0x0000e4000c1e1500 */
[----:B0-----:R-:W-:Y:S01]  /*1a620*/  @!P0 MOV R4, R2 ;  /* 0x0000000200048202 */ /* 0x001fe20000000f00 */
[----:B------:R-:W-:-:S05]  /*1a630*/  @!P0 IMAD.MOV.U32 R5, RZ, RZ, R16 ;  /* 0x000000ffff058224 */ /* 0x000fca00078e0010 */
[----:B------:R2:W3:Y:S01]  /*1a640*/  @!P0 LDG.E.U16 R48, desc[UR12][R4.64] ;  /* 0x0000000c04308981 */ /* 0x0004e2000c1e1500 */
[----:B------:R-:W-:-:S03]  /*1a650*/  PRMT R46, RZ, 0x7610, R46 ;  /* 0x00007610ff2e7816 */ /* 0x000fc6000000002e */
[----:B----4-:R-:W-:Y:S04]  /*1a660*/  STL [R1+0x2054], R56 ;  /* 0x0020543801007387 */ /* 0x010fe80000100800 */
[----:B------:R-:W4:Y:S04]  /*1a670*/  LDL R13, [R1+0xb50] ;  /* 0x000b5000010d7983 */ /* 0x000f280000100800 */
[----:B------:R-:W4:Y:S04]  /*1a680*/  LDL R12, [R1+0xb54] ;  /* 0x000b5400010c7983 */ /* 0x000f280000100800 */
[----:B------:R-:W4:Y:S04]  /*1a690*/  LDL R6, [R1+0xb1c] ;  /* 0x000b1c0001067983 */ /* 0x000f280000100800 */
[----:B------:R-:W-:Y:S04]  /*1a6a0*/  STL [R1+0x2058], R54 ;  /* 0x0020583601007387 */ /* 0x000fe80000100800 */
[----:B------:R-:W4:Y:S04]  /*1a6b0*/  LDL R7, [R1+0xb18] ;  /* 0x000b180001077983 */ /* 0x000f280000100800 */
[----:B------:R0:W-:Y:S04]  /*1a6c0*/  STL [R1], R15 ;  /* 0x0000000f01007387 */ /* 0x0001e80000100800 */
[----:B------:R-:W4:Y:S04]  /*1a6d0*/  LDL R14, [R1+0xb14] ;  /* 0x000b1400010e7983 */ /* 0x000f280000100800 */
[----:B0-----:R-:W4:Y:S01]  /*1a6e0*/  LDL R15, [R1+0xb10] ;  /* 0x000b1000010f7983 */ /* 0x001f220000100800 */
[----:B--2---:R-:W-:-:S02]  /*1a6f0*/  @!P1 IMAD.MOV.U32 R5, RZ, RZ, R11 ;  /* 0x000000ffff059224 */ /* 0x004fc400078e000b */
[----:B------:R-:W-:-:S05]  /*1a700*/  @!P1 IMAD.MOV.U32 R4, RZ, RZ, R10 ;  /* 0x000000ffff049224 */ /* 0x000fca00078e000a */
[----:B------:R4:W2:Y:S04]  /*1a710*/  @!P1 LDG.E.U16 R46, desc[UR12][R4.64] ;  /* 0x0000000c042e9981 */ /* 0x0008a8000c1e1500 */
[----:B---3--:R-:W-:Y:S04]  /*1a720*/  STL [R1+0x205c], R52 ;  /* 0x00205c3401007387 */ /* 0x008fe80000100800 */
[----:B------:R-:W3:Y:S04]  /*1a730*/  LDL R9, [R1+0xad8] ;  /* 0x000ad80001097983 */ /* 0x000ee80000100800 */
[----:B------:R-:W3:Y:S04]  /*1a740*/  LDL R8, [R1+0xadc] ;  /* 0x000adc0001087983 */ /* 0x000ee80000100800 */
[----:B------:R-:W-:Y:S04]  /*1a750*/  STL [R1+0x2060], R50 ;  /* 0x0020603201007387 */ /* 0x000fe80000100800 */
[----:B------:R-:W3:Y:S04]  /*1a760*/  LDL R16, [R1+0xad0] ;  /* 0x000ad00001107983 */ /* 0x000ee80000100800 */
[----:B------:R-:W3:Y:S01]  /*1a770*/  LDL R2, [R1+0xad4] ;  /* 0x000ad40001027983 */ /* 0x000ee20000100800 */
[----:B------:R-:W-:-:S03]  /*1a780*/  PRMT R44, RZ, 0x7610, R44 ;  /* 0x00007610ff2c7816 */ /* 0x000fc6000000002c */
[----:B------:R-:W-:Y:S04]  /*1a790*/  STL [R1+0x2064], R48 ;  /* 0x0020643001007387 */ /* 0x000fe80000100800 */
[----:B------:R-:W3:Y:S04]  /*1a7a0*/  LDL R11, [R1+0xa98] ;  /* 0x000a9800010b7983 */ /* 0x000ee80000100800 */
[----:B------:R-:W3:Y:S01]  /*1a7b0*/  LDL R10, [R1+0xa9c] ;  /* 0x000a9c00010a7983 */ /* 0x000ee20000100800 */
[----:B------:R-:W-:Y:S02]  /*1a7c0*/  PRMT R42, RZ, 0x7610, R42 ;  /* 0x00007610ff2a7816 */ /* 0x000fe4000000002a */
[----:B------:R-:W-:Y:S01]  /*1a7d0*/  PRMT R40, RZ, 0x7610, R40 ;  /* 0x00007610ff287816 */ /* 0x000fe20000000028 */
[----:B----4-:R-:W-:-:S02]  /*1a7e0*/  @!P0 IMAD.MOV.U32 R5, RZ, RZ, R13 ;  /* 0x000000ffff058224 */ /* 0x010fc400078e000d */
[----:B------:R-:W-:-:S05]  /*1a7f0*/  @!P0 IMAD.MOV.U32 R4, RZ, RZ, R12 ;  /* 0x000000ffff048224 */ /* 0x000fca00078e000c */
[----:B------:R0:W4:Y:S02]  /*1a800*/  @!P0 LDG.E.U16 R44, desc[UR12][R4.64] ;  /* 0x0000000c042c8981 */ /* 0x000124000c1e1500 */
[----:B0-----:R-:W-:Y:S02]  /*1a810*/  @!P1 IMAD.MOV.U32 R4, RZ, RZ, R6 ;  /* 0x000000ffff049224 */ /* 0x001fe400078e0006 */
[----:B------:R-:W-:-:S05]  /*1a820*/  @!P1 IMAD.MOV.U32 R5, RZ, RZ, R7 ;  /* 0x000000ffff059224 */ /* 0x000fca00078e0007 */
[----:B------:R0:W4:Y:S02]  /*1a830*/  @!P1 LDG.E.U16 R42, desc[UR12][R4.64] ;  /* 0x0000000c042a9981 */ /* 0x000124000c1e1500 */
[----:B0-----:R-:W-:Y:S01]  /*1a840*/  @!P0 MOV R4, R14 ;  /* 0x0000000e00048202 */ /* 0x001fe20000000f00 */
        /* <DEDUP_REMOVED lines=18> */
[----:B----4-:R-:W-:Y:S04]  /*1a970*/  STL [R1+0x206c], R44 ;  /* 0x00206c2c01007387 */ /* 0x010fe80000100800 */
[----:B------:R-:W4:Y:S04]  /*1a980*/  LDL R7, [R1+0xa58] ;  /* 0x000a580001077983 */ /* 0x000f280000100800 */
[----:B------:R-:W4:Y:S04]  /*1a990*/  LDL R6, [R1+0xa5c] ;  /* 0x000a5c0001067983 */ /* 0x000f280000100800 */
[----:B------:R-:W-:Y:S04]  /*1a9a0*/  STL [R1+0x2070], R42 ;  /* 0x0020702a01007387 */ /* 0x000fe80000100800 */
[----:B------:R-:W4:Y:S04]  /*1a9b0*/  LDL R15, [R1+0xa50] ;  /* 0x000a5000010f7983 */ /* 0x000f280000100800 */
[----:B------:R-:W4:Y:S04]  /*1a9c0*/  LDL R14, [R1+0xa54] ;  /* 0x000a5400010e7983 */ /* 0x000f280000100800 */
[----:B------:R-:W-:Y:S04]  /*1a9d0*/  STL [R1+0x2074], R40 ;  /* 0x0020742801007387 */ /* 0x000fe80000100800 */
[----:B------:R-:W4:Y:S04]  /*1a9e0*/  LDL R9, [R1+0xa18] ;  /* 0x000a180001097983 */ /* 0x000f280000100800 */
[----:B------:R-:W4:Y:S01]  /*1a9f0*/  LDL R8, [R1+0xa1c] ;  /* 0x000a1c0001087983 */ /* 0x000f220000100800 */
[----:B--2---:R-:W-:Y:S01]  /*1aa00*/  @!P0 IMAD.MOV.U32 R5, RZ, RZ, R13 ;  /* 0x000000ffff058224 */ /* 0x004fe200078e000d */
[----:B------:R-:W-:-:S05]  /*1aa10*/  @!P0 MOV R4, R12 ;  /* 0x0000000c00048202 */ /* 0x000fca0000000f00 */
[----:B------:R0:W2:Y:S04]  /*1aa20*/  @!P0 LDG.E.U16 R32, desc[UR12][R4.64] ;  /* 0x0000000c04208981 */ /* 0x0000a8000c1e1500 */
[----:B---3--:R-:W-:Y:S04]  /*1aa30*/  STL [R1+0x2078], R38 ;  /* 0x0020782601007387 */ /* 0x008fe80000100800 */
[----:B------:R-:W3:Y:S04]  /*1aa40*/  LDL R16, [R1+0xa10] ;  /* 0x000a100001107983 */ /* 0x000ee80000100800 */
[----:B------:R-:W3:Y:S01]  /*1aa50*/  LDL R2, [R1+0xa14] ;  /* 0x000a140001027983 */ /* 0x000ee20000100800 */
[----:B0-----:R-:W-:-:S03]  /*1aa60*/  PRMT R4, RZ, 0x7610, R4 ;  /* 0x00007610ff047816 */ /* 0x001fc60000000004 */
[----:B------:R-:W-:Y:S04]  /*1aa70*/  STL [R1+0x207c], R36 ;  /* 0x00207c2401007387 */ /* 0x000fe80000100800 */
[----:B------:R-:W3:Y:S04]  /*1aa80*/  LDL R11, [R1+0x9d8] ;  /* 0x0009d800010b7983 */ /* 0x000ee80000100800 */
[----:B------:R-:W3:Y:S04]  /*1aa90*/  LDL R10, [R1+0x9dc] ;  /* 0x0009dc00010a7983 */ /* 0x000ee80000100800 */
[----:B------:R-:W-:Y:S04]  /*1aaa0*/  STL [R1+0x2080], R34 ;  /* 0x0020802201007387 */ /* 0x000fe80000100800 */
[----:B------:R-:W3:Y:S04]  /*1aab0*/  LDL R20, [R1+0x9d0] ;  /* 0x0009d00001147983 */ /* 0x000ee80000100800 */
[----:B------:R-:W3:Y:S01]  /*1aac0*/  LDL R19, [R1+0x9d4] ;  /* 0x0009d40001137983 */ /* 0x000ee20000100800 */
[----:B------:R-:W-:-:S03]  /*1aad0*/  PRMT R5, RZ, 0x7610, R5 ;  /* 0x00007610ff057816 */ /* 0x000fc60000000005 */
[----:B----4-:R0:W4:Y:S02]  /*1aae0*/  @!P1 LDG.E.U16 R4, desc[UR12][R6.64] ;  /* 0x0000000c06049981 */ /* 0x010124000c1e1500 */
[----:B0-----:R-:W-:Y:S02]  /*1aaf0*/  @!P0 IMAD.MOV.U32 R7, RZ, RZ, R15 ;  /* 0x000000ffff078224 */ /* 0x001fe400078e000f */
[----:B------:R-:W-:-:S05]  /*1ab00*/  @!P0 IMAD.MOV.U32 R6, RZ, RZ, R14 ;  /* 0x000000ffff068224 */ /* 0x000fca00078e000e */
[----:B------:R0:W4:Y:S02]  /*1ab10*/  @!P0 LDG.E.U16 R5, desc[UR12][R6.64] ;  /* 0x0000000c06058981 */ /* 0x000124000c1e1500 */
[----:B0-----:R-:W-:-:S06]  /*1ab20*/  PRMT R6, RZ, 0x7610, R6 ;  /* 0x00007610ff067816 */ /* 0x001fcc0000000006 */
[----:B------:R3:W4:Y:S04]  /*1ab30*/  @!P1 LDG.E.U16 R6, desc[UR12][R8.64] ;  /* 0x0000000c08069981 */ /* 0x000728000c1e1500 */
[----:B--2---:R-:W-:Y:S04]  /*1ab40*/  STL [R1+0x2084], R32 ;  /* 0x0020842001007387 */ /* 0x004fe80000100800 */
[----:B------:R-:W2:Y:S04]  /*1ab50*/  LDL R13, [R1+0x998] ;  /* 0x00099800010d7983 */ /* 0x000ea80000100800 */
[----:B------:R-:W2:Y:S01]  /*1ab60*/  LDL R12, [R1+0x99c] ;  /* 0x00099c00010c7983 */ /* 0x000ea20000100800 */
[----:B------:R-:W-:Y:S01]  /*1ab70*/  PRMT R7, RZ, 0x7610, R7 ;  /* 0x00007610ff077816 */ /* 0x000fe20000000007 */
[----:B---3--:R-:W-:-:S02]  /*1ab80*/  @!P0 IMAD.MOV.U32 R9, RZ, RZ, R16 ;  /* 0x000000ffff098224 */ /* 0x008fc400078e0010 */
[----:B------:R-:W-:-:S05]  /*1ab90*/  @!P0 IMAD.MOV.U32 R8, RZ, RZ, R2 ;  /* 0x000000ffff088224 */ /* 0x000fca00078e0002 */
[----:B------:R0:W3:Y:S02]  /*1aba0*/  @!P0 LDG.E.U16 R7, desc[UR12][R8.64] ;  /* 0x0000000c08078981 */ /* 0x0000e4000c1e1500 */
[----:B0-----:R-:W-:Y:S02]  /*1abb0*/  PRMT R8, RZ, 0x7610, R8 ;  /* 0x00007610ff087816 */ /* 0x001fe40000000008 */
[----:B------:R-:W-:-:S04]  /*1abc0*/  PRMT R9, RZ, 0x7610, R9 ;  /* 0x00007610ff097816 */ /* 0x000fc80000000009 */
[----:B------:R0:W3:Y:S02]  /*1abd0*/  @!P1 LDG.E.U16 R8, desc[UR12][R10.64] ;  /* 0x0000000c0a089981 */ /* 0x0000e4000c1e1500 */
[----:B0-----:R-:W-:Y:S02]  /*1abe0*/  @!P0 IMAD.MOV.U32 R11, RZ, RZ, R20 ;  /* 0x000000ffff0b8224 */ /* 0x001fe400078e0014 */
[----:B------:R-:W-:-:S05]  /*1abf0*/  @!P0 IMAD.MOV.U32 R10, RZ, RZ, R19 ;  /* 0x000000ffff0a8224 */ /* 0x000fca00078e0013 */
[----:B------:R0:W3:Y:S02]  /*1ac00*/  @!P0 LDG.E.U16 R9, desc[UR12][R10.64] ;  /* 0x0000000c0a098981 */ /* 0x0000e4000c1e1500 */
[----:B0-----:R-:W-:Y:S02]  /*1ac10*/  PRMT R10, RZ, 0x7610, R10 ;  /* 0x00007610ff0a7816 */ /* 0x001fe4000000000a */
[----:B----4-:R-:W-:Y:S04]  /*1ac20*/  STL [R1+0x2088], R4 ;  /* 0x0020880401007387 */ /* 0x010fe80000100800 */
[----:B------:R-:W4:Y:S04]  /*1ac30*/  LDL R18, [R1+0x990] ;  /* 0x0009900001127983 */ /* 0x000f280000100800 */
[----:B------:R-:W4:Y:S04]  /*1ac40*/  LDL R17, [R1+0x994] ;  /* 0x0009940001117983 */ /* 0x000f280000100800 */
[----:B------:R0:W-:Y:S04]  /*1ac50*/  STL [R1+0x208c], R5 ;  /* 0x00208c0501007387 */ /* 0x0001e80000100800 */
[----:B------:R-:W4:Y:S04]  /*1ac60*/  LDL R15, [R1+0x958] ;  /* 0x00095800010f7983 */ /* 0x000f280000100800 */
[----:B------:R-:W4:Y:S04]  /*1ac70*/  LDL R14, [R1+0x95c] ;  /* 0x00095c00010e7983 */ /* 0x000f280000100800 */
[----:B------:R-:W-:Y:S04]  /*1ac80*/  STL [R1+0x2090], R6 ;  /* 0x0020900601007387 */ /* 0x000fe80000100800 */
[----:B------:R-:W4:Y:S04]  /*1ac90*/  LDL R16, [R1+0x950] ;  /* 0x0009500001107983 */ /* 0x000f280000100800 */
[----:B------:R-:W4:Y:S04]  /*1aca0*/  LDL R2, [R1+0x954] ;  /* 0x0009540001027983 */ /* 0x000f280000100800 */
[----:B--2---:R4:W2:Y:S01]  /*1acb0*/  @!P1 LDG.E.U16 R10, desc[UR12][R12.64] ;  /* 0x0000000c0c0a9981 */ /* 0x0048a2000c1e1500 */
[----:B------:R-:W-:-:S03]  /*1acc0*/  PRMT R11, RZ, 0x7610, R11 ;  /* 0x00007610ff0b7816 */ /* 0x000fc6000000000b */
[----:B---3--:R-:W-:Y:S04]  /*1acd0*/  STL [R1+0x2094], R7 ;  /* 0x0020940701007387 */ /* 0x008fe80000100800 */
[----:B0-----:R-:W3:Y:S04]  /*1ace0*/  LDL R5, [R1+0x918] ;  /* 0x0009180001057983 */ /* 0x001ee80000100800 */
[----:B------:R-:W3:Y:S04]  /*1acf0*/  LDL R4, [R1+0x91c] ;  /* 0x00091c0001047983 */ /* 0x000ee80000100800 */
[----:B------:R0:W-:Y:S04]  /*1ad00*/  STL [R1+0x2098], R8 ;  /* 0x0020980801007387 */ /* 0x0001e80000100800 */
[----:B------:R1:W-:Y:S04]  /*1ad10*/  STL [R1+0x209c], R9 ;  /* 0x00209c0901007387 */ /* 0x0003e80000100800 */
[----:B------:R-:W3:Y:S04]  /*1ad20*/  LDL R19, [R1+0x910] ;  /* 0x0009100001137983 */ /* 0x000ee80000100800 */
[----:B0-----:R-:W3:Y:S01]  /*1ad30*/  LDL R8, [R1+0x914] ;  /* 0x0009140001087983 */ /* 0x001ee20000100800 */
[----:B----4-:R-:W-:Y:S01]  /*1ad40*/  @!P0 IMAD.MOV.U32 R13, RZ, RZ, R18 ;  /* 0x000000ffff0d8224 */ /* 0x010fe200078e0012 */
[----:B------:R-:W-:-:S05]  /*1ad50*/  @!P0 MOV R12, R17 ;  /* 0x00000011000c8202 */ /* 0x000fca0000000f00 */
[----:B------:R0:W4:Y:S02]  /*1ad60*/  @!P0 LDG.E.U16 R11, desc[UR12][R12.64] ;  /* 0x0000000c0c0b8981 */ /* 0x000124000c1e1500 */
[----:B0-----:R-:W-:Y:S02]  /*1ad70*/  PRMT R12, RZ, 0x7610, R12 ;  /* 0x00007610ff0c7816 */ /* 0x001fe4000000000c */
[----:B------:R-:W-:-:S04]  /*1ad80*/  PRMT R13, RZ, 0x7610, R13 ;  /* 0x00007610ff0d7816 */ /* 0x000fc8000000000d */
[----:B------:R0:W4:Y:S02]  /*1ad90*/  @!P1 LDG.E.U16 R12, desc[UR12][R14.64] ;  /* 0x0000000c0e0c9981 */ /* 0x000124000c1e1500 */
[----:B0-----:R-:W-:Y:S02]  /*1ada0*/  @!P0 IMAD.MOV.U32 R15, RZ, RZ, R16 ;  /* 0x000000ffff0f8224 */ /* 0x001fe400078e0010 */
[----:B------:R-:W-:-:S05]  /*1adb0*/  @!P0 IMAD.MOV.U32 R14, RZ, RZ, R2 ;  /* 0x000000ffff0e8224 */ /* 0x000fca00078e0002 */
[----:B------:R0:W4:Y:S04]  /*1adc0*/  @!P0 LDG.E.U16 R13, desc[UR12][R14.64] ;  /* 0x0000000c0e0d8981 */ /* 0x000128000c1e1500 */
[----:B--2---:R-:W-:Y:S04]  /*1add0*/  STL [R1+0x20a0], R10 ;  /* 0x0020a00a01007387 */ /* 0x004fe80000100800 */
[----:B------:R-:W2:Y:S04]  /*1ade0*/  LDL R18, [R1+0x8d8] ;  /* 0x0008d80001127983 */ /* 0x000ea80000100800 */
[----:B-1----:R-:W2:Y:S01]  /*1adf0*/  LDL R9, [R1+0x8dc] ;  /* 0x0008dc0001097983 */ /* 0x002ea20000100800 */
[----:B0-----:R-:W-:Y:S01]  /*1ae00*/  PRMT R14, RZ, 0x7610, R14 ;  /* 0x00007610ff0e7816 */ /* 0x001fe2000000000e */
[----:B---3--:R-:W-:-:S02]  /*1ae10*/  @!P1 IMAD.MOV.U32 R17, RZ, RZ, R5 ;  /* 0x000000ffff119224 */ /* 0x008fc400078e0005 */
[----:B------:R-:W-:-:S05]  /*1ae20*/  @!P1 IMAD.MOV.U32 R16, RZ, RZ, R4 ;  /* 0x000000ffff109224 */ /* 0x000fca00078e0004 */
[----:B------:R0:W3:Y:S01]  /*1ae30*/  @!P1 LDG.E.U16 R14, desc[UR12][R16.64] ;  /* 0x0000000c100e9981 */ /* 0x0000e2000c1e1500 */
[----:B------:R-:W-:Y:S02]  /*1ae40*/  PRMT R15, RZ, 0x7610, R15 ;  /* 0x00007610ff0f7816 */ /* 0x000fe4000000000f */
[----:B0-----:R-:W-:Y:S01]  /*1ae50*/  @!P0 MOV R17, R19 ;  /* 0x0000001300118202 */ /* 0x001fe20000000f00 */
[----:B------:R-:W-:-:S05]  /*1ae60*/  @!P0 IMAD.MOV.U32 R16, RZ, RZ, R8 ;  /* 0x000000ffff108224 */ /* 0x000fca00078e0008 */
[----:B------:R0:W3:Y:S02]  /*1ae70*/  @!P0 LDG.E.U16 R15, desc[UR12][R16.64] ;  /* 0x0000000c100f8981 */ /* 0x0000e4000c1e1500 */
[----:B0-----:R-:W-:Y:S02]  /*1ae80*/  PRMT R16, RZ, 0x7610, R16 ;  /* 0x00007610ff107816 */ /* 0x001fe40000000010 */
[----:B----4-:R0:W-:Y:S04]  /*1ae90*/  STL [R1+0x20a4], R11 ;  /* 0x0020a40b01007387 */ /* 0x0101e80000100800 */
[----:B------:R-:W4:Y:S04]  /*1aea0*/  LDL R22, [R1+0x8d0] ;  /* 0x0008d00001167983 */ /* 0x000f280000100800 */
[----:B------:R-:W4:Y:S04]  /*1aeb0*/  LDL R6, [R1+0x8d4] ;  /* 0x0008d40001067983 */ /* 0x000f280000100800 */
[----:B------:R-:W-:Y:S04]  /*1aec0*/  STL [R1+0x20a8], R12 ;  /* 0x0020a80c01007387 */ /* 0x000fe80000100800 */
[----:B------:R-:W4:Y:S04]  /*1aed0*/  LDL R21, [R1+0x898] ;  /* 0x0008980001157983 */ /* 0x000f280000100800 */
[----:B------:R-:W4:Y:S04]  /*1aee0*/  LDL R20, [R1+0x89c] ;  /* 0x00089c0001147983 */ /* 0x000f280000100800 */
[----:B------:R-:W4:Y:S04]  /*1aef0*/  LDL R7, [R1+0x890] ;  /* 0x0008900001077983 */ /* 0x000f280000100800 */
[----:B------:R-:W4:Y:S04]  /*1af00*/  LDL R2, [R1+0x894] ;  /* 0x0008940001027983 */ /* 0x000f280000100800 */
[----:B------:R-:W-:Y:S04]  /*1af10*/  STL [R1+0x20ac], R13 ;  /* 0x0020ac0d01007387 */ /* 0x000fe80000100800 */
[----:B------:R-:W4:Y:S04]  /*1af20*/  LDL R5, [R1+0x85c] ;  /* 0x00085c0001057983 */ /* 0x000f280000100800 */
[----:B0-----:R-:W4:Y:S04]  /*1af30*/  LDL R11, [R1+0x858] ;  /* 0x00085800010b7983 */ /* 0x001f280000100800 */
[----:B------:R-:W4:Y:S01]  /*1af40*/  LDL R4, [R1+0x854] ;  /* 0x0008540001047983 */ /* 0x000f220000100800 */
[----:B--2---:R-:W-:-:S02]  /*1af50*/  @!P1 IMAD.MOV.U32 R19, RZ, RZ, R18 ;  /* 0x000000ffff139224 */ /* 0x004fc400078e0012 */
[----:B------:R-:W-:-:S05]  /*1af60*/  @!P1 IMAD.MOV.U32 R18, RZ, RZ, R9 ;  /* 0x000000ffff129224 */ /* 0x000fca00078e0009 */
[----:B------:R4:W2:Y:S01]  /*1af70*/  @!P1 LDG.E.U16 R16, desc[UR12][R18.64] ;  /* 0x0000000c12109981 */ /* 0x0008a2000c1e1500 */
[----:B------:R-:W-:-:S03]  /*1af80*/  PRMT R17, RZ, 0x7610, R17 ;  /* 0x00007610ff117816 */ /* 0x000fc60000000011 */
[----:B---3--:R0:W-:Y:S04]  /*1af90*/  STL [R1+0x20b0], R14 ;  /* 0x0020b00e01007387 */ /* 0x0081e80000100800 */
[----:B------:R-:W3:Y:S04]  /*1afa0*/  LDL R10, [R1+0x850] ;  /* 0x00085000010a7983 */ /* 0x000ee80000100800 */
[----:B------:R-:W3:Y:S04]  /*1afb0*/  LDL R8, [R1+0x81c] ;  /* 0x00081c0001087983 */ /* 0x000ee80000100800 */
[----:B0-----:R-:W3:Y:S04]  /*1afc0*/  LDL R14, [R1+0x818] ;  /* 0x00081800010e7983 */ /* 0x001ee80000100800 */
[----:B------:R0:W-:Y:S04]  /*1afd0*/  STL [R1+0x20b4], R15 ;  /* 0x0020b40f01007387 */ /* 0x0001e80000100800 */
[----:B------:R-:W3:Y:S04]  /*1afe0*/  LDL R13, [R1+0x810] ;  /* 0x00081000010d7983 */ /* 0x000ee80000100800 */
[----:B------:R-:W3:Y:S01]  /*1aff0*/  LDL R9, [R1+0x814] ;  /* 0x0008140001097983 */ /* 0x000ee20000100800 */
[----:B----4-:R-:W-:-:S02]  /*1b000*/  @!P0 IMAD.MOV.U32 R19, RZ, RZ, R22 ;  /* 0x000000ffff138224 */ /* 0x010fc400078e0016 */
[----:B------:R-:W-:-:S05]  /*1b010*/  @!P0 IMAD.MOV.U32 R18, RZ, RZ, R6 ;  /* 0x000000ffff128224 */ /* 0x000fca00078e0006 */
[----:B------:R1:W4:Y:S02]  /*1b020*/  @!P0 LDG.E.U16 R17, desc[UR12][R18.64] ;  /* 0x0000000c12118981 */ /* 0x000324000c1e1500 */
[----:B-1----:R-:W-:-:S06]  /*1b030*/  PRMT R18, RZ, 0x7610, R18 ;  /* 0x00007610ff127816 */ /* 0x002fcc0000000012 */
[----:B------:R1:W4:Y:S02]  /*1b040*/  @!P1 LDG.E.U16 R18, desc[UR12][R20.64] ;  /* 0x0000000c14129981 */ /* 0x000324000c1e1500 */
[----:B-1----:R-:W-:Y:S01]  /*1b050*/  @!P0 IMAD.MOV.U32 R21, RZ, RZ, R7 ;  /* 0x000000ffff158224 */ /* 0x002fe200078e0007 */
[----:B------:R-:W-:Y:S01]  /*1b060*/  @!P1 MOV R22, R5 ;  /* 0x0000000500169202 */ /* 0x000fe20000000f00 */
[----:B------:R-:W-:Y:S01]  /*1b070*/  @!P0 IMAD.MOV.U32 R20, RZ, RZ, R2 ;  /* 0x000000ffff148224 */ /* 0x000fe200078e0002 */
[----:B--2---:R1:W-:Y:S04]  /*1b080*/  STL [R1+0x20b8], R16 ;  /* 0x0020b81001007387 */ /* 0x0043e80000100800 */
[----:B------:R-:W2:Y:S04]  /*1b090*/  LDL R12, [R1+0x7d8] ;  /* 0x0007d800010c7983 */ /* 0x000ea80000100800 */
[----:B------:R-:W4:Y:S04]  /*1b0a0*/  LDL R6, [R1+0x7dc] ;  /* 0x0007dc0001067983 */ /* 0x000f280000100800 */
[----:B------:R-:W4:Y:S04]  /*1b0b0*/  LDL R7, [R1+0x7d0] ;  /* 0x0007d00001077983 */ /* 0x000f280000100800 */
[----:B------:R-:W4:Y:S04]  /*1b0c0*/  LDL R5, [R1+0x79c] ;  /* 0x00079c0001057983 */ /* 0x000f280000100800 */
[----:B------:R-:W4:Y:S01]  /*1b0d0*/  LDL R2, [R1+0x7d4] ;  /* 0x0007d40001027983 */ /* 0x000f220000100800 */
[----:B------:R-:W-:Y:S01]  /*1b0e0*/  PRMT R19, RZ, 0x7610, R19 ;  /* 0x00007610ff137816 */ /* 0x000fe20000000013 */
[----:B------:R-:W-:-:S02]  /*1b0f0*/  @!P1 IMAD.MOV.U32 R23, RZ, RZ, R11 ;  /* 0x000000ffff179224 */ /* 0x000fc400078e000b */
[----:B------:R-:W4:Y:S04]  /*1b100*/  LDL R11, [R1+0x798] ;  /* 0x00079800010b7983 */ /* 0x000f280000100800 */
[----:B------:R0:W4:Y:S01]  /*1b110*/  @!P0 LDG.E.U16 R19, desc[UR12][R20.64] ;  /* 0x0000000c14138981 */ /* 0x000122000c1e1500 */
[----:B---3--:R-:W-:Y:S02]  /*1b120*/  @!P1 IMAD.MOV.U32 R24, RZ, RZ, R8 ;  /* 0x000000ffff189224 */ /* 0x008fe400078e0008 */
[----:B------:R-:W-:Y:S01]  /*1b130*/  @!P1 IMAD.MOV.U32 R25, RZ, RZ, R14 ;  /* 0x000000ffff199224 */ /* 0x000fe200078e000e */
[----:B------:R-:W3:Y:S04]  /*1b140*/  LDL R8, [R1+0x1214] ;  /* 0x0012140001087983 */ /* 0x000ee80000100800 */
[----:B------:R-:W3:Y:S01]  /*1b150*/  LDL R14, [R1+0x1210] ;  /* 0x00121000010e7983 */ /* 0x000ee20000100800 */
[----:B0-----:R-:W-:-:S02]  /*1b160*/  PRMT R20, RZ, 0x7610, R20 ;  /* 0x00007610ff147816 */ /* 0x001fc40000000014 */
[----:B------:R-:W-:Y:S01]  /*1b170*/  PRMT R33, RZ, 0x7610, R33 ;  /* 0x00007610ff217816 */ /* 0x000fe20000000021 */
[----:B------:R-:W3:Y:S04]  /*1b180*/  LDL R32, [R1+0x1310] ;  /* 0x0013100001207983 */ /* 0x000ee80000100800 */
[----:B------:R0:W3:Y:S01]  /*1b190*/  @!P1 LDG.E.U16 R20, desc[UR12][R22.64] ;  /* 0x0000000c16149981 */ /* 0x0000e2000c1e1500 */
[----:B------:R-:W-:Y:S02]  /*1b1a0*/  PRMT R35, RZ, 0x7610, R35 ;  /* 0x00007610ff237816 */ /* 0x000fe40000000023 */
[----:B------:R-:W-:Y:S01]  /*1b1b0*/  PRMT R37, RZ, 0x7610, R37 ;  /* 0x00007610ff257816 */ /* 0x000fe20000000025 */
[----:B------:R-:W3:Y:S04]  /*1b1c0*/  LDL R15, [R1+0xe0c] ;  /* 0x000e0c00010f7983 */ /* 0x000ee80000100800 */
[----:B-1----:R-:W3:Y:S01]  /*1b1d0*/  LDL R16, [R1+0xe08] ;  /* 0x000e080001107983 */ /* 0x002ee20000100800 */
[----:B0-----:R-:W-:-:S03]  /*1b1e0*/  @!P0 IMAD.MOV.U32 R22, RZ, RZ, R4 ;  /* 0x000000ffff168224 */ /* 0x001fc600078e0004 */
[----:B------:R-:W3:Y:S01]  /*1b1f0*/  LDL R4, [R1+0x794] ;  /* 0x0007940001047983 */ /* 0x000ee20000100800 */
[----:B------:R-:W-:Y:S01]  /*1b200*/  PRMT R21, RZ, 0x7610, R21 ;  /* 0x00007610ff157816 */ /* 0x000fe20000000015 */
[----:B------:R-:W-:Y:S02]  /*1b210*/  @!P0 IMAD.MOV.U32 R23, RZ, RZ, R10 ;  /* 0x000000ffff178224 */ /* 0x000fe400078e000a */
[----:B------:R-:W3:Y:S04]  /*1b220*/  LDL R10, [R1+0x790] ;  /* 0x00079000010a7983 */ /* 0x000ee80000100800 */
[----:B------:R0:W3:Y:S02]  /*1b230*/  @!P0 LDG.E.U16 R21, desc[UR12][R22.64] ;  /* 0x0000000c16158981 */ /* 0x0000e4000c1e1500 */
[----:B0-----:R-:W-:-:S02]  /*1b240*/  PRMT R22, RZ, 0x7610, R22 ;  /* 0x00007610ff167816 */ /* 0x001fc40000000016 */
[----:B------:R-:W-:-:S04]  /*1b250*/  PRMT R23, RZ, 0x7610, R23 ;  /* 0x00007610ff177816 */ /* 0x000fc80000000017 */
[----:B------:R0:W3:Y:S02]  /*1b260*/  @!P1 LDG.E.U16 R22, desc[UR12][R24.64] ;  /* 0x0000000c18169981 */ /* 0x0000e4000c1e1500 */
[----:B0-----:R-:W-:Y:S01]  /*1b270*/  @!P0 IMAD.MOV.U32 R24, RZ, RZ, R9 ;  /* 0x000000ffff188224 */ /* 0x001fe200078e0009 */
[----:B------:R-:W-:Y:S01]  /*1b280*/  @!P0 MOV R25, R13 ;  /* 0x0000000d00198202 */ /* 0x000fe20000000f00 */
[----:B------:R-:W3:Y:S04]  /*1b290*/  LDL R9, [R1+0x75c] ;  /* 0x00075c0001097983 */ /* 0x000ee80000100800 */
[----:B------:R0:W3:Y:S04]  /*1b2a0*/  @!P0 LDG.E.U16 R23, desc[UR12][R24.64] ;  /* 0x0000000c18178981 */ /* 0x0000e8000c1e1500 */
[----:B------:R-:W3:Y:S01]  /*1b2b0*/  LDL R13, [R1+0x121c] ;  /* 0x00121c00010d7983 */ /* 0x000ee20000100800 */
[----:B0-----:R-:W-:-:S02]  /*1b2c0*/  PRMT R24, RZ, 0x7610, R24 ;  /* 0x00007610ff187816 */ /* 0x001fc40000000018 */
[----:B------:R-:W-:Y:S01]  /*1b2d0*/  PRMT R25, RZ, 0x7610, R25 ;  /* 0x00007610ff197816 */ /* 0x000fe20000000019 */
[----:B--2---:R-:W-:Y:S02]  /*1b2e0*/  @!P1 IMAD.MOV.U32 R27, RZ, RZ, R12 ;  /* 0x000000ffff1b9224 */ /* 0x004fe400078e000c */
[----:B------:R-:W2:Y:S01]  /*1b2f0*/  LDL R12, [R1+0x1288] ;  /* 0x00128800010c7983 */ /* 0x000ea20000100800 */
[----:B----4-:R-:W-:-:S03]  /*1b300*/  @!P1 IMAD.MOV.U32 R26, RZ, RZ, R6 ;  /* 0x000000ffff1a9224 */ /* 0x010fc600078e0006 */
[----:B------:R-:W4:Y:S04]  /*1b310*/  LDL R6, [R1+0x1254] ;  /* 0x0012540001067983 */ /* 0x000f280000100800 */
[----:B------:R0:W2:Y:S01]  /*1b320*/  @!P1 LDG.E.U16 R24, desc[UR12][R26.64] ;  /* 0x0000000c1a189981 */ /* 0x0000a2000c1e1500 */
[----:B------:R-:W-:-:S03]  /*1b330*/  @!P1 IMAD.MOV.U32 R28, RZ, RZ, R5 ;  /* 0x000000ffff1c9224 */ /* 0x000fc600078e0005 */
[----:B------:R-:W2:Y:S01]  /*1b340*/  LDL R5, [R1+0x1250] ;  /* 0x0012500001057983 */ /* 0x000ea20000100800 */
[----:B0-----:R-:W-:-:S03]  /*1b350*/  @!P0 IMAD.MOV.U32 R27, RZ, RZ, R7 ;  /* 0x000000ffff1b8224 */ /* 0x001fc600078e0007 */
[----:B------:R-:W2:Y:S01]  /*1b360*/  LDL R7, [R1+0x1248] ;  /* 0x0012480001077983 */ /* 0x000ea20000100800 */
[----:B------:R-:W-:-:S03]  /*1b370*/  @!P0 IMAD.MOV.U32 R26, RZ, RZ, R2 ;  /* 0x000000ffff1a8224 */ /* 0x000fc600078e0002 */
[----:B------:R-:W2:Y:S01]  /*1b380*/  LDL R2, [R1+0x125c] ;  /* 0x00125c0001027983 */ /* 0x000ea20000100800 */
[----:B------:R-:W-:-:S03]  /*1b390*/  @!P1 IMAD.MOV.U32 R29, RZ, RZ, R11 ;  /* 0x000000ffff1d9224 */ /* 0x000fc600078e000b */
[----:B------:R0:W2:Y:S04]  /*1b3a0*/  @!P0 LDG.E.U16 R25, desc[UR12][R26.64] ;  /* 0x0000000c1a198981 */ /* 0x0000a8000c1e1500 */
[----:B------:R-:W2:Y:S01]  /*1b3b0*/  LDL R11, [R1+0x1294] ;  /* 0x00129400010b7983 */ /* 0x000ea20000100800 */
[----:B0-----:R-:W-:-:S06]  /*1b3c0*/  PRMT R26, RZ, 0x7610, R26 ;  /* 0x00007610ff1a7816 */ /* 0x001fcc000000001a */
[----:B------:R3:W2:Y:S02]  /*1b3d0*/  @!P1 LDG.E.U16 R26, desc[UR12][R28.64] ;  /* 0x0000000c1c1a9981 */ /* 0x0006a4000c1e1500 */
[----:B---3--:R-:W-:Y:S02]  /*1b3e0*/  @!P0 MOV R28, R4 ;  /* 0x00000004001c8202 */ /* 0x008fe40000000f00 */
[----:B------:R-:W3:Y:S01]  /*1b3f0*/  LDL R4, [R1+0x129c] ;  /* 0x00129c0001047983 */ /* 0x000ee20000100800 */
[----:B------:R-:W-:Y:S01]  /*1b400*/  PRMT R27, RZ, 0x7610, R27 ;  /* 0x00007610ff1b7816 */ /* 0x000fe2000000001b */
[----:B------:R-:W-:Y:S02]  /*1b410*/  @!P0 IMAD.MOV.U32 R29, RZ, RZ, R10 ;  /* 0x000000ffff1d8224 */ /* 0x000fe400078e000a */
[----:B------:R-:W-:Y:S01]  /*1b420*/  @!P1 IMAD.MOV.U32 R30, RZ, RZ, R8 ;  /* 0x000000ffff1e9224 */ /* 0x000fe200078e0008 */
[----:B------:R-:W3:Y:S04]  /*1b430*/  LDL R10, [R1+0x1290] ;  /* 0x00129000010a7983 */ /* 0x000ee80000100800 */
[----:B------:R0:W3:Y:S04]  /*1b440*/  @!P0 LDG.E.U16 R27, desc[UR12][R28.64] ;  /* 0x0000000c1c1b8981 */ /* 0x0000e8000c1e1500 */
[----:B------:R-:W3:Y:S01]  /*1b450*/  LDL R8, [R1+0x12d4] ;  /* 0x0012d40001087983 */ /* 0x000ee20000100800 */
[----:B0-----:R-:W-:-:S02]  /*1b460*/  PRMT R28, RZ, 0x7610, R28 ;  /* 0x00007610ff1c7816 */ /* 0x001fc4000000001c */
[----:B------:R-:W-:Y:S01]  /*1b470*/  PRMT R29, RZ, 0x7610, R29 ;  /* 0x00007610ff1d7816 */ /* 0x000fe2000000001d */
[----:B------:R-:W-:Y:S02]  /*1b480*/  @!P1 IMAD.MOV.U32 R31, RZ, RZ, R9 ;  /* 0x000000ffff1f9224 */ /* 0x000fe400078e0009 */
[----:B------:R-:W3:Y:S04]  /*1b490*/  LDL R9, [R1+0x12c8] ;  /* 0x0012c80001097983 */ /* 0x000ee80000100800 */
[----:B------:R0:W3:Y:S02]  /*1b4a0*/  @!P1 LDG.E.U16 R28, desc[UR12][R30.64] ;  /* 0x0000000c1e1c9981 */ /* 0x0000e4000c1e1500 */
[----:B0-----:R-:W-:Y:S02]  /*1b4b0*/  @!P0 IMAD.MOV.U32 R30, RZ, RZ, R13 ;  /* 0x000000ffff1e8224 */ /* 0x001fe400078e000d */
[----:B------:R-:W-:Y:S01]  /*1b4c0*/  @!P0 IMAD.MOV.U32 R31, RZ, RZ, R14 ;  /* 0x000000ffff1f8224 */ /* 0x000fe200078e000e */
[----:B------:R-:W3:Y:S04]  /*1b4d0*/  LDL R13, [R1+0xe04] ;  /* 0x000e0400010d7983 */ /* 0x000ee80000100800 */
[----:B------:R4:W3:Y:S04]  /*1b4e0*/  @!P0 LDG.E.U16 R29, desc[UR12][R30.64] ;  /* 0x0000000c1e1d8981 */ /* 0x0008e8000c1e1500 */
[----:B------:R-:W3:Y:S01]  /*1b4f0*/  LDL R14, [R1+0xe00] ;  /* 0x000e0000010e7983 */ /* 0x000ee20000100800 */
[----:B----4-:R-:W-:-:S03]  /*1b500*/  @!P1 IMAD.MOV.U32 R30, RZ, RZ, R6 ;  /* 0x000000ffff1e9224 */ /* 0x010fc600078e0006 */
[----:B------:R-:W4:Y:S01]  /*1b510*/  LDL R6, [R1+0x12dc] ;  /* 0x0012dc0001067983 */ /* 0x000f220000100800 */
[----:B--2---:R-:W-:-:S03]  /*1b520*/  @!P1 MOV R31, R7 ;  /* 0x00000007001f9202 */ /* 0x004fc60000000f00 */
[----:B------:R-:W2:Y:S04]  /*1b530*/  LDL R7, [R1+0x12d0] ;  /* 0x0012d00001077983 */ /* 0x000ea80000100800 */
[----:B------:R0:W2:Y:S02]  /*1b540*/  @!P1 LDG.E.U16 R33, desc[UR12][R30.64] ;  /* 0x0000000c1e219981 */ /* 0x0000a4000c1e1500 */
[----:B0-----:R-:W-:Y:S02]  /*1b550*/  @!P0 IMAD.MOV.U32 R31, RZ, RZ, R5 ;  /* 0x000000ffff1f8224 */ /* 0x001fe400078e0005 */
[----:B------:R-:W2:Y:S01]  /*1b560*/  LDL R5, [R1+0x1308] ;  /* 0x0013080001057983 */ /* 0x000ea20000100800 */
[----:B------:R-:W-:-:S03]  /*1b570*/  @!P0 IMAD.MOV.U32 R30, RZ, RZ, R2 ;  /* 0x000000ffff1e8224 */ /* 0x000fc600078e0002 */
[----:B------:R-:W2:Y:S04]  /*1b580*/  LDL R2, [R1+0x1314] ;  /* 0x0013140001027983 */ /* 0x000ea80000100800 */
[----:B------:R0:W2:Y:S02]  /*1b590*/  @!P0 LDG.E.U16 R35, desc[UR12][R30.64] ;  /* 0x0000000c1e238981 */ /* 0x0000a4000c1e1500 */
[----:B0-----:R-:W-:Y:S02]  /*1b5a0*/  @!P1 IMAD.MOV.U32 R30, RZ, RZ, R11 ;  /* 0x000000ffff1e9224 */ /* 0x001fe400078e000b */
[----:B------:R-:W-:Y:S01]  /*1b5b0*/  @!P1 IMAD.MOV.U32 R31, RZ, RZ, R12 ;  /* 0x000000ffff1f9224 */ /* 0x000fe200078e000c */
[----:B------:R-:W-:Y:S01]  /*1b5c0*/  PRMT R39, RZ, 0x7610, R39 ;  /* 0x00007610ff277816 */ /* 0x000fe20000000027 */
[----:B------:R-:W2:Y:S04]  /*1b5d0*/  LDL R11, [R1+0xdcc] ;  /* 0x000dcc00010b7983 */ /* 0x000ea80000100800 */
[----:B------:R3:W2:Y:S04]  /*1b5e0*/  @!P1 LDG.E.U16 R37, desc[UR12][R30.64] ;  /* 0x0000000c1e259981 */ /* 0x0006a8000c1e1500 */
[----:B------:R-:W2:Y:S01]  /*1b5f0*/  LDL R12, [R1+0xdc8] ;  /* 0x000dc800010c7983 */ /* 0x000ea20000100800 */
[----:B---3--:R-:W-:-:S03]  /*1b600*/  @!P0 IMAD.MOV.U32 R30, RZ, RZ, R4 ;  /* 0x000000ffff1e8224 */ /* 0x008fc600078e0004 */
[----:B------:R-:W3:Y:S01]  /*1b610*/  LDL R4, [R1+0x131c] ;  /* 0x00131c0001047983 */ /* 0x000ee20000100800 */
[----:B------:R-:W-:Y:S01]  /*1b620*/  @!P0 IMAD.MOV.U32 R31, RZ, RZ, R10 ;  /* 0x000000ffff1f8224 */ /* 0x000fe200078e000a */
[----:B------:R-:W-:Y:S02]  /*1b630*/  PRMT R41, RZ, 0x7610, R41 ;  /* 0x00007610ff297816 */ /* 0x000fe40000000029 */
[----:B------:R-:W3:Y:S04]  /*1b640*/  LDL R10, [R1+0xdc0] ;  /* 0x000dc000010a7983 */ /* 0x000ee80000100800 */
[----:B------:R0:W3:Y:S01]  /*1b650*/  @!P0 LDG.E.U16 R39, desc[UR12][R30.64] ;  /* 0x0000000c1e278981 */ /* 0x0000e2000c1e1500 */
[----:B------:R-:W-:Y:S02]  /*1b660*/  PRMT R43, RZ, 0x7610, R43 ;  /* 0x00007610ff2b7816 */ /* 0x000fe4000000002b */
[----:B0-----:R-:W-:Y:S01]  /*1b670*/  @!P1 MOV R30, R8 ;  /* 0x00000008001e9202 */ /* 0x001fe20000000f00 */
[----:B------:R-:W-:Y:S01]  /*1b680*/  @!P1 IMAD.MOV.U32 R31, RZ, RZ, R9 ;  /* 0x000000ffff1f9224 */ /* 0x000fe200078e0009 */
[----:B------:R-:W3:Y:S04]  /*1b690*/  LDL R8, [R1+0xd88] ;  /* 0x000d880001087983 */ /* 0x000ee80000100800 */
[----:B------:R-:W3:Y:S04]  /*1b6a0*/  LDL R9, [R1+0xdc4] ;  /* 0x000dc40001097983 */ /* 0x000ee80000100800 */
[----:B------:R4:W3:Y:S01]  /*1b6b0*/  @!P1 LDG.E.U16 R41, desc[UR12][R30.64] ;  /* 0x0000000c1e299981 */ /* 0x0008e2000c1e1500 */
[----:B------:R-:W-:Y:S01]  /*1b6c0*/  PRMT R45, RZ, 0x7610, R45 ;  /* 0x00007610ff2d7816 */ /* 0x000fe2000000002d */
[----:B----4-:R-:W-:-:S02]  /*1b6d0*/  @!P0 IMAD.MOV.U32 R30, RZ, RZ, R6 ;  /* 0x000000ffff1e8224 */ /* 0x010fc400078e0006 */
[----:B------:R-:W4:Y:S01]  /*1b6e0*/  LDL R6, [R1+0xd80] ;  /* 0x000d800001067983 */ /* 0x000f220000100800 */
[----:B--2---:R-:W-:-:S03]  /*1b6f0*/  @!P0 IMAD.MOV.U32 R31, RZ, RZ, R7 ;  /* 0x000000ffff1f8224 */ /* 0x004fc600078e0007 */
[----:B------:R-:W2:Y:S04]  /*1b700*/  LDL R7, [R1+0xd8c] ;  /* 0x000d8c0001077983 */ /* 0x000ea80000100800 */
[----:B------:R0:W4:Y:S02]  /*1b710*/  @!P0 LDG.E.U16 R43, desc[UR12][R30.64] ;  /* 0x0000000c1e2b8981 */ /* 0x000124000c1e1500 */
[----:B0-----:R-:W-:Y:S02]  /*1b720*/  @!P1 IMAD.MOV.U32 R31, RZ, RZ, R5 ;  /* 0x000000ffff1f9224 */ /* 0x001fe400078e0005 */
[----:B------:R-:W4:Y:S01]  /*1b730*/  LDL R5, [R1+0xd84] ;  /* 0x000d840001057983 */ /* 0x000f220000100800 */
[----:B------:R-:W-:-:S03]  /*1b740*/  @!P1 IMAD.MOV.U32 R30, RZ, RZ, R2 ;  /* 0x000000ffff1e9224 */ /* 0x000fc600078e0002 */
[----:B------:R-:W4:Y:S04]  /*1b750*/  LDL R2, [R1+0xd4c] ;  /* 0x000d4c0001027983 */ /* 0x000f280000100800 */
[----:B------:R0:W4:Y:S02]  /*1b760*/  @!P1 LDG.E.U16 R45, desc[UR12][R30.64] ;  /* 0x0000000c1e2d9981 */ /* 0x000124000c1e1500 */
[----:B0-----:R-:W-:Y:S01]  /*1b770*/  @!P0 MOV R31, R32 ;  /* 0x00000020001f8202 */ /* 0x001fe20000000f00 */
[----:B---3--:R-:W-:Y:S02]  /*1b780*/  @!P0 IMAD.MOV.U32 R30, RZ, RZ, R4 ;  /* 0x000000ffff1e8224 */ /* 0x008fe400078e0004 */
[----:B------:R-:W3:Y:S04]  /*1b790*/  LDL R4, [R1+0xd48] ;  /* 0x000d480001047983 */ /* 0x000ee80000100800 */
[----:B------:R-:W3:Y:S04]  /*1b7a0*/  LDL.LU R32, [R1+0x1c8] ;  /* 0x0001c80001207983 */ /* 0x000ee80000300800 */
        /* <DEDUP_REMOVED lines=10> */
[----:B------:R-:W3:Y:S01]  /*1b850*/  LDL.LU R60, [R1+0x114] ;  /* 0x00011400013c7983 */ /* 0x000ee20000300800 */
[----:B------:R-:W0:Y:S03]  /*1b860*/  S2R R0, SR_TID.X ;  /* 0x0000000000007919 */ /* 0x000e260000002100 */
[----:B------:R-:W3:Y:S01]  /*1b870*/  LDL.LU R58, [R1+0xf8] ;  /* 0x0000f800013a7983 */ /* 0x000ee20000300800 */
[----:B0-----:R-:W-:-:S05]  /*1b880*/  LOP3.LUT R0, R0, 0x1f, RZ, 0xc0, !PT ;  /* 0x0000001f00007812 */ /* 0x001fca00078ec0ff */
[----:B------:R-:W-:-:S05]  /*1b890*/  IMAD.SHL.U32 R0, R0, 0x2, RZ ;  /* 0x0000000200007824 */ /* 0x000fca00078e00ff */
[----:B------:R0:W-:Y:S04]  /*1b8a0*/  STS.U16 [R0+UR5+0x4000], R47 ;  /* 0x0040002f00007988 */ /* 0x0001e80008000405 */
[----:B------:R1:W-:Y:S01]  /*1b8b0*/  STS.U16 [R0+UR5+0x4040], R49 ;  /* 0x0040403100007988 */ /* 0x0003e20008000405 */
[----:B0-----:R-:W-:Y:S02]  /*1b8c0*/  PRMT R47, RZ, 0x7610, R47 ;  /* 0x00007610ff2f7816 */ /* 0x001fe4000000002f */
[----:B-1----:R-:W-:-:S04]  /*1b8d0*/  PRMT R49, RZ, 0x7610, R49 ;  /* 0x00007610ff317816 */ /* 0x002fc80000000031 */
[----:B------:R0:W3:Y:S04]  /*1b8e0*/  @!P0 LDG.E.U16 R47, desc[UR12][R30.64] ;  /* 0x0000000c1e2f8981 */ /* 0x0000e8000c1e1500 */
[----:B------:R1:W-:Y:S01]  /*1b8f0*/  STS.U16 [R0+UR5+0x4240], R51 ;  /* 0x0042403300007988 */ /* 0x0003e20008000405 */
[----:B0-----:R-:W-:Y:S02]  /*1b900*/  @!P1 IMAD.MOV.U32 R30, RZ, RZ, R15 ;  /* 0x000000ffff1e9224 */ /* 0x001fe400078e000f */
[----:B------:R-:W-:Y:S01]  /*1b910*/  @!P1 IMAD.MOV.U32 R31, RZ, RZ, R16 ;  /* 0x000000ffff1f9224 */ /* 0x000fe200078e0010 */
        /* <DEDUP_REMOVED lines=13> */
[----:B0-----:R-:W-:Y:S01]  /*1b9f0*/  @!P0 MOV R30, R9 ;  /* 0x00000009001e8202 */ /* 0x001fe20000000f00 */
[----:B------:R-:W-:Y:S01]  /*1ba00*/  @!P0 IMAD.MOV.U32 R31, RZ, RZ, R10 ;  /* 0x000000ffff1f8224 */ /* 0x000fe200078e000a */
[----:B-1----:R-:W-:-:S04]  /*1ba10*/  PRMT R57, RZ, 0x7610, R57 ;  /* 0x00007610ff397816 */ /* 0x002fc80000000039 */
[----:B------:R0:W3:Y:S04]  /*1ba20*/  @!P0 LDG.E.U16 R55, desc[UR12][R30.64] ;  /* 0x0000000c1e378981 */ /* 0x0000e8000c1e1500 */
[----:B------:R1:W-:Y:S01]  /*1ba30*/  STS.U16 [R0+UR5+0x4640], R59 ;  /* 0x0046403b00007988 */ /* 0x0003e20008000405 */
[----:B0-----:R-:W-:Y:S01]  /*1ba40*/  @!P1 IMAD.MOV.U32 R31, RZ, RZ, R8 ;  /* 0x000000ffff1f9224 */ /* 0x001fe200078e0008 */
[----:B-1----:R-:W-:Y:S01]  /*1ba50*/  PRMT R59, RZ, 0x7610, R59 ;  /* 0x00007610ff3b7816 */ /* 0x002fe2000000003b */
[----:B--2---:R-:W-:-:S05]  /*1ba60*/  @!P1 IMAD.MOV.U32 R30, RZ, RZ, R7 ;  /* 0x000000ffff1e9224 */ /* 0x004fca00078e0007 */
[----:B------:R4:W2:Y:S02]  /*1ba70*/  @!P1 LDG.E.U16 R57, desc[UR12][R30.64] ;  /* 0x0000000c1e399981 */ /* 0x0008a4000c1e1500 */
[----:B----4-:R-:W-:Y:S02]  /*1ba80*/  @!P0 IMAD.MOV.U32 R31, RZ, RZ, R6 ;  /* 0x000000ffff1f8224 */ /* 0x010fe400078e0006 */
[----:B------:R-:W-:-:S05]  /*1ba90*/  @!P0 IMAD.MOV.U32 R30, RZ, RZ, R5 ;  /* 0x000000ffff1e8224 */ /* 0x000fca00078e0005 */
[----:B------:R0:W4:Y:S02]  /*1baa0*/  @!P0 LDG.E.U16 R59, desc[UR12][R30.64] ;  /* 0x0000000c1e3b8981 */ /* 0x000124000c1e1500 */
[----:B0-----:R-:W-:Y:S02]  /*1bab0*/  @!P1 IMAD.MOV.U32 R30, RZ, RZ, R2 ;  /* 0x000000ffff1e9224 */ /* 0x001fe400078e0002 */
[----:B------:R-:W2:Y:S04]  /*1bac0*/  LDL.LU R2, [R1+0xf4] ;  /* 0x0000f40001027983 */ /* 0x000ea80000300800 */
[----:B------:R-:W4:Y:S04]  /*1bad0*/  LDL.LU R52, [R1+0xd8] ;  /* 0x0000d80001347983 */ /* 0x000f280000300800 */
[----:B------:R-:W4:Y:S04]  /*1bae0*/  LDL.LU R54, [R1+0xd4] ;  /* 0x0000d40001367983 */ /* 0x000f280000300800 */
        /* <DEDUP_REMOVED lines=39> */
[----:B---3--:R-:W-:-:S03]  /*1bd60*/  @!P1 MOV R31, R4 ;  /* 0x00000004001f9202 */ /* 0x008fc60000000f00 */
        /* <DEDUP_REMOVED lines=9> */
[----:B------:R-:W3:Y:S04]  /*1be00*/  LDL.LU R12, [R1+0xb8] ;  /* 0x0000b800010c7983 */ /* 0x000ee80000300800 */
[----:B------:R-:W3:Y:S04]  /*1be10*/  LDL.LU R11, [R1+0xb4] ;  /* 0x0000b400010b7983 */ /* 0x000ee80000300800 */
[----:B------:R-:W3:Y:S04]  /*1be20*/  LDL.LU R10, [R1+0x98] ;  /* 0x00009800010a7983 */ /* 0x000ee80000300800 */
[----:B------:R-:W3:Y:S04]  /*1be30*/  LDL.LU R9, [R1+0x94] ;  /* 0x0000940001097983 */ /* 0x000ee80000300800 */
[----:B------:R0:W-:Y:S04]  /*1be40*/  STS.U16 [R0+UR5+0x5200], R60 ;  /* 0x0052003c00007988 */ /* 0x0001e80008000405 */
[----:B0-----:R-:W3:Y:S04]  /*1be50*/  LDL.LU R60, [R1+0x74] ;  /* 0x00007400013c7983 */ /* 0x001ee80000300800 */
[----:B------:R0:W-:Y:S04]  /*1be60*/  STS.U16 [R0+UR5+0x5240], R56 ;  /* 0x0052403800007988 */ /* 0x0001e80008000405 */
[----:B------:R1:W-:Y:S04]  /*1be70*/  STS.U16 [R0+UR5+0x5400], R58 ;  /* 0x0054003a00007988 */ /* 0x0003e80008000405 */
[----:B0-----:R-:W3:Y:S04]  /*1be80*/  LDL.LU R56, [R1+0x58] ;  /* 0x0000580001387983 */ /* 0x001ee80000300800 */
[----:B------:R-:W3:Y:S04]  /*1be90*/  LDL.LU R8, [R1+0x54] ;  /* 0x0000540001087983 */ /* 0x000ee80000300800 */
[----:B------:R-:W3:Y:S04]  /*1bea0*/  LDL.LU R7, [R1+0x228] ;  /* 0x0002280001077983 */ /* 0x000ee80000300800 */
[----:B-1----:R-:W3:Y:S04]  /*1beb0*/  LDL.LU R58, [R1+0x224] ;  /* 0x00022400013a7983 */ /* 0x002ee80000300800 */
[----:B------:R-:W-:Y:S04]  /*1bec0*/  STS.U16 [R0+UR5+0x4800], R32 ;  /* 0x0048002000007988 */ /* 0x000fe80008000405 */
[----:B------:R-:W-:Y:S04]  /*1bed0*/  STS.U16 [R0+UR5+0x4840], R34 ;  /* 0x0048402200007988 */ /* 0x000fe80008000405 */
[----:B------:R-:W-:Y:S04]  /*1bee0*/  STS.U16 [R0+UR5+0x4a40], R36 ;  /* 0x004a402400007988 */ /* 0x000fe80008000405 */
[----:B------:R-:W-:Y:S04]  /*1bef0*/  STS.U16 [R0+UR5+0x4a00], R38 ;  /* 0x004a002600007988 */ /* 0x000fe80008000405 */
[----:B------:R-:W-:Y:S04]  /*1bf00*/  STS.U16 [R0+UR5+0x4c00], R40 ;  /* 0x004c002800007988 */ /* 0x000fe80008000405 */
[----:B------:R-:W-:Y:S04]  /*1bf10*/  STS.U16 [R0+UR5+0x4c40], R42 ;  /* 0x004c402a00007988 */ /* 0x000fe80008000405 */
[----:B------:R-:W-:Y:S04]  /*1bf20*/  STS.U16 [R0+UR5+0x4e40], R44 ;  /* 0x004e402c00007988 */ /* 0x000fe80008000405 */
[----:B------:R-:W-:Y:S04]  /*1bf30*/  STS.U16 [R0+UR5+0x4e00], R46 ;  /* 0x004e002e00007988 */ /* 0x000fe80008000405 */
[----:B--2---:R0:W-:Y:S04]  /*1bf40*/  STS.U16 [R0+UR5+0x5440], R2 ;  /* 0x0054400200007988 */ /* 0x0041e80008000405 */
[----:B0-----:R-:W2:Y:S04]  /*1bf50*/  LDL.LU R2, [R1+0x210] ;  /* 0x0002100001027983 */ /* 0x001ea80000300800 */
        /* <DEDUP_REMOVED lines=10> */
[----:B------:R0:W-:Y:S04]  /*1c000*/  STS.U16 [R0+UR5+0x5000], R48 ;  /* 0x0050003000007988 */ /* 0x0001e80008000405 */
[----:B------:R-:W2:Y:S04]  /*1c010*/  LDL.LU R46, [R1+0x17c] ;  /* 0x00017c00012e7983 */ /* 0x000ea80000300800 */
[----:B------:R1:W-:Y:S04]  /*1c020*/  STS.U16 [R0+UR5+0x5040], R50 ;  /* 0x0050403200007988 */ /* 0x0003e80008000405 */
[----:B0-----:R-:W2:Y:S04]  /*1c030*/  LDL.LU R48, [R1+0x150] ;  /* 0x0001500001307983 */ /* 0x001ea80000300800 */
[----:B----4-:R0:W-:Y:S04]  /*1c040*/  STS.U16 [R0+UR5+0x5640], R52 ;  /* 0x0056403400007988 */ /* 0x0101e80008000405 */
[----:B-1----:R-:W4:Y:S04]  /*1c050*/  LDL.LU R50, [R1+0x14c] ;  /* 0x00014c0001327983 */ /* 0x002f280000300800 */
[----:B------:R1:W-:Y:S04]  /*1c060*/  STS.U16 [R0+UR5+0x5600], R54 ;  /* 0x0056003600007988 */ /* 0x0003e80008000405 */
[----:B0-----:R-:W4:Y:S04]  /*1c070*/  LDL.LU R52, [R1+0x130] ;  /* 0x0001300001347983 */ /* 0x001f280000300800 */
[----:B-1----:R-:W4:Y:S04]  /*1c080*/  LDL.LU R54, [R1+0x12c] ;  /* 0x00012c0001367983 */ /* 0x002f280000300800 */
[----:B---3--:R0:W-:Y:S04]  /*1c090*/  STS.U16 [R0+UR5+0x5c40], R60 ;  /* 0x005c403c00007988 */ /* 0x0081e80008000405 */
[----:B0-----:R-:W3:Y:S04]  /*1c0a0*/  LDL.LU R60, [R1+0x110] ;  /* 0x00011000013c7983 */ /* 0x001ee80000300800 */
[----:B------:R0:W-:Y:S04]  /*1c0b0*/  STS.U16 [R0+UR5+0x5c00], R3 ;  /* 0x005c000300007988 */ /* 0x0001e80008000405 */
[----:B------:R1:W-:Y:S01]  /*1c0c0*/  STS.U16 [R0+UR5+0x5e40], R56 ;  /* 0x005e403800007988 */ /* 0x0003e20008000405 */
[----:B0-----:R-:W-:-:S03]  /*1c0d0*/  LOP3.LUT R3, R0, 0x10, RZ, 0x3c, !PT ;  /* 0x0000001000037812 */ /* 0x001fc600078e3cff */
[----:B------:R-:W-:Y:S04]  /*1c0e0*/  STS.U16 [R0+UR5+0x4600], R61 ;  /* 0x0046003d00007988 */ /* 0x000fe80008000405 */
[----:B-1----:R-:W3:Y:S04]  /*1c0f0*/  LDL.LU R56, [R1+0x10c] ;  /* 0x00010c0001387983 */ /* 0x002ee80000300800 */
[----:B------:R-:W-:Y:S04]  /*1c100*/  STS.U16 [R0+UR5+0x5800], R12 ;  /* 0x0058000c00007988 */ /* 0x000fe80008000405 */
[----:B------:R-:W-:Y:S04]  /*1c110*/  STS.U16 [R0+UR5+0x5840], R11 ;  /* 0x0058400b00007988 */ /* 0x000fe80008000405 */
[----:B------:R-:W-:Y:S04]  /*1c120*/  STS.U16 [R0+UR5+0x5a40], R10 ;  /* 0x005a400a00007988 */ /* 0x000fe80008000405 */
[----:B------:R-:W-:Y:S04]  /*1c130*/  STS.U16 [R0+UR5+0x5a00], R9 ;  /* 0x005a000900007988 */ /* 0x000fe80008000405 */
[----:B------:R-:W-:Y:S04]  /*1c140*/  STS.U16 [R0+UR5+0x5e00], R8 ;  /* 0x005e000800007988 */ /* 0x000fe80008000405 */
[----:B------:R-:W-:Y:S04]  /*1c150*/  STS.U16 [R3+UR5+0x4080], R7 ;  /* 0x0040800703007988 */ /* 0x000fe80008000405 */
[----:B------:R0:W-:Y:S04]  /*1c160*/  STS.U16 [R3+UR5+0x40c0], R58 ;  /* 0x0040c03a03007988 */ /* 0x0001e80008000405 */
[----:B0-----:R-:W3:Y:S04]  /*1c170*/  LDL.LU R58, [R1+0xf0] ;  /* 0x0000f000013a7983 */ /* 0x001ee80000300800 */
[----:B--2---:R0:W-:Y:S04]  /*1c180*/  STS.U16 [R3+UR5+0x42c0], R2 ;  /* 0x0042c00203007988 */ /* 0x0041e80008000405 */
[----:B------:R1:W-:Y:S04]  /*1c190*/  STS.U16 [R3+UR5+0x4280], R6 ;  /* 0x0042800603007988 */ /* 0x0003e80008000405 */
[----:B------:R-:W-:Y:S04]  /*1c1a0*/  STS.U16 [R3+UR5+0x4480], R5 ;  /* 0x0044800503007988 */ /* 0x000fe80008000405 */
[----:B------:R-:W-:Y:S04]  /*1c1b0*/  STS.U16 [R3+UR5+0x44c0], R4 ;  /* 0x0044c00403007988 */ /* 0x000fe80008000405 */
[----:B------:R-:W-:Y:S04]  /*1c1c0*/  STS.U16 [R3+UR5+0x46c0], R32 ;  /* 0x0046c02003007988 */ /* 0x000fe80008000405 */
[----:B------:R-:W-:Y:S04]  /*1c1d0*/  STS.U16 [R3+UR5+0x4680], R34 ;  /* 0x0046802203007988 */ /* 0x000fe80008000405 */
[----:B------:R-:W-:Y:S04]  /*1c1e0*/  STS.U16 [R3+UR5+0x4880], R36 ;  /* 0x0048802403007988 */ /* 0x000fe80008000405 */
[----:B------:R-:W-:Y:S04]  /*1c1f0*/  STS.U16 [R3+UR5+0x48c0], R38 ;  /* 0x0048c02603007988 */ /* 0x000fe80008000405 */
[----:B------:R-:W-:Y:S04]  /*1c200*/  STS.U16 [R3+UR5+0x4ac0], R40 ;  /* 0x004ac02803007988 */ /* 0x000fe80008000405 */
[----:B0-----:R-:W2:Y:S04]  /*1c210*/  LDL.LU R2, [R1+0xec] ;  /* 0x0000ec0001027983 */ /* 0x001ea80000300800 */
[----:B------:R-:W-:Y:S04]  /*1c220*/  STS.U16 [R3+UR5+0x4a80], R42 ;  /* 0x004a802a03007988 */ /* 0x000fe80008000405 */
[----:B------:R-:W-:Y:S04]  /*1c230*/  STS.U16 [R3+UR5+0x4c80], R44 ;  /* 0x004c802c03007988 */ /* 0x000fe80008000405 */
[----:B------:R-:W2:Y:S04]  /*1c240*/  LDL.LU R14, [R1+0xd0] ;  /* 0x0000d000010e7983 */ /* 0x000ea80000300800 */
[----:B------:R-:W-:Y:S04]  /*1c250*/  STS.U16 [R3+UR5+0x4cc0], R46 ;  /* 0x004cc02e03007988 */ /* 0x000fe80008000405 */
[----:B------:R-:W2:Y:S04]  /*1c260*/  LDL.LU R13, [R1+0xcc] ;  /* 0x0000cc00010d7983 */ /* 0x000ea80000300800 */
[----:B------:R-:W-:Y:S04]  /*1c270*/  STS.U16 [R3+UR5+0x4ec0], R48 ;  /* 0x004ec03003007988 */ /* 0x000fe80008000405 */
[----:B------:R-:W2:Y:S04]  /*1c280*/  LDL.LU R12, [R1+0xb0] ;  /* 0x0000b000010c7983 */ /* 0x000ea80000300800 */
[----:B----4-:R-:W-:Y:S04]  /*1c290*/  STS.U16 [R3+UR5+0x4e80], R50 ;  /* 0x004e803203007988 */ /* 0x010fe80008000405 */
[----:B------:R-:W4:Y:S04]  /*1c2a0*/  LDL.LU R11, [R1+0xac] ;  /* 0x0000ac00010b7983 */ /* 0x000f280000300800 */
[----:B------:R-:W-:Y:S04]  /*1c2b0*/  STS.U16 [R3+UR5+0x5080], R52 ;  /* 0x0050803403007988 */ /* 0x000fe80008000405 */
[----:B------:R-:W4:Y:S04]  /*1c2c0*/  LDL.LU R10, [R1+0x90] ;  /* 0x00009000010a7983 */ /* 0x000f280000300800 */
[----:B------:R-:W-:Y:S04]  /*1c2d0*/  STS.U16 [R3+UR5+0x50c0], R54 ;  /* 0x0050c03603007988 */ /* 0x000fe80008000405 */
[----:B------:R-:W4:Y:S04]  /*1c2e0*/  LDL.LU R9, [R1+0x8c] ;  /* 0x00008c0001097983 */ /* 0x000f280000300800 */
[----:B-1----:R-:W4:Y:S04]  /*1c2f0*/  LDL.LU R6, [R1+0x70] ;  /* 0x0000700001067983 */ /* 0x002f280000300800 */
[----:B---3--:R0:W-:Y:S04]  /*1c300*/  STS.U16 [R3+UR5+0x52c0], R60 ;  /* 0x0052c03c03007988 */ /* 0x0081e80008000405 */
[----:B0-----:R-:W3:Y:S04]  /*1c310*/  LDL.LU R60, [R1+0x6c] ;  /* 0x00006c00013c7983 */ /* 0x001ee80000300800 */
[----:B------:R-:W3:Y:S04]  /*1c320*/  LDL.LU R8, [R1+0x50] ;  /* 0x0000500001087983 */ /* 0x000ee80000300800 */
[----:B------:R-:W3:Y:S04]  /*1c330*/  LDL.LU R7, [R1+0x4c] ;  /* 0x00004c0001077983 */ /* 0x000ee80000300800 */
[----:B------:R0:W-:Y:S04]  /*1c340*/  STS.U16 [R3+UR5+0x5280], R56 ;  /* 0x0052803803007988 */ /* 0x0001e80008000405 */
[----:B------:R-:W3:Y:S04]  /*1c350*/  LDL.LU R54, [R1+0x220] ;  /* 0x0002200001367983 */ /* 0x000ee80000300800 */
[----:B0-----:R-:W3:Y:S04]  /*1c360*/  LDL.LU R56, [R1+0x21c] ;  /* 0x00021c0001387983 */ /* 0x001ee80000300800 */
        /* <DEDUP_REMOVED lines=10> */
[----:B------:R0:W-:Y:S04]  /*1c410*/  STS.U16 [R3+UR5+0x5480], R58 ;  /* 0x0054803a03007988 */ /* 0x0001e80008000405 */
[----:B------:R-:W3:Y:S04]  /*1c420*/  LDL.LU R48, [R1+0x178] ;  /* 0x0001780001307983 */ /* 0x000ee80000300800 */
[----:B------:R-:W3:Y:S04]  /*1c430*/  LDL.LU R50, [R1+0x174] ;  /* 0x0001740001327983 */ /* 0x000ee80000300800 */
[----:B------:R-:W3:Y:S04]  /*1c440*/  LDL.LU R52, [R1+0x148] ;  /* 0x0001480001347983 */ /* 0x000ee80000300800 */
[----:B0-----:R-:W3:Y:S04]  /*1c450*/  LDL.LU R58, [R1+0x144] ;  /* 0x00014400013a7983 */ /* 0x001ee80000300800 */
[----:B--2---:R0:W-:Y:S04]  /*1c460*/  STS.U16 [R3+UR5+0x54c0], R2 ;  /* 0x0054c00203007988 */ /* 0x0041e80008000405 */
[----:B0-----:R-:W2:Y:S04]  /*1c470*/  LDL.LU R2, [R1+0x128] ;  /* 0x0001280001027983 */ /* 0x001ea80000300800 */
[----:B------:R-:W-:Y:S04]  /*1c480*/  STS.U16 [R3+UR5+0x56c0], R14 ;  /* 0x0056c00e03007988 */ /* 0x000fe80008000405 */
[----:B------:R-:W-:Y:S04]  /*1c490*/  STS.U16 [R3+UR5+0x5680], R13 ;  /* 0x0056800d03007988 */ /* 0x000fe80008000405 */
[----:B------:R-:W-:Y:S04]  /*1c4a0*/  STS.U16 [R3+UR5+0x5880], R12 ;  /* 0x0058800c03007988 */ /* 0x000fe80008000405 */
[----:B----4-:R-:W-:Y:S04]  /*1c4b0*/  STS.U16 [R3+UR5+0x58c0], R11 ;  /* 0x0058c00b03007988 */ /* 0x010fe80008000405 */
[----:B------:R-:W-:Y:S04]  /*1c4c0*/  STS.U16 [R3+UR5+0x5ac0], R10 ;  /* 0x005ac00a03007988 */ /* 0x000fe80008000405 */
[----:B------:R-:W-:Y:S04]  /*1c4d0*/  STS.U16 [R3+UR5+0x5a80], R9 ;  /* 0x005a800903007988 */ /* 0x000fe80008000405 */
[----:B------:R-:W-:Y:S04]  /*1c4e0*/  STS.U16 [R3+UR5+0x5c80], R6 ;  /* 0x005c800603007988 */ /* 0x000fe80008000405 */
[----:B---3--:R0:W-:Y:S04]  /*1c4f0*/  STS.U16 [R3+UR5+0x5cc0], R60 ;  /* 0x005cc03c03007988 */ /* 0x0081e80008000405 */
[----:B0-----:R-:W3:Y:S01]  /*1c500*/  LDL.LU R60, [R1+0x124] ;  /* 0x00012400013c7983 */ /* 0x001ee20000300800 */
[----:B------:R-:W-:-:S03]  /*1c510*/  LOP3.LUT R6, R0, 0x20, RZ, 0x3c, !PT ;  /* 0x0000002000067812 */ /* 0x000fc600078e3cff */
[----:B------:R-:W-:Y:S04]  /*1c520*/  STS.U16 [R3+UR5+0x5ec0], R8 ;  /* 0x005ec00803007988 */ /* 0x000fe80008000405 */
[----:B------:R-:W-:Y:S04]  /*1c530*/  STS.U16 [R3+UR5+0x5e80], R7 ;  /* 0x005e800703007988 */ /* 0x000fe80008000405 */
[----:B------:R0:W-:Y:S04]  /*1c540*/  STS.U16 [R6+UR5+0x4100], R54 ;  /* 0x0041003606007988 */ /* 0x0001e80008000405 */
[----:B------:R1:W-:Y:S04]  /*1c550*/  STS.U16 [R6+UR5+0x4140], R56 ;  /* 0x0041403806007988 */ /* 0x0003e80008000405 */
[----:B------:R-:W-:Y:S04]  /*1c560*/  STS.U16 [R6+UR5+0x4340], R5 ;  /* 0x0043400506007988 */ /* 0x000fe80008000405 */
[----:B------:R-:W-:Y:S04]  /*1c570*/  STS.U16 [R6+UR5+0x4300], R4 ;  /* 0x0043000406007988 */ /* 0x000fe80008000405 */
[----:B------:R-:W-:Y:S04]  /*1c580*/  STS.U16 [R6+UR5+0x4500], R32 ;  /* 0x0045002006007988 */ /* 0x000fe80008000405 */
[----:B------:R-:W-:Y:S04]  /*1c590*/  STS.U16 [R6+UR5+0x4540], R34 ;  /* 0x0045402206007988 */ /* 0x000fe80008000405 */
[----:B------:R-:W-:Y:S04]  /*1c5a0*/  STS.U16 [R6+UR5+0x4740], R36 ;  /* 0x0047402406007988 */ /* 0x000fe80008000405 */
[----:B0-----:R-:W4:Y:S04]  /*1c5b0*/  LDL.LU R54, [R1+0x108] ;  /* 0x0001080001367983 */ /* 0x001f280000300800 */
[----:B------:R-:W-:Y:S04]  /*1c5c0*/  STS.U16 [R6+UR5+0x4700], R38 ;  /* 0x0047002606007988 */ /* 0x000fe80008000405 */
[----:B-1----:R-:W4:Y:S04]  /*1c5d0*/  LDL.LU R56, [R1+0x104] ;  /* 0x0001040001387983 */ /* 0x002f280000300800 */
[----:B------:R-:W-:Y:S04]  /*1c5e0*/  STS.U16 [R6+UR5+0x4900], R40 ;  /* 0x0049002806007988 */ /* 0x000fe80008000405 */
[----:B------:R-:W-:Y:S04]  /*1c5f0*/  STS.U16 [R6+UR5+0x4940], R42 ;  /* 0x0049402a06007988 */ /* 0x000fe80008000405 */
[----:B------:R-:W4:Y:S04]  /*1c600*/  LDL.LU R16, [R1+0xe8] ;  /* 0x0000e80001107983 */ /* 0x000f280000300800 */
        /* <DEDUP_REMOVED lines=12> */
[----:B--2---:R0:W-:Y:S04]  /*1c6d0*/  STS.U16 [R6+UR5+0x5100], R2 ;  /* 0x0051000206007988 */ /* 0x0041e80008000405 */
[----:B------:R-:W2:Y:S04]  /*1c6e0*/  LDL.LU R9, [R1+0x84] ;  /* 0x0000840001097983 */ /* 0x000ea80000300800 */
[----:B0-----:R-:W2:Y:S04]  /*1c6f0*/  LDL.LU R2, [R1+0x68] ;  /* 0x0000680001027983 */ /* 0x001ea80000300800 */
[----:B------:R-:W2:Y:S04]  /*1c700*/  LDL.LU R8, [R1+0x64] ;  /* 0x0000640001087983 */ /* 0x000ea80000300800 */
[----:B------:R-:W2:Y:S04]  /*1c710*/  LDL.LU R7, [R1+0x48] ;  /* 0x0000480001077983 */ /* 0x000ea80000300800 */
[----:B------:R-:W2:Y:S04]  /*1c720*/  LDL.LU R58, [R1+0x44] ;  /* 0x00004400013a7983 */ /* 0x000ea80000300800 */
[----:B---3--:R0:W-:Y:S04]  /*1c730*/  STS.U16 [R6+UR5+0x5140], R60 ;  /* 0x0051403c06007988 */ /* 0x0081e80008000405 */
        /* <DEDUP_REMOVED lines=8> */
[----:B----4-:R0:W-:Y:S04]  /*1c7c0*/  STS.U16 [R6+UR5+0x5340], R54 ;  /* 0x0053403606007988 */ /* 0x0101e80008000405 */
[----:B------:R-:W4:Y:S04]  /*1c7d0*/  LDL.LU R42, [R1+0x1b0] ;  /* 0x0001b000012a7983 */ /* 0x000f280000300800 */
[----:B------:R1:W-:Y:S04]  /*1c7e0*/  STS.U16 [R6+UR5+0x5300], R56 ;  /* 0x0053003806007988 */ /* 0x0003e80008000405 */
[----:B------:R-:W4:Y:S04]  /*1c7f0*/  LDL.LU R44, [R1+0x1ac] ;  /* 0x0001ac00012c7983 */ /* 0x000f280000300800 */
        /* <DEDUP_REMOVED lines=8> */
[----:B0-----:R-:W4:Y:S04]  /*1c880*/  LDL.LU R54, [R1+0x140] ;  /* 0x0001400001367983 */ /* 0x001f280000300800 */
[----:B------:R-:W-:Y:S04]  /*1c890*/  STS.U16 [R6+UR5+0x5900], R12 ;  /* 0x0059000c06007988 */ /* 0x000fe80008000405 */
[----:B-1----:R-:W4:Y:S04]  /*1c8a0*/  LDL.LU R56, [R1+0x13c] ;  /* 0x00013c0001387983 */ /* 0x002f280000300800 */
[----:B------:R-:W-:Y:S04]  /*1c8b0*/  STS.U16 [R6+UR5+0x5940], R11 ;  /* 0x0059400b06007988 */ /* 0x000fe80008000405 */
[----:B------:R-:W-:Y:S04]  /*1c8c0*/  STS.U16 [R6+UR5+0x5b40], R10 ;  /* 0x005b400a06007988 */ /* 0x000fe80008000405 */
[----:B--2---:R-:W-:Y:S04]  /*1c8d0*/  STS.U16 [R6+UR5+0x5b00], R9 ;  /* 0x005b000906007988 */ /* 0x004fe80008000405 */
[----:B------:R0:W-:Y:S04]  /*1c8e0*/  STS.U16 [R6+UR5+0x5d00], R2 ;  /* 0x005d000206007988 */ /* 0x0001e80008000405 */
[----:B------:R-:W-:Y:S01]  /*1c8f0*/  STS.U16 [R6+UR5+0x5d40], R8 ;  /* 0x005d400806007988 */ /* 0x000fe20008000405 */
[----:B0-----:R-:W-:-:S03]  /*1c900*/  LOP3.LUT R2, R0, 0x30, RZ, 0x3c, !PT ;  /* 0x0000003000027812 */ /* 0x001fc600078e3cff */
[----:B------:R-:W-:Y:S04]  /*1c910*/  STS.U16 [R6+UR5+0x5f40], R7 ;  /* 0x005f400706007988 */ /* 0x000fe80008000405 */
[----:B------:R0:W-:Y:S04]  /*1c920*/  STS.U16 [R6+UR5+0x5f00], R58 ;  /* 0x005f003a06007988 */ /* 0x0001e80008000405 */
[----:B0-----:R-:W2:Y:S04]  /*1c930*/  LDL.LU R58, [R1+0x120] ;  /* 0x00012000013a7983 */ /* 0x001ea80000300800 */
        /* <DEDUP_REMOVED lines=14> */
[----:B------:R1:W-:Y:S04]  /*1ca20*/  STS.U16 [R2+UR5+0x43c0], R4 ;  /* 0x0043c00402007988 */ /* 0x0003e80008000405 */
[----:B0-----:R-:W3:Y:S04]  /*1ca30*/  LDL.LU R5, [R1+0x5c] ;  /* 0x00005c0001057983 */ /* 0x001ee80000300800 */
[----:B-1----:R-:W3:Y:S04]  /*1ca40*/  LDL.LU R4, [R1+0x40] ;  /* 0x0000400001047983 */ /* 0x002ee80000300800 */
[----:B------:R-:W3:Y:S04]  /*1ca50*/  LDL.LU R0, [R1+0x3c] ;  /* 0x00003c0001007983 */ /* 0x000ee80000300800 */
[----:B------:R0:W-:Y:S04]  /*1ca60*/  STS.U16 [R2+UR5+0x4380], R32 ;  /* 0x0043802002007988 */ /* 0x0001e80008000405 */
[----:B------:R1:W-:Y:S04]  /*1ca70*/  STS.U16 [R2+UR5+0x4580], R34 ;  /* 0x0045802202007988 */ /* 0x0003e80008000405 */
[----:B------:R4:W-:Y:S04]  /*1ca80*/  STS.U16 [R2+UR5+0x45c0], R36 ;  /* 0x0045c02402007988 */ /* 0x0009e80008000405 */
[----:B0-----:R-:W3:Y:S04]  /*1ca90*/  LDL.LU R32, [R1+0x38] ;  /* 0x0000380001207983 */ /* 0x001ee80000300800 */
[----:B-1----:R-:W3:Y:S04]  /*1caa0*/  LDL.LU R34, [R1+0x34] ;  /* 0x0000340001227983 */ /* 0x002ee80000300800 */
[----:B------:R0:W-:Y:S04]  /*1cab0*/  STS.U16 [R2+UR5+0x47c0], R38 ;  /* 0x0047c02602007988 */ /* 0x0001e80008000405 */
[----:B----4-:R-:W4:Y:S04]  /*1cac0*/  LDL.LU R36, [R1+0x30] ;  /* 0x0000300001247983 */ /* 0x010f280000300800 */
[----:B------:R1:W-:Y:S04]  /*1cad0*/  STS.U16 [R2+UR5+0x4780], R40 ;  /* 0x0047802802007988 */ /* 0x0003e80008000405 */
[----:B0-----:R-:W4:Y:S04]  /*1cae0*/  LDL.LU R38, [R1+0x2c] ;  /* 0x00002c0001267983 */ /* 0x001f280000300800 */
[----:B------:R0:W-:Y:S04]  /*1caf0*/  STS.U16 [R2+UR5+0x4980], R42 ;  /* 0x0049802a02007988 */ /* 0x0001e80008000405 */
[----:B-1----:R-:W4:Y:S04]  /*1cb00*/  LDL.LU R40, [R1+0x28] ;  /* 0x0000280001287983 */ /* 0x002f280000300800 */
        /* <DEDUP_REMOVED lines=14> */
[----:B--2---:R0:W-:Y:S04]  /*1cbf0*/  STS.U16 [R2+UR5+0x5180], R58 ;  /* 0x0051803a02007988 */ /* 0x0041e80008000405 */
[----:B-1----:R-:W2:Y:S04]  /*1cc00*/  LDL.LU R56, [R1+0x8] ;  /* 0x0000080001387983 */ /* 0x002ea80000300800 */
[----:B0-----:R-:W2:Y:S04]  /*1cc10*/  LDL.LU R58, [R1+0x4] ;  /* 0x00000400013a7983 */ /* 0x001ea80000300800 */
[----:B---3--:R0:W-:Y:S04]  /*1cc20*/  STS.U16 [R2+UR5+0x51c0], R60 ;  /* 0x0051c03c02007988 */ /* 0x0081e80008000405 */
[----:B------:R1:W-:Y:S04]  /*1cc30*/  STS.U16 [R2+UR5+0x53c0], R16 ;  /* 0x0053c01002007988 */ /* 0x0003e80008000405 */
[----:B------:R3:W-:Y:S04]  /*1cc40*/  STS.U16 [R2+UR5+0x5380], R15 ;  /* 0x0053800f02007988 */ /* 0x0007e80008000405 */
[----:B0-----:R-:W2:Y:S04]  /*1cc50*/  LDL.LU R60, [R1] ;  /* 0x00000000013c7983 */ /* 0x001ea80000300800 */
[----:B-1----:R-:W2:Y:S04]  /*1cc60*/  LDL.LU R16, [R1+0x20b8] ;  /* 0x0020b80001107983 */ /* 0x002ea80000300800 */
[----:B---3--:R-:W3:Y:S04]  /*1cc70*/  LDL.LU R15, [R1+0x20b4] ;  /* 0x0020b400010f7983 */ /* 0x008ee80000300800 */
[----:B------:R0:W-:Y:S04]  /*1cc80*/  STS.U16 [R2+UR5+0x5580], R14 ;  /* 0x0055800e02007988 */ /* 0x0001e80008000405 */
[----:B------:R1:W-:Y:S04]  /*1cc90*/  STS.U16 [R2+UR5+0x55c0], R13 ;  /* 0x0055c00d02007988 */ /* 0x0003e80008000405 */
        /* <DEDUP_REMOVED lines=18> */
[----:B0-----:R-:W3:Y:S04]  /*1cdc0*/  LDL.LU R5, [R1+0x208c] ;  /* 0x00208c0001057983 */ /* 0x001ee80000300800 */
[----:B-1----:R-:W3:Y:S04]  /*1cdd0*/  LDL.LU R4, [R1+0x2088] ;  /* 0x0020880001047983 */ /* 0x002ee80000300800 */
[----:B------:R0:W-:Y:S02]  /*1cde0*/  STS.U16 [R2+UR5+0x5f80], R0 ;  /* 0x005f800002007988 */ /* 0x0001e40008000405 */
[----:B0-----:R-:W0:Y:S02]  /*1cdf0*/  S2R R0, SR_TID.X ;  /* 0x0000000000007919 */ /* 0x001e240000002100 */
[----:B------:R-:W-:Y:S04]  /*1ce00*/  STL [R1+0x1e40], R2 ;  /* 0x001e400201007387 */ /* 0x000fe80000100800 */
[----:B------:R-:W-:Y:S01]  /*1ce10*/  STL [R1+0x1ec0], R2 ;  /* 0x001ec00201007387 */ /* 0x000fe20000100800 */
[----:B0-----:R-:W-:-:S05]  /*1ce20*/  LOP3.LUT R0, R0, 0x1f, RZ, 0xc0, !PT ;  /* 0x0000001f00007812 */ /* 0x001fca00078ec0ff */
[----:B------:R-:W-:-:S05]  /*1ce30*/  IMAD.SHL.U32 R0, R0, 0x2, RZ ;  /* 0x0000000200007824 */ /* 0x000fca00078e00ff */
[----:B------:R0:W-:Y:S04]  /*1ce40*/  STS.U16 [R0+UR5], R32 ;  /* 0x0000002000007988 */ /* 0x0001e80008000405 */
[----:B------:R1:W-:Y:S04]  /*1ce50*/  STS.U16 [R0+UR5+0x40], R34 ;  /* 0x0000402200007988 */ /* 0x0003e80008000405 */
[----:B----4-:R4:W-:Y:S04]  /*1ce60*/  STS.U16 [R0+UR5+0x240], R36 ;  /* 0x0002402400007988 */ /* 0x0109e80008000405 */
[----:B0-----:R-:W3:Y:S04]  /*1ce70*/  LDL.LU R32, [R1+0x2084] ;  /* 0x0020840001207983 */ /* 0x001ee80000300800 */
[----:B-1----:R-:W3:Y:S04]  /*1ce80*/  LDL.LU R34, [R1+0x2080] ;  /* 0x0020800001227983 */ /* 0x002ee80000300800 */
[----:B----4-:R-:W4:Y:S04]  /*1ce90*/  LDL.LU R36, [R1+0x207c] ;  /* 0x00207c0001247983 */ /* 0x010f280000300800 */
[----:B------:R0:W-:Y:S04]  /*1cea0*/  STS.U16 [R0+UR5+0x200], R38 ;  /* 0x0002002600007988 */ /* 0x0001e80008000405 */
[----:B------:R1:W-:Y:S04]  /*1ceb0*/  STS.U16 [R0+UR5+0x400], R40 ;  /* 0x0004002800007988 */ /* 0x0003e80008000405 */
[----:B------:R1:W-:Y:S04]  /*1cec0*/  STS.U16 [R0+UR5+0x440], R42 ;  /* 0x0004402a00007988 */ /* 0x0003e80008000405 */
[----:B0-----:R-:W4:Y:S04]  /*1ced0*/  LDL.LU R38, [R1+0x2078] ;  /* 0x0020780001267983 */ /* 0x001f280000300800 */
[----:B-1----:R-:W4:Y:S04]  /*1cee0*/  LDL.LU R40, [R1+0x2074] ;  /* 0x0020740001287983 */ /* 0x002f280000300800 */
[----:B------:R-:W4:Y:S04]  /*1cef0*/  LDL.LU R42, [R1+0x2070] ;  /* 0x00207000012a7983 */ /* 0x000f280000300800 */
        /* <DEDUP_REMOVED lines=12> */
[----:B--2---:R0:W-:Y:S04]  /*1cfc0*/  STS.U16 [R0+UR5+0xc00], R56 ;  /* 0x000c003800007988 */ /* 0x0041e80008000405 */
[----:B------:R1:W-:Y:S04]  /*1cfd0*/  STS.U16 [R0+UR5+0xc40], R58 ;  /* 0x000c403a00007988 */ /* 0x0003e80008000405 */
[----:B0-----:R-:W2:Y:S04]  /*1cfe0*/  LDL.LU R56, [R1+0x2054] ;  /* 0x0020540001387983 */ /* 0x001ea80000300800 */
[----:B-1----:R-:W2:Y:S04]  /*1cff0*/  LDL.LU R58, [R1+0x2050] ;  /* 0x00205000013a7983 */ /* 0x002ea80000300800 */
[----:B------:R0:W-:Y:S04]  /*1d000*/  STS.U16 [R0+UR5+0xe40], R60 ;  /* 0x000e403c00007988 */ /* 0x0001e80008000405 */
[----:B0-----:R-:W2:Y:S04]  /*1d010*/  LDL.LU R60, [R1+0x204c] ;  /* 0x00204c00013c7983 */ /* 0x001ea80000300800 */
[----:B---3--:R0:W-:Y:S04]  /*1d020*/  STS.U16 [R0+UR5+0x1e00], R5 ;  /* 0x001e000500007988 */ /* 0x0081e80008000405 */
[----:B------:R1:W-:Y:S04]  /*1d030*/  STS.U16 [R0+UR5+0x1e40], R4 ;  /* 0x001e400400007988 */ /* 0x0003e80008000405 */
[----:B0-----:R-:W3:Y:S04]  /*1d040*/  LDL R5, [R1+0xdf8] ;  /* 0x000df80001057983 */ /* 0x001ee80000100800 */
[----:B-1----:R-:W3:Y:S01]  /*1d050*/  LDL R4, [R1+0xdfc] ;  /* 0x000dfc0001047983 */ /* 0x002ee20000100800 */
[----:B------:R-:W-:-:S06]  /*1d060*/  PRMT R61, RZ, 0x7610, R61 ;  /* 0x00007610ff3d7816 */ /* 0x000fcc000000003d */
[----:B------:R0:W4:Y:S02]  /*1d070*/  @!P1 LDG.E.U16 R61, desc[UR12][R30.64] ;  /* 0x0000000c1e3d9981 */ /* 0x000124000c1e1500 */
[----:B0-----:R-:W-:-:S06]  /*1d080*/  PRMT R30, RZ, 0x7610, R30 ;  /* 0x00007610ff1e7816 */ /* 0x001fcc000000001e */
[----:B---3--:R-:W3:Y:S04]  /*1d090*/  @!P1 LDG.E.U16 R30, desc[UR12][R4.64] ;  /* 0x0000000c041e9981 */ /* 0x008ee8000c1e1500 */
[----:B--2---:R-:W-:Y:S04]  /*1d0a0*/  STS.U16 [R0+UR5+0xe00], R60 ;  /* 0x000e003c00007988 */ /* 0x004fe80008000405 */
[----:B------:R-:W-:Y:S04]  /*1d0b0*/  STS.U16 [R0+UR5+0x1000], R58 ;  /* 0x0010003a00007988 */ /* 0x000fe80008000405 */
[----:B------:R-:W-:Y:S04]  /*1d0c0*/  STS.U16 [R0+UR5+0x1040], R56 ;  /* 0x0010403800007988 */ /* 0x000fe80008000405 */
[----:B----4-:R-:W-:Y:S04]  /*1d0d0*/  STS.U16 [R0+UR5+0x1240], R54 ;  /* 0x0012403600007988 */ /* 0x010fe80008000405 */
        /* <DEDUP_REMOVED lines=42> */
[----:B------:R0:W-:Y:S04]  /*1d380*/  STS.U16 [R0+UR5+0x3e00], R47 ;  /* 0x003e002f00007988 */ /* 0x0001e80008000405 */
[----:B------:R-:W-:Y:S04]  /*1d390*/  STS.U16 [R3+UR5+0x80], R49 ;  /* 0x0000803103007988 */ /* 0x000fe80008000405 */
[----:B------:R-:W-:Y:S04]  /*1d3a0*/  STS.U16 [R3+UR5+0xc0], R51 ;  /* 0x0000c03303007988 */ /* 0x000fe80008000405 */
[----:B------:R-:W-:Y:S04]  /*1d3b0*/  STS.U16 [R3+UR5+0x2c0], R53 ;  /* 0x0002c03503007988 */ /* 0x000fe80008000405 */
[----:B------:R-:W-:Y:S04]  /*1d3c0*/  STS.U16 [R3+UR5+0x280], R55 ;  /* 0x0002803703007988 */ /* 0x000fe80008000405 */
[----:B------:R-:W-:Y:S04]  /*1d3d0*/  STS.U16 [R3+UR5+0x480], R57 ;  /* 0x0004803903007988 */ /* 0x000fe80008000405 */
[----:B------:R-:W-:Y:S04]  /*1d3e0*/  STS.U16 [R3+UR5+0x4c0], R59 ;  /* 0x0004c03b03007988 */ /* 0x000fe80008000405 */
[----:B0-----:R-:W2:Y:S04]  /*1d3f0*/  LDL.LU R0, [R1+0x1340] ;  /* 0x0013400001007983 */ /* 0x001ea80000300800 */
[----:B------:R0:W-:Y:S04]  /*1d400*/  STS.U16 [R3+UR5+0x6c0], R61 ;  /* 0x0006c03d03007988 */ /* 0x0001e80008000405 */
[----:B0-----:R-:W4:Y:S04]  /*1d410*/  LDL.LU R3, [R1+0x2048] ;  /* 0x0020480001037983 */ /* 0x001f280000300800 */
[----:B---3--:R0:W-:Y:S04]  /*1d420*/  STL [R1+0x20c], R30 ;  /* 0x00020c1e01007387 */ /* 0x0081e80000100800 */
[----:B0-----:R-:W3:Y:S04]  /*1d430*/  LDL.LU R30, [R1+0x2044] ;  /* 0x00204400011e7983 */ /* 0x001ee80000300800 */
[----:B------:R-:W2:Y:S04]  /*1d440*/  LDL R4, [R1+0xdf0] ;  /* 0x000df00001047983 */ /* 0x000ea80000100800 */
[----:B------:R-:W2:Y:S01]  /*1d450*/  LDL R5, [R1+0xdf4] ;  /* 0x000df40001057983 */ /* 0x000ea20000100800 */
[----:B----4-:R-:W-:-:S02]  /*1d460*/  PRMT R3, RZ, 0x7610, R3 ;  /* 0x00007610ff037816 */ /* 0x010fc40000000003 */
[----:B--2---:R-:W-:-:S04]  /*1d470*/  @!P0 LOP3.LUT R5, R5, R4, RZ, 0x3c, !PT ;  /* 0x0000000405058212 */ /* 0x004fc800078e3cff */
[----:B------:R-:W-:-:S04]  /*1d480*/  @!P0 LOP3.LUT R4, R5, R4, RZ, 0x3c, !PT ;  /* 0x0000000405048212 */ /* 0x000fc800078e3cff */
[----:B------:R-:W-:-:S05]  /*1d490*/  @!P0 LOP3.LUT R5, R5, R4, RZ, 0x3c, !PT ;  /* 0x0000000405058212 */ /* 0x000fca00078e3cff */
[----:B------:R-:W2:Y:S04]  /*1d4a0*/  @!P0 LDG.E.U16 R3, desc[UR12][R4.64] ;  /* 0x0000000c04038981 */ /* 0x000ea8000c1e1500 */
[----:B--2---:R0:W-:Y:S04]  /*1d4b0*/  STL [R1+0x208], R3 ;  /* 0x0002080301007387 */ /* 0x0041e80000100800 */
[----:B0-----:R-:W2:Y:S04]  /*1d4c0*/  LDL.LU R3, [R1+0x2040] ;  /* 0x0020400001037983 */ /* 0x001ea80000300800 */
[----:B------:R-:W4:Y:S04]  /*1d4d0*/  LDL R4, [R1+0xde8] ;  /* 0x000de80001047983 */ /* 0x000f280000100800 */
[----:B------:R-:W4:Y:S01]  /*1d4e0*/  LDL R5, [R1+0xdec] ;  /* 0x000dec0001057983 */ /* 0x000f220000100800 */
[----:B---3--:R-:W-:-:S02]  /*1d4f0*/  PRMT R30, RZ, 0x7610, R30 ;  /* 0x00007610ff1e7816 */ /* 0x008fc4000000001e */
[----:B----4-:R-:W-:-:S04]  /*1d500*/  @!P1 LOP3.LUT R5, R5, R4, RZ, 0x3c, !PT ;  /* 0x0000000405059212 */ /* 0x010fc800078e3cff */
[----:B------:R-:W-:-:S04]  /*1d510*/  @!P1 LOP3.LUT R4, R5, R4, RZ, 0x3c, !PT ;  /* 0x0000000405049212 */ /* 0x000fc800078e3cff */
[----:B------:R-:W-:-:S05]  /*1d520*/  @!P1 LOP3.LUT R5, R5, R4, RZ, 0x3c, !PT ;  /* 0x0000000405059212 */ /* 0x000fca00078e3cff */
[----:B------:R-:W3:Y:S04]  /*1d530*/  @!P1 LDG.E.U16 R30, desc[UR12][R4.64] ;  /* 0x0000000c041e9981 */ /* 0x000ee8000c1e1500 */
[----:B---3--:R0:W-:Y:S04]  /*1d540*/  STL [R1+0x204], R30 ;  /* 0x0002041e01007387 */ /* 0x0081e80000100800 */
[----:B0-----:R-:W3:Y:S04]  /*1d550*/  LDL.LU R30, [R1+0x203c] ;  /* 0x00203c00011e7983 */ /* 0x001ee80000300800 */
[----:B------:R-:W4:Y:S04]  /*1d560*/  LDL R4, [R1+0xde0] ;  /* 0x000de00001047983 */ /* 0x000f280000100800 */
[----:B------:R-:W4:Y:S01]  /*1d570*/  LDL R5, [R1+0xde4] ;  /* 0x000de40001057983 */ /* 0x000f220000100800 */
[----:B--2---:R-:W-:-:S02]  /*1d580*/  PRMT R3, RZ, 0x7610, R3 ;  /* 0x00007610ff037816 */ /* 0x004fc40000000003 */
[----:B----4-:R-:W-:-:S04]  /*1d590*/  @!P0 LOP3.LUT R5, R5, R4, RZ, 0x3c, !PT ;  /* 0x0000000405058212 */ /* 0x010fc800078e3cff */
        /* <DEDUP_REMOVED lines=781> */
[----:B------:R-:W-:-:S02]  /*20670*/  PRMT R29, RZ, 0x7610, R29 ;  /* 0x00007610ff1d7816 */ /* 0x000fc4000000001d */
[----:B----4-:R-:W-:-:S04]  /*20680*/  @!P0 LOP3.LUT R5, R5, R4, RZ, 0x3c, !PT ;  /* 0x0000000405058212 */ /* 0x010fc800078e3cff */
[----:B------:R-:W-:-:S04]  /*20690*/  @!P0 LOP3.LUT R4, R5, R4, RZ, 0x3c, !PT ;  /* 0x0000000405048212 */ /* 0x000fc800078e3cff */
[----:B------:R-:W-:-:S05]  /*206a0*/  @!P0 LOP3.LUT R5, R5, R4, RZ, 0x3c, !PT ;  /* 0x0000000405058212 */ /* 0x000fca00078e3cff */
[----:B------:R0:W4:Y:S04]  /*206b0*/  @!P0 LDG.E.U16 R29, desc[UR12][R4.64] ;  /* 0x0000000c041d8981 */ /* 0x000128000c1e1500 */
[----:B------:R-:W0:Y:S04]  /*206c0*/  LDL R4, [R1+0x9f8] ;  /* 0x0009f80001047983 */ /* 0x000e280000100800 */
[----:B------:R-:W0:Y:S01]  /*206d0*/  LDL R5, [R1+0x9fc] ;  /* 0x0009fc0001057983 */ /* 0x000e220000100800 */
[----:B--2---:R-:W-:Y:S02]  /*206e0*/  PRMT R3, RZ, 0x7610, R3 ;  /* 0x00007610ff037816 */ /* 0x004fe40000000003 */
[----:B0-----:R-:W-:-:S04]  /*206f0*/  @!P1 LOP3.LUT R5, R5, R4, RZ, 0x3c, !PT ;  /* 0x0000000405059212 */ /* 0x001fc800078e3cff */
[----:B------:R-:W-:-:S04]  /*20700*/  @!P1 LOP3.LUT R4, R5, R4, RZ, 0x3c, !PT ;  /* 0x0000000405049212 */ /* 0x000fc800078e3cff */
[----:B------:R-:W-:-:S05]  /*20710*/  @!P1 LOP3.LUT R5, R5, R4, RZ, 0x3c, !PT ;  /* 0x0000000405059212 */ /* 0x000fca00078e3cff */
[----:B------:R-:W2:Y:S04]  /*20720*/  @!P1 LDG.E.U16 R3, desc[UR12][R4.64] ;  /* 0x0000000c04039981 */ /* 0x000ea8000c1e1500 */
[----:B----4-:R0:W-:Y:S04]  /*20730*/  STL [R1+0x94], R29 ;  /* 0x0000941d01007387 */ /* 0x0101e80000100800 */
[----:B0-----:R-:W4:Y:S04]  /*20740*/  LDL R29, [R1+0x9c4] ;  /* 0x0009c400011d7983 */ /* 0x001f280000100800 */
[----:B--2---:R0:W-:Y:S04]  /*20750*/  STL [R1+0x90], R3 ;  /* 0x0000900301007387 */ /* 0x0041e80000100800 */
[----:B0-----:R-:W2:Y:S04]  /*20760*/  LDL.LU R3, [R1+0x1edc] ;  /* 0x001edc0001037983 */ /* 0x001ea80000300800 */
[----:B------:R-:W2:Y:S04]  /*20770*/  LDL R4, [R1+0x9f0] ;  /* 0x0009f00001047983 */ /* 0x000ea80000100800 */
[----:B------:R-:W2:Y:S01]  /*20780*/  LDL R5, [R1+0x9f4] ;  /* 0x0009f40001057983 */ /* 0x000ea20000100800 */
[----:B---3--:R-:W-:-:S02]  /*20790*/  PRMT R30, RZ, 0x7610, R30 ;  /* 0x00007610ff1e7816 */ /* 0x008fc4000000001e */
[----:B--2---:R-:W-:-:S04]  /*207a0*/  @!P0 LOP3.LUT R5, R5, R4, RZ, 0x3c, !PT ;  /* 0x0000000405058212 */ /* 0x004fc800078e3cff */
[----:B------:R-:W-:-:S04]  /*207b0*/  @!P0 LOP3.LUT R4, R5, R4, RZ, 0x3c, !PT ;  /* 0x0000000405048212 */ /* 0x000fc800078e3cff */
[----:B------:R-:W-:-:S05]  /*207c0*/  @!P0 LOP3.LUT R5, R5, R4, RZ, 0x3c, !PT ;  /* 0x0000000405058212 */ /* 0x000fca00078e3cff */
[----:B------:R-:W2:Y:S04]  /*207d0*/  @!P0 LDG.E.U16 R30, desc[UR12][R4.64] ;  /* 0x0000000c041e8981 */ /* 0x000ea8000c1e1500 */
[----:B--2---:R0:W-:Y:S04]  /*207e0*/  STL [R1+0x8c], R30 ;  /* 0x00008c1e01007387 */ /* 0x0041e80000100800 */
[----:B0-----:R-:W2:Y:S04]  /*207f0*/  LDL.LU R30, [R1+0x1ed8] ;  /* 0x001ed800011e7983 */ /* 0x001ea80000300800 */
[----:B------:R-:W3:Y:S04]  /*20800*/  LDL R4, [R1+0x9e8] ;  /* 0x0009e80001047983 */ /* 0x000ee80000100800 */
[----:B------:R-:W3:Y:S01]  /*20810*/  LDL R5, [R1+0x9ec] ;  /* 0x0009ec0001057983 */ /* 0x000ee20000100800 */
[----:B------:R-:W-:-:S02]  /*20820*/  PRMT R3, RZ, 0x7610, R3 ;  /* 0x00007610ff037816 */ /* 0x000fc40000000003 */
[----:B---3--:R-:W-:-:S04]  /*20830*/  @!P1 LOP3.LUT R5, R5, R4, RZ, 0x3c, !PT ;  /* 0x0000000405059212 */ /* 0x008fc800078e3cff */
[----:B------:R-:W-:-:S04]  /*20840*/  @!P1 LOP3.LUT R4, R5, R4, RZ, 0x3c, !PT ;  /* 0x0000000405049212 */ /* 0x000fc800078e3cff */
[----:B------:R-:W-:-:S05]  /*20850*/  @!P1 LOP3.LUT R5, R5, R4, RZ, 0x3c, !PT ;  /* 0x0000000405059212 */ /* 0x000fca00078e3cff */
[----:B------:R-:W3:Y:S04]  /*20860*/  @!P1 LDG.E.U16 R3, desc[UR12][R4.64] ;  /* 0x0000000c04039981 */ /* 0x000ee8000c1e1500 */
[----:B---3--:R0:W-:Y:S04]  /*20870*/  STL [R1+0x88], R3 ;  /* 0x0000880301007387 */ /* 0x0081e80000100800 */
[----:B0-----:R-:W3:Y:S04]  /*20880*/  LDL.LU R3, [R1+0x1ed4] ;  /* 0x001ed40001037983 */ /* 0x001ee80000300800 */
[----:B------:R-:W3:Y:S04]  /*20890*/  LDL R4, [R1+0x9e0] ;  /* 0x0009e00001047983 */ /* 0x000ee80000100800 */
[----:B------:R-:W3:Y:S01]  /*208a0*/  LDL R5, [R1+0x9e4] ;  /* 0x0009e40001057983 */ /* 0x000ee20000100800 */
[----:B--2---:R-:W-:-:S02]  /*208b0*/  PRMT R30, RZ, 0x7610, R30 ;  /* 0x00007610ff1e7816 */ /* 0x004fc4000000001e */
[----:B---3--:R-:W-:-:S04]  /*208c0*/  @!P0 LOP3.LUT R5, R5, R4, RZ, 0x3c, !PT ;  /* 0x0000000405058212 */ /* 0x008fc800078e3cff */
        /* <DEDUP_REMOVED lines=11> */
[----:B------:R-:W3:Y:S01]  /*20980*/  @!P1 LDG.E.U16 R3, desc[UR12][R4.64] ;  /* 0x0000000c04039981 */ /* 0x000ee2000c1e1500 */
[----:B------:R-:W-:-:S03]  /*20990*/  PRMT R31, RZ, 0x7610, R31 ;  /* 0x00007610ff1f7816 */ /* 0x000fc6000000001f */
[----:B---3--:R0:W-:Y:S04]  /*209a0*/  STL [R1+0x80], R3 ;  /* 0x0000800301007387 */ /* 0x0081e80000100800 */
[----:B0-----:R-:W3:Y:S04]  /*209b0*/  LDL.LU R3, [R1+0x1ecc] ;  /* 0x001ecc0001037983 */ /* 0x001ee80000300800 */
[----:B------:R-:W2:Y:S01]  /*209c0*/  LDL R5, [R1+0x9c0] ;  /* 0x0009c00001057983 */ /* 0x000ea20000100800 */
[----:B----4-:R-:W-:-:S03]  /*209d0*/  @!P0 IMAD.MOV.U32 R4, RZ, RZ, R29 ;  /* 0x000000ffff048224 */ /* 0x010fc600078e001d */
[----:B------:R-:W4:Y:S04]  /*209e0*/  LDL R29, [R1+0x98c] ;  /* 0x00098c00011d7983 */ /* 0x000f280000100800 */
[----:B--2---:R-:W2:Y:S04]  /*209f0*/  @!P0 LDG.E.U16 R31, desc[UR12][R4.64] ;  /* 0x0000000c041f8981 */ /* 0x004ea8000c1e1500 */
        /* <DEDUP_REMOVED lines=17> */
[----:B------:R0:W3:Y:S04]  /*20b10*/  @!P0 LDG.E.U16 R31, desc[UR12][R4.64] ;  /* 0x0000000c041f8981 */ /* 0x0000e8000c1e1500 */
[----:B------:R-:W0:Y:S04]  /*20b20*/  LDL R4, [R1+0x9a8] ;  /* 0x0009a80001047983 */ /* 0x000e280000100800 */
[----:B------:R-:W0:Y:S01]  /*20b30*/  LDL R5, [R1+0x9ac] ;  /* 0x0009ac0001057983 */ /* 0x000e220000100800 */
[----:B------:R-:W-:Y:S02]  /*20b40*/  PRMT R30, RZ, 0x7610, R30 ;  /* 0x00007610ff1e7816 */ /* 0x000fe4000000001e */
[----:B0-----:R-:W-:-:S04]  /*20b50*/  @!P1 LOP3.LUT R5, R5, R4, RZ, 0x3c, !PT ;  /* 0x0000000405059212 */ /* 0x001fc800078e3cff */
[----:B------:R-:W-:-:S04]  /*20b60*/  @!P1 LOP3.LUT R4, R5, R4, RZ, 0x3c, !PT ;  /* 0x0000000405049212 */ /* 0x000fc800078e3cff */
[----:B------:R-:W-:Y:S01]  /*20b70*/  @!P1 LOP3.LUT R5, R5, R4, RZ, 0x3c, !PT ;  /* 0x0000000405059212 */ /* 0x000fe200078e3cff */
[----:B---3--:R0:W-:Y:S04]  /*20b80*/  STL [R1+0x74], R31 ;  /* 0x0000741f01007387 */ /* 0x0081e80000100800 */
[----:B------:R1:W3:Y:S01]  /*20b90*/  @!P1 LDG.E.U16 R30, desc[UR12][R4.64] ;  /* 0x0000000c041e9981 */ /* 0x0002e2000c1e1500 */
[----:B------:R-:W-:-:S03]  /*20ba0*/  PRMT R2, RZ, 0x7610, R2 ;  /* 0x00007610ff027816 */ /* 0x000fc60000000002 */
[----:B0-----:R-:W2:Y:S04]  /*20bb0*/  LDL R31, [R1+0x97c] ;  /* 0x00097c00011f7983 */ /* 0x001ea80000100800 */
[----:B------:R-:W1:Y:S04]  /*20bc0*/  LDL R4, [R1+0x9a0] ;  /* 0x0009a00001047983 */ /* 0x000e680000100800 */
[----:B------:R-:W1:Y:S02]  /*20bd0*/  LDL R5, [R1+0x9a4] ;  /* 0x0009a40001057983 */ /* 0x000e640000100800 */
[----:B-1----:R-:W-:-:S04]  /*20be0*/  @!P0 LOP3.LUT R5, R5, R4, RZ, 0x3c, !PT ;  /* 0x0000000405058212 */ /* 0x002fc800078e3cff */
[----:B------:R-:W-:-:S04]  /*20bf0*/  @!P0 LOP3.LUT R4, R5, R4, RZ, 0x3c, !PT ;  /* 0x0000000405048212 */ /* 0x000fc800078e3cff */
[----:B------:R-:W-:-:S05]  /*20c00*/  @!P0 LOP3.LUT R5, R5, R4, RZ, 0x3c, !PT ;  /* 0x0000000405058212 */ /* 0x000fca00078e3cff */
[----:B------:R-:W2:Y:S04]  /*20c10*/  @!P0 LDG.E.U16 R2, desc[UR12][R4.64] ;  /* 0x0000000c04028981 */ /* 0x000ea8000c1e1500 */
[----:B---3--:R0:W-:Y:S04]  /*20c20*/  STL [R1+0x70], R30 ;  /* 0x0000701e01007387 */ /* 0x0081e80000100800 */
[----:B0-----:R-:W3:Y:S04]  /*20c30*/  LDL R30, [R1+0x974] ;  /* 0x00097400011e7983 */ /* 0x001ee80000100800 */
[----:B--2---:R0:W-:Y:S04]  /*20c40*/  STL [R1+0x6c], R2 ;  /* 0x00006c0201007387 */ /* 0x0041e80000100800 */
[----:B0-----:R-:W2:Y:S04]  /*20c50*/  LDL.LU R2, [R1+0x1ec0] ;  /* 0x001ec00001027983 */ /* 0x001ea80000300800 */
[----:B------:R-:W2:Y:S01]  /*20c60*/  LDL R5, [R1+0x988] ;  /* 0x0009880001057983 */ /* 0x000ea20000100800 */
[----:B------:R-:W-:Y:S01]  /*20c70*/  PRMT R3, RZ, 0x7610, R3 ;  /* 0x00007610ff037816 */ /* 0x000fe20000000003 */
[----:B----4-:R-:W-:-:S02]  /*20c80*/  @!P1 IMAD.MOV.U32 R4, RZ, RZ, R29 ;  /* 0x000000ffff049224 */ /* 0x010fc400078e001d */
[----:B------:R-:W4:Y:S04]  /*20c90*/  LDL R29, [R1+0x96c] ;  /* 0x00096c00011d7983 */ /* 0x000f280000100800 */
[----:B--2---:R-:W2:Y:S04]  /*20ca0*/  @!P1 LDG.E.U16 R3, desc[UR12][R4.64] ;  /* 0x0000000c04039981 */ /* 0x004ea8000c1e1500 */
[----:B--2---:R0:W-:Y:S04]  /*20cb0*/  STL [R1+0x68], R3 ;  /* 0x0000680301007387 */ /* 0x0041e80000100800 */
[----:B0-----:R-:W2:Y:S04]  /*20cc0*/  LDL.LU R3, [R1+0x1ebc] ;  /* 0x001ebc0001037983 */ /* 0x001ea80000300800 */
[----:B------:R-:W2:Y:S04]  /*20cd0*/  LDL R4, [R1+0x980] ;  /* 0x0009800001047983 */ /* 0x000ea80000100800 */
[----:B------:R-:W2:Y:S01]  /*20ce0*/  LDL R5, [R1+0x984] ;  /* 0x0009840001057983 */ /* 0x000ea20000100800 */
[----:B------:R-:W-:-:S02]  /*20cf0*/  PRMT R7, RZ, 0x7610, R7 ;  /* 0x00007610ff077816 */ /* 0x000fc40000000007 */
[----:B--2---:R-:W-:-:S04]  /*20d00*/  @!P0 LOP3.LUT R5, R5, R4, RZ, 0x3c, !PT ;  /* 0x0000000405058212 */ /* 0x004fc800078e3cff */
[----:B------:R-:W-:-:S04]  /*20d10*/  @!P0 LOP3.LUT R4, R5, R4, RZ, 0x3c, !PT ;  /* 0x0000000405048212 */ /* 0x000fc800078e3cff */
[----:B------:R-:W-:-:S05]  /*20d20*/  @!P0 LOP3.LUT R5, R5, R4, RZ, 0x3c, !PT ;  /* 0x0000000405058212 */ /* 0x000fca00078e3cff */
[----:B------:R0:W2:Y:S04]  /*20d30*/  @!P0 LDG.E.U16 R7, desc[UR12][R4.64] ;  /* 0x0000000c04078981 */ /* 0x0000a8000c1e1500 */
[----:B------:R-:W3:Y:S01]  /*20d40*/  LDL R5, [R1+0x978] ;  /* 0x0009780001057983 */ /* 0x000ee20000100800 */
[----:B------:R-:W-:Y:S01]  /*20d50*/  PRMT R14, RZ, 0x7610, R14 ;  /* 0x00007610ff0e7816 */ /* 0x000fe2000000000e */
[----:B0-----:R-:W-:Y:S02]  /*20d60*/  @!P1 IMAD.MOV.U32 R4, RZ, RZ, R31 ;  /* 0x000000ffff049224 */ /* 0x001fe400078e001f */
[----:B--2---:R0:W-:Y:S01]  /*20d70*/  STL [R1+0x64], R7 ;  /* 0x0000640701007387 */ /* 0x0041e20000100800 */
[----:B------:R-:W-:-:S03]  /*20d80*/  PRMT R9, RZ, 0x7610, R9 ;  /* 0x00007610ff097816 */ /* 0x000fc60000000009 */
[----:B------:R-:W2:Y:S04]  /*20d90*/  LDL R31, [R1+0x948] ;  /* 0x00094800011f7983 */ /* 0x000ea80000100800 */
[----:B---3--:R1:W3:Y:S04]  /*20da0*/  @!P1 LDG.E.U16 R14, desc[UR12][R4.64] ;  /* 0x0000000c040e9981 */ /* 0x0082e8000c1e1500 */
[----:B0-----:R-:W2:Y:S04]  /*20db0*/  LDL R7, [R1+0x964] ;  /* 0x0009640001077983 */ /* 0x001ea80000100800 */
[----:B------:R-:W2:Y:S01]  /*20dc0*/  LDL R5, [R1+0x970] ;  /* 0x0009700001057983 */ /* 0x000ea20000100800 */
[----:B-1----:R-:W-:-:S03]  /*20dd0*/  @!P0 IMAD.MOV.U32 R4, RZ, RZ, R30 ;  /* 0x000000ffff048224 */ /* 0x002fc600078e001e */
[----:B---3--:R0:W-:Y:S01]  /*20de0*/  STL [R1+0x60], R14 ;  /* 0x0000600e01007387 */ /* 0x0081e20000100800 */
[----:B------:R-:W-:-:S03]  /*20df0*/  PRMT R11, RZ, 0x7610, R11 ;  /* 0x00007610ff0b7816 */ /* 0x000fc6000000000b */
[----:B------:R-:W3:Y:S04]  /*20e00*/  LDL R30, [R1+0x940] ;  /* 0x00094000011e7983 */ /* 0x000ee80000100800 */
[----:B--2---:R4:W2:Y:S04]  /*20e10*/  @!P0 LDG.E.U16 R9, desc[UR12][R4.64] ;  /* 0x0000000c04098981 */ /* 0x0048a8000c1e1500 */
[----:B0-----:R-:W3:Y:S04]  /*20e20*/  LDL R14, [R1+0x94c] ;  /* 0x00094c00010e7983 */ /* 0x001ee80000100800 */
[----:B------:R-:W3:Y:S01]  /*20e30*/  LDL R5, [R1+0x968] ;  /* 0x0009680001057983 */ /* 0x000ee20000100800 */
[----:B----4-:R-:W-:-:S03]  /*20e40*/  @!P1 IMAD.MOV.U32 R4, RZ, RZ, R29 ;  /* 0x000000ffff049224 */ /* 0x010fc600078e001d */
[----:B--2---:R0:W-:Y:S04]  /*20e50*/  STL [R1+0x5c], R9 ;  /* 0x00005c0901007387 */ /* 0x0041e80000100800 */
[----:B------:R-:W2:Y:S04]  /*20e60*/  LDL R29, [R1+0x938] ;  /* 0x00093800011d7983 */ /* 0x000ea80000100800 */
[----:B---3--:R1:W3:Y:S04]  /*20e70*/  @!P1 LDG.E.U16 R11, desc[UR12][R4.64] ;  /* 0x0000000c040b9981 */ /* 0x0082e8000c1e1500 */
[----:B0-----:R-:W4:Y:S04]  /*20e80*/  LDL R9, [R1+0x944] ;  /* 0x0009440001097983 */ /* 0x001f280000100800 */
[----:B------:R-:W2:Y:S01]  /*20e90*/  LDL R5, [R1+0x960] ;  /* 0x0009600001057983 */ /* 0x000ea20000100800 */
[----:B------:R-:W-:-:S02]  /*20ea0*/  PRMT R6, RZ, 0x7610, R6 ;  /* 0x00007610ff067816 */ /* 0x000fc40000000006 */
[----:B-1----:R-:W-:Y:S02]  /*20eb0*/  @!P0 MOV R4, R7 ;  /* 0x0000000700048202 */ /* 0x002fe40000000f00 */
[----:B------:R-:W-:Y:S02]  /*20ec0*/  PRMT R13, RZ, 0x7610, R13 ;  /* 0x00007610ff0d7816 */ /* 0x000fe4000000000d */
[----:B------:R-:W-:Y:S01]  /*20ed0*/  PRMT R8, RZ, 0x7610, R8 ;  /* 0x00007610ff087816 */ /* 0x000fe20000000008 */
[----:B---3--:R0:W-:Y:S01]  /*20ee0*/  STL [R1+0x58], R11 ;  /* 0x0000580b01007387 */ /* 0x0081e20000100800 */
[----:B------:R-:W-:-:S03]  /*20ef0*/  PRMT R10, RZ, 0x7610, R10 ;  /* 0x00007610ff0a7816 */ /* 0x000fc6000000000a */
[----:B------:R-:W3:Y:S04]  /*20f00*/  LDL R7, [R1+0x930] ;  /* 0x0009300001077983 */ /* 0x000ee80000100800 */
[----:B0-----:R-:W3:Y:S04]  /*20f10*/  LDL R11, [R1+0x93c] ;  /* 0x00093c00010b7983 */ /* 0x001ee80000100800 */
[----:B--2---:R0:W2:Y:S02]  /*20f20*/  @!P0 LDG.E.U16 R6, desc[UR12][R4.64] ;  /* 0x0000000c04068981 */ /* 0x0040a4000c1e1500 */
[----:B0-----:R-:W-:-:S02]  /*20f30*/  @!P1 IMAD.MOV.U32 R4, RZ, RZ, R14 ;  /* 0x000000ffff049224 */ /* 0x001fc400078e000e */
[----:B------:R-:W-:-:S05]  /*20f40*/  @!P1 IMAD.MOV.U32 R5, RZ, RZ, R31 ;  /* 0x000000ffff059224 */ /* 0x000fca00078e001f */
[----:B------:R4:W2:Y:S02]  /*20f50*/  @!P1 LDG.E.U16 R13, desc[UR12][R4.64] ;  /* 0x0000000c040d9981 */ /* 0x0008a4000c1e1500 */
[----:B----4-:R-:W-:Y:S02]  /*20f60*/  @!P0 IMAD.MOV.U32 R4, RZ, RZ, R9 ;  /* 0x000000ffff048224 */ /* 0x010fe400078e0009 */
[----:B------:R-:W-:-:S05]  /*20f70*/  @!P0 IMAD.MOV.U32 R5, RZ, RZ, R30 ;  /* 0x000000ffff058224 */ /* 0x000fca00078e001e */
[----:B------:R0:W4:Y:S02]  /*20f80*/  @!P0 LDG.E.U16 R8, desc[UR12][R4.64] ;  /* 0x0000000c04088981 */ /* 0x000124000c1e1500 */
[----:B0-----:R-:W-:Y:S02]  /*20f90*/  @!P1 IMAD.MOV.U32 R5, RZ, RZ, R29 ;  /* 0x000000ffff059224 */ /* 0x001fe400078e001d */
[----:B---3--:R-:W-:-:S05]  /*20fa0*/  @!P1 IMAD.MOV.U32 R4, RZ, RZ, R11 ;  /* 0x000000ffff049224 */ /* 0x008fca00078e000b */
[----:B------:R0:W3:Y:S04]  /*20fb0*/  @!P1 LDG.E.U16 R10, desc[UR12][R4.64] ;  /* 0x0000000c040a9981 */ /* 0x0000e8000c1e1500 */
[----:B--2---:R1:W-:Y:S04]  /*20fc0*/  STL [R1+0x54], R6 ;  /* 0x0000540601007387 */ /* 0x0043e80000100800 */
[----:B------:R-:W2:Y:S04]  /*20fd0*/  LDL R14, [R1+0x928] ;  /* 0x00092800010e7983 */ /* 0x000ea80000100800 */
[----:B-1----:R-:W2:Y:S04]  /*20fe0*/  LDL R6, [R1+0x934] ;  /* 0x0009340001067983 */ /* 0x002ea80000100800 */
[----:B------:R1:W-:Y:S04]  /*20ff0*/  STL [R1+0x50], R13 ;  /* 0x0000500d01007387 */ /* 0x0003e80000100800 */
[----:B------:R-:W2:Y:S04]  /*21000*/  LDL R9, [R1+0x920] ;  /* 0x0009200001097983 */ /* 0x000ea80000100800 */
[----:B-1----:R-:W2:Y:S04]  /*21010*/  LDL R13, [R1+0x92c] ;  /* 0x00092c00010d7983 */ /* 0x002ea80000100800 */
[----:B----4-:R1:W-:Y:S04]  /*21020*/  STL [R1+0x4c], R8 ;  /* 0x00004c0801007387 */ /* 0x0103e80000100800 */
[----:B------:R-:W4:Y:S04]  /*21030*/  LDL R11, [R1+0x908] ;  /* 0x00090800010b7983 */ /* 0x000f280000100800 */
[----:B-1----:R-:W4:Y:S01]  /*21040*/  LDL R8, [R1+0x924] ;  /* 0x0009240001087983 */ /* 0x002f220000100800 */
[----:B0-----:R-:W-:Y:S01]  /*21050*/  @!P0 IMAD.MOV.U32 R5, RZ, RZ, R7 ;  /* 0x000000ffff058224 */ /* 0x001fe200078e0007 */
[----:B------:R-:W-:-:S02]  /*21060*/  PRMT R28, RZ, 0x7610, R28 ;  /* 0x00007610ff1c7816 */ /* 0x000fc4000000001c */
[----:B------:R-:W-:Y:S01]  /*21070*/  PRMT R27, RZ, 0x7610, R27 ;  /* 0x00007610ff1b7816 */ /* 0x000fe2000000001b */
[----:B---3--:R0:W-:Y:S04]  /*21080*/  STL [R1+0x48], R10 ;  /* 0x0000480a01007387 */ /* 0x0081e80000100800 */
[----:B------:R-:W3:Y:S04]  /*21090*/  LDL R7, [R1+0x900] ;  /* 0x0009000001077983 */ /* 0x000ee80000100800 */
[----:B0-----:R-:W3:Y:S01]  /*210a0*/  LDL R10, [R1+0x90c] ;  /* 0x00090c00010a7983 */ /* 0x001ee20000100800 */
[----:B--2---:R-:W-:-:S03]  /*210b0*/  @!P0 MOV R4, R6 ;  /* 0x0000000600048202 */ /* 0x004fc60000000f00 */
[----:B------:R-:W2:Y:S04]  /*210c0*/  LDL R6, [R1+0x904] ;  /* 0x0009040001067983 */ /* 0x000ea80000100800 */
[----:B------:R0:W2:Y:S02]  /*210d0*/  @!P0 LDG.E.U16 R28, desc[UR12][R4.64] ;  /* 0x0000000c041c8981 */ /* 0x0000a4000c1e1500 */
[----:B0-----:R-:W-:Y:S02]  /*210e0*/  @!P1 IMAD.MOV.U32 R4, RZ, RZ, R13 ;  /* 0x000000ffff049224 */ /* 0x001fe400078e000d */
[----:B------:R-:W-:Y:S01]  /*210f0*/  @!P1 IMAD.MOV.U32 R5, RZ, RZ, R14 ;  /* 0x000000ffff059224 */ /* 0x000fe200078e000e */
[----:B------:R-:W2:Y:S04]  /*21100*/  LDL R13, [R1+0x8fc] ;  /* 0x0008fc00010d7983 */ /* 0x000ea80000100800 */
[----:B------:R-:W2:Y:S04]  /*21110*/  LDL R14, [R1+0x8f8] ;  /* 0x0008f800010e7983 */ /* 0x000ea80000100800 */
[----:B------:R4:W2:Y:S02]  /*21120*/  @!P1 LDG.E.U16 R27, desc[UR12][R4.64] ;  /* 0x0000000c041b9981 */ /* 0x0008a4000c1e1500 */
[----:B----4-:R-:W-:-:S02]  /*21130*/  @!P0 IMAD.MOV.U32 R4, RZ, RZ, R8 ;  /* 0x000000ffff048224 */ /* 0x010fc400078e0008 */
[----:B------:R-:W-:Y:S01]  /*21140*/  @!P0 IMAD.MOV.U32 R5, RZ, RZ, R9 ;  /* 0x000000ffff058224 */ /* 0x000fe200078e0009 */
[----:B------:R-:W4:Y:S04]  /*21150*/  LDL R8, [R1+0x8f4] ;  /* 0x0008f40001087983 */ /* 0x000f280000100800 */
[----:B------:R-:W4:Y:S01]  /*21160*/  LDL R9, [R1+0x8f0] ;  /* 0x0008f00001097983 */ /* 0x000f220000100800 */
[----:B------:R-:W-:Y:S02]  /*21170*/  PRMT R26, RZ, 0x7610, R26 ;  /* 0x00007610ff1a7816 */ /* 0x000fe4000000001a */
[----:B------:R-:W-:-:S04]  /*21180*/  PRMT R25, RZ, 0x7610, R25 ;  /* 0x00007610ff197816 */ /* 0x000fc80000000019 */
[----:B------:R0:W4:Y:S02]  /*21190*/  @!P0 LDG.E.U16 R26, desc[UR12][R4.64] ;  /* 0x0000000c041a8981 */ /* 0x000124000c1e1500 */
[----:B0-----:R-:W-:Y:S02]  /*211a0*/  @!P1 MOV R5, R11 ;  /* 0x0000000b00059202 */ /* 0x001fe40000000f00 */
[----:B------:R-:W4:Y:S01]  /*211b0*/  LDL R11, [R1+0x8e8] ;  /* 0x0008e800010b7983 */ /* 0x000f220000100800 */
[----:B------:R-:W-:Y:S02]  /*211c0*/  PRMT R24, RZ, 0x7610, R24 ;  /* 0x00007610ff187816 */ /* 0x000fe40000000018 */
[----:B------:R-:W-:Y:S01]  /*211d0*/  PRMT R23, RZ, 0x7610, R23 ;  /* 0x00007610ff177816 */ /* 0x000fe20000000017 */
[----:B---3--:R-:W-:Y:S02]  /*211e0*/  @!P1 IMAD.MOV.U32 R4, RZ, RZ, R10 ;  /* 0x000000ffff049224 */ /* 0x008fe400078e000a */
[----:B------:R-:W3:Y:S04]  /*211f0*/  LDL R10, [R1+0x8ec] ;  /* 0x0008ec00010a7983 */ /* 0x000ee80000100800 */
[----:B------:R2:W3:Y:S02]  /*21200*/  @!P1 LDG.E.U16 R25, desc[UR12][R4.64] ;  /* 0x0000000c04199981 */ /* 0x0004e4000c1e1500 */
[----:B--2---:R-:W-:-:S02]  /*21210*/  @!P0 IMAD.MOV.U32 R4, RZ, RZ, R6 ;  /* 0x000000ffff048224 */ /* 0x004fc400078e0006 */
[----:B------:R-:W-:Y:S01]  /*21220*/  @!P0 IMAD.MOV.U32 R5, RZ, RZ, R7 ;  /* 0x000000ffff058224 */ /* 0x000fe200078e0007 */
[----:B------:R-:W2:Y:S04]  /*21230*/  LDL R6, [R1+0x8e4] ;  /* 0x0008e40001067983 */ /* 0x000ea80000100800 */
[----:B------:R-:W2:Y:S04]  /*21240*/  LDL R7, [R1+0x8e0] ;  /* 0x0008e00001077983 */ /* 0x000ea80000100800 */
[----:B------:R0:W2:Y:S02]  /*21250*/  @!P0 LDG.E.U16 R24, desc[UR12][R4.64] ;  /* 0x0000000c04188981 */ /* 0x0000a4000c1e1500 */
[----:B0-----:R-:W-:-:S02]  /*21260*/  @!P1 IMAD.MOV.U32 R4, RZ, RZ, R13 ;  /* 0x000000ffff049224 */ /* 0x001fc400078e000d */
        /* <DEDUP_REMOVED lines=9> */
[----:B------:R-:W-:Y:S01]  /*21300*/  PRMT R21, RZ, 0x7610, R21 ;  /* 0x00007610ff157816 */ /* 0x000fe20000000015 */
[----:B------:R-:W-:Y:S04]  /*21310*/  STL [R1+0x44], R28 ;  /* 0x0000441c01007387 */ /* 0x000fe80000100800 */
[----:B------:R0:W4:Y:S02]  /*21320*/  @!P0 LDG.E.U16 R22, desc[UR12][R4.64] ;  /* 0x0000000c04168981 */ /* 0x000124000c1e1500 */
[----:B0-----:R-:W-:-:S02]  /*21330*/  @!P1 IMAD.MOV.U32 R5, RZ, RZ, R11 ;  /* 0x000000ffff059224 */ /* 0x001fc400078e000b */
[----:B------:R-:W4:Y:S01]  /*21340*/  LDL R11, [R1+0x8b8] ;  /* 0x0008b800010b7983 */ /* 0x000f220000100800 */
[----:B------:R-:W-:Y:S02]  /*21350*/  PRMT R20, RZ, 0x7610, R20 ;  /* 0x00007610ff147816 */ /* 0x000fe40000000014 */
[----:B------:R-:W-:Y:S02]  /*21360*/  PRMT R19, RZ, 0x7610, R19 ;  /* 0x00007610ff137816 */ /* 0x000fe40000000013 */
[----:B---3--:R-:W-:Y:S02]  /*21370*/  @!P1 MOV R4, R10 ;  /* 0x0000000a00049202 */ /* 0x008fe40000000f00 */
[----:B------:R-:W3:Y:S04]  /*21380*/  LDL R10, [R1+0x8bc] ;  /* 0x0008bc00010a7983 */ /* 0x000ee80000100800 */
[----:B------:R2:W3:Y:S04]  /*21390*/  @!P1 LDG.E.U16 R21, desc[UR12][R4.64] ;  /* 0x0000000c04159981 */ /* 0x0004e8000c1e1500 */
[----:B------:R-:W-:Y:S01]  /*213a0*/  STL [R1+0x40], R27 ;  /* 0x0000401b01007387 */ /* 0x000fe20000100800 */
[----:B--2---:R-:W-:-:S02]  /*213b0*/  @!P0 IMAD.MOV.U32 R4, RZ, RZ, R6 ;  /* 0x000000ffff048224 */ /* 0x004fc400078e0006 */
[----:B------:R-:W-:Y:S01]  /*213c0*/  @!P0 IMAD.MOV.U32 R5, RZ, RZ, R7 ;  /* 0x000000ffff058224 */ /* 0x000fe200078e0007 */
[----:B------:R-:W2:Y:S04]  /*213d0*/  LDL R6, [R1+0x8b4] ;  /* 0x0008b40001067983 */ /* 0x000ea80000100800 */
[----:B------:R-:W2:Y:S04]  /*213e0*/  LDL R7, [R1+0x8b0] ;  /* 0x0008b00001077983 */ /* 0x000ea80000100800 */
[----:B------:R0:W2:Y:S04]  /*213f0*/  @!P0 LDG.E.U16 R20, desc[UR12][R4.64] ;  /* 0x0000000c04148981 */ /* 0x0000a8000c1e1500 */
[----:B------:R-:W-:Y:S01]  /*21400*/  STL [R1+0x3c], R26 ;  /* 0x00003c1a01007387 */ /* 0x000fe20000100800 */
[----:B0-----:R-:W-:-:S02]  /*21410*/  @!P1 IMAD.MOV.U32 R4, RZ, RZ, R13 ;  /* 0x000000ffff049224 */ /* 0x001fc400078e000d */
[----:B------:R-:W-:Y:S01]  /*21420*/  @!P1 IMAD.MOV.U32 R5, RZ, RZ, R14 ;  /* 0x000000ffff059224 */ /* 0x000fe200078e000e */
[----:B------:R-:W2:Y:S04]  /*21430*/  LDL R13, [R1+0x8ac] ;  /* 0x0008ac00010d7983 */ /* 0x000ea80000100800 */
[----:B------:R-:W2:Y:S04]  /*21440*/  LDL R14, [R1+0x8a8] ;  /* 0x0008a800010e7983 */ /* 0x000ea80000100800 */
[----:B------:R4:W2:Y:S04]  /*21450*/  @!P1 LDG.E.U16 R19, desc[UR12][R4.64] ;  /* 0x0000000c04139981 */ /* 0x0008a8000c1e1500 */
[----:B------:R-:W-:Y:S01]  /*21460*/  STL [R1+0x38], R25 ;  /* 0x0000381901007387 */ /* 0x000fe20000100800 */
[----:B----4-:R-:W-:Y:S01]  /*21470*/  @!P0 IMAD.MOV.U32 R4, RZ, RZ, R8 ;  /* 0x000000ffff048224 */ /* 0x010fe200078e0008 */
[----:B------:R-:W-:-:S02]  /*21480*/  @!P0 MOV R5, R9 ;  /* 0x0000000900058202 */ /* 0x000fc40000000f00 */
[----:B------:R-:W4:Y:S04]  /*21490*/  LDL R8, [R1+0x8a4] ;  /* 0x0008a40001087983 */ /* 0x000f280000100800 */
[----:B------:R-:W4:Y:S01]  /*214a0*/  LDL R9, [R1+0x8a0] ;  /* 0x0008a00001097983 */ /* 0x000f220000100800 */
[----:B------:R-:W-:Y:S02]  /*214b0*/  PRMT R18, RZ, 0x7610, R18 ;  /* 0x00007610ff127816 */ /* 0x000fe40000000012 */
[----:B------:R-:W-:-:S04]  /*214c0*/  PRMT R17, RZ, 0x7610, R17 ;  /* 0x00007610ff117816 */ /* 0x000fc80000000011 */
[----:B------:R0:W4:Y:S01]  /*214d0*/  @!P0 LDG.E.U16 R18, desc[UR12][R4.64] ;  /* 0x0000000c04128981 */ /* 0x000122000c1e1500 */
[----:B------:R-:W-:Y:S01]  /*214e0*/  PRMT R15, RZ, 0x7610, R15 ;  /* 0x00007610ff0f7816 */ /* 0x000fe2000000000f */
[----:B0-----:R-:W-:Y:S01]  /*214f0*/  @!P1 IMAD.MOV.U32 R5, RZ, RZ, R11 ;  /* 0x000000ffff059224 */ /* 0x001fe200078e000b */
[----:B------:R-:W-:Y:S02]  /*21500*/  PRMT R12, RZ, 0x7610, R12 ;  /* 0x00007610ff0c7816 */ /* 0x000fe4000000000c */
[----:B------:R-:W-:Y:S01]  /*21510*/  PRMT R3, RZ, 0x7610, R3 ;  /* 0x00007610ff037816 */ /* 0x000fe20000000003 */
[----:B------:R-:W-:Y:S04]  /*21520*/  STL [R1+0x34], R24 ;  /* 0x0000341801007387 */ /* 0x000fe80000100800 */
[----:B------:R-:W4:Y:S01]  /*21530*/  LDL R11, [R1+0x888] ;  /* 0x00088800010b7983 */ /* 0x000f220000100800 */
[----:B---3--:R-:W-:-:S03]  /*21540*/  @!P1 IMAD.MOV.U32 R4, RZ, RZ, R10 ;  /* 0x000000ffff049224 */ /* 0x008fc600078e000a */
[----:B------:R-:W3:Y:S04]  /*21550*/  LDL R10, [R1+0x88c] ;  /* 0x00088c00010a7983 */ /* 0x000ee80000100800 */
[----:B------:R2:W3:Y:S02]  /*21560*/  @!P1 LDG.E.U16 R17, desc[UR12][R4.64] ;  /* 0x0000000c04119981 */ /* 0x0004e4000c1e1500 */
[----:B--2---:R-:W-:Y:S02]  /*21570*/  @!P0 IMAD.MOV.U32 R4, RZ, RZ, R6 ;  /* 0x000000ffff048224 */ /* 0x004fe400078e0006 */
[----:B------:R-:W-:-:S05]  /*21580*/  @!P0 IMAD.MOV.U32 R5, RZ, RZ, R7 ;  /* 0x000000ffff058224 */ /* 0x000fca00078e0007 */
[----:B------:R0:W2:Y:S02]  /*21590*/  @!P0 LDG.E.U16 R15, desc[UR12][R4.64] ;  /* 0x0000000c040f8981 */ /* 0x0000a4000c1e1500 */
[----:B0-----:R-:W-:Y:S02]  /*215a0*/  @!P1 IMAD.MOV.U32 R4, RZ, RZ, R13 ;  /* 0x000000ffff049224 */ /* 0x001fe400078e000d */
[----:B------:R-:W-:-:S05]  /*215b0*/  @!P1 IMAD.MOV.U32 R5, RZ, RZ, R14 ;  /* 0x000000ffff059224 */ /* 0x000fca00078e000e */
[----:B------:R4:W3:Y:S04]  /*215c0*/  @!P1 LDG.E.U16 R12, desc[UR12][R4.64] ;  /* 0x0000000c040c9981 */ /* 0x0008e8000c1e1500 */
[----:B------:R-:W-:Y:S04]  /*215d0*/  STL [R1+0x30], R23 ;  /* 0x0000301701007387 */ /* 0x000fe80000100800 */
[----:B------:R-:W3:Y:S04]  /*215e0*/  LDL R7, [R1+0x880] ;  /* 0x0008800001077983 */ /* 0x000ee80000100800 */
[----:B------:R-:W3:Y:S01]  /*215f0*/  LDL R6, [R1+0x884] ;  /* 0x0008840001067983 */ /* 0x000ee20000100800 */
[----:B----4-:R-:W-:Y:S01]  /*21600*/  @!P0 MOV R4, R8 ;  /* 0x0000000800048202 */ /* 0x010fe20000000f00 */
[----:B------:R-:W-:-:S05]  /*21610*/  @!P0 IMAD.MOV.U32 R5, RZ, RZ, R9 ;  /* 0x000000ffff058224 */ /* 0x000fca00078e0009 */
[----:B------:R0:W4:Y:S04]  /*21620*/  @!P0 LDG.E.U16 R3, desc[UR12][R4.64] ;  /* 0x0000000c04038981 */ /* 0x000128000c1e1500 */
[----:B------:R-:W-:Y:S01]  /*21630*/  STL [R1+0x2c], R22 ;  /* 0x00002c1601007387 */ /* 0x000fe20000100800 */
[----:B------:R-:W-:Y:S01]  /*21640*/  PRMT R16, RZ, 0x7610, R16 ;  /* 0x00007610ff107816 */ /* 0x000fe20000000010 */
[----:B0-----:R-:W-:Y:S02]  /*21650*/  @!P1 IMAD.MOV.U32 R5, RZ, RZ, R11 ;  /* 0x000000ffff059224 */ /* 0x001fe400078e000b */
[----:B--2---:R0:W-:Y:S04]  /*21660*/  STL [R1+0x14], R15 ;  /* 0x0000140f01007387 */ /* 0x0041e80000100800 */
[----:B------:R-:W2:Y:S04]  /*21670*/  LDL R14, [R1+0x87c] ;  /* 0x00087c00010e7983 */ /* 0x000ea80000100800 */
[----:B0-----:R-:W2:Y:S04]  /*21680*/  LDL R15, [R1+0x878] ;  /* 0x00087800010f7983 */ /* 0x001ea80000100800 */
[----:B------:R-:W-:Y:S04]  /*21690*/  STL [R1+0x28], R21 ;  /* 0x0000281501007387 */ /* 0x000fe80000100800 */
[----:B------:R-:W2:Y:S04]  /*216a0*/  LDL R9, [R1+0x870] ;  /* 0x0008700001097983 */ /* 0x000ea80000100800 */
[----:B------:R-:W2:Y:S01]  /*216b0*/  LDL R8, [R1+0x874] ;  /* 0x0008740001087983 */ /* 0x000ea20000100800 */
[----:B---3--:R-:W-:-:S03]  /*216c0*/  @!P1 IMAD.MOV.U32 R4, RZ, RZ, R10 ;  /* 0x000000ffff049224 */ /* 0x008fc600078e000a */
[----:B------:R-:W-:Y:S04]  /*216d0*/  STL [R1+0x24], R20 ;  /* 0x0000241401007387 */ /* 0x000fe80000100800 */
[----:B------:R0:W3:Y:S02]  /*216e0*/  @!P1 LDG.E.U16 R16, desc[UR12][R4.64] ;  /* 0x0000000c04109981 */ /* 0x0000e4000c1e1500 */
[----:B0-----:R-:W-:Y:S02]  /*216f0*/  @!P0 IMAD.MOV.U32 R4, RZ, RZ, R6 ;  /* 0x000000ffff048224 */ /* 0x001fe400078e0006 */
[----:B------:R-:W-:Y:S01]  /*21700*/  @!P0 IMAD.MOV.U32 R5, RZ, RZ, R7 ;  /* 0x000000ffff058224 */ /* 0x000fe200078e0007 */
[----:B----4-:R0:W-:Y:S01]  /*21710*/  STL [R1+0x1e44], R3 ;  /* 0x001e440301007387 */ /* 0x0101e20000100800 */
[----:B------:R-:W-:-:S02]  /*21720*/  PRMT R2, RZ, 0x7610, R2 ;  /* 0x00007610ff027816 */ /* 0x000fc40000000002 */
[----:B------:R-:W-:Y:S01]  /*21730*/  PRMT R60, RZ, 0x7610, R60 ;  /* 0x00007610ff3c7816 */ /* 0x000fe2000000003c */
[----:B------:R-:W4:Y:S04]  /*21740*/  LDL R13, [R1+0x868] ;  /* 0x00086800010d7983 */ /* 0x000f280000100800 */
[----:B------:R-:W3:Y:S01]  /*21750*/  LDL R11, [R1+0x86c] ;  /* 0x00086c00010b7983 */ /* 0x000ee20000100800 */
[----:B0-----:R-:W-:-:S06]  /*21760*/  PRMT R3, RZ, 0x7610, R3 ;  /* 0x00007610ff037816 */ /* 0x001fcc0000000003 */
[----:B------:R2:W3:Y:S04]  /*21770*/  @!P0 LDG.E.U16 R3, desc[UR12][R4.64] ;  /* 0x0000000c04038981 */ /* 0x0004e8000c1e1500 */
[----:B------:R-:W-:Y:S04]  /*21780*/  STL [R1+0x20], R19 ;  /* 0x0000201301007387 */ /* 0x000fe80000100800 */
[----:B------:R0:W-:Y:S04]  /*21790*/  STL [R1+0x10], R12 ;  /* 0x0000100c01007387 */ /* 0x0001e80000100800 */
[----:B------:R-:W4:Y:S04]  /*217a0*/  LDL R10, [R1+0x864] ;  /* 0x00086400010a7983 */ /* 0x000f280000100800 */
[----:B0-----:R-:W4:Y:S04]  /*217b0*/  LDL R12, [R1+0x860] ;  /* 0x00086000010c7983 */ /* 0x001f280000100800 */
[----:B------:R-:W-:Y:S04]  /*217c0*/  STL [R1+0x1c], R18 ;  /* 0x00001c1201007387 */ /* 0x000fe80000100800 */
[----:B------:R-:W4:Y:S04]  /*217d0*/  LDL R7, [R1+0x848] ;  /* 0x0008480001077983 */ /* 0x000f280000100800 */
[----:B------:R-:W4:Y:S01]  /*217e0*/  LDL R6, [R1+0x84c] ;  /* 0x00084c0001067983 */ /* 0x000f220000100800 */
[----:B--2---:R-:W-:Y:S01]  /*217f0*/  @!P1 IMAD.MOV.U32 R4, RZ, RZ, R14 ;  /* 0x000000ffff049224 */ /* 0x004fe200078e000e */
[----:B------:R-:W-:-:S05]  /*21800*/  @!P1 MOV R5, R15 ;  /* 0x0000000f00059202 */ /* 0x000fca0000000f00 */
[----:B------:R0:W2:Y:S02]  /*21810*/  @!P1 LDG.E.U16 R2, desc[UR12][R4.64] ;  /* 0x0000000c04029981 */ /* 0x0000a4000c1e1500 */
[----:B0-----:R-:W-:Y:S02]  /*21820*/  @!P0 IMAD.MOV.U32 R4, RZ, RZ, R8 ;  /* 0x000000ffff048224 */ /* 0x001fe400078e0008 */
[----:B------:R-:W-:-:S05]  /*21830*/  @!P0 IMAD.MOV.U32 R5, RZ, RZ, R9 ;  /* 0x000000ffff058224 */ /* 0x000fca00078e0009 */
[----:B------:R0:W2:Y:S04]  /*21840*/  @!P0 LDG.E.U16 R60, desc[UR12][R4.64] ;  /* 0x0000000c043c8981 */ /* 0x0000a8000c1e1500 */
[----:B---3--:R-:W-:Y:S04]  /*21850*/  STL [R1+0x1e70], R3 ;  /* 0x001e700301007387 */ /* 0x008fe80000100800 */
[----:B------:R-:W-:Y:S04]  /*21860*/  STL [R1+0x18], R17 ;  /* 0x0000181101007387 */ /* 0x000fe80000100800 */
[----:B------:R-:W3:Y:S04]  /*21870*/  LDL R15, [R1+0x840] ;  /* 0x00084000010f7983 */ /* 0x000ee80000100800 */
[----:B------:R-:W3:Y:S01]  /*21880*/  LDL R14, [R1+0x844] ;  /* 0x00084400010e7983 */ /* 0x000ee20000100800 */
[----:B------:R-:W-:Y:S01]  /*21890*/  PRMT R58, RZ, 0x7610, R58 ;  /* 0x00007610ff3a7816 */ /* 0x000fe2000000003a */
[----:B0-----:R-:W-:-:S02]  /*218a0*/  @!P1 IMAD.MOV.U32 R4, RZ, RZ, R11 ;  /* 0x000000ffff049224 */ /* 0x001fc400078e000b */
[----:B----4-:R-:W-:Y:S01]  /*218b0*/  @!P1 IMAD.MOV.U32 R5, RZ, RZ, R13 ;  /* 0x000000ffff059224 */ /* 0x010fe200078e000d */
[----:B------:R-:W-:-:S04]  /*218c0*/  PRMT R56, RZ, 0x7610, R56 ;  /* 0x00007610ff387816 */ /* 0x000fc80000000038 */
[----:B------:R0:W4:Y:S02]  /*218d0*/  @!P1 LDG.E.U16 R58, desc[UR12][R4.64] ;  /* 0x0000000c043a9981 */ /* 0x000124000c1e1500 */
[----:B0-----:R-:W-:Y:S02]  /*218e0*/  @!P0 IMAD.MOV.U32 R4, RZ, RZ, R10 ;  /* 0x000000ffff048224 */ /* 0x001fe400078e000a */
[----:B------:R-:W-:-:S05]  /*218f0*/  @!P0 IMAD.MOV.U32 R5, RZ, RZ, R12 ;  /* 0x000000ffff058224 */ /* 0x000fca00078e000c */
[----:B------:R0:W4:Y:S01]  /*21900*/  @!P0 LDG.E.U16 R56, desc[UR12][R4.64] ;  /* 0x0000000c04388981 */ /* 0x000122000c1e1500 */
[----:B------:R-:W-:Y:S02]  /*21910*/  PRMT R54, RZ, 0x7610, R54 ;  /* 0x00007610ff367816 */ /* 0x000fe40000000036 */
[----:B0-----:R-:W-:Y:S01]  /*21920*/  @!P1 MOV R4, R6 ;  /* 0x0000000600049202 */ /* 0x001fe20000000f00 */
[----:B------:R-:W-:-:S05]  /*21930*/  @!P1 IMAD.MOV.U32 R5, RZ, RZ, R7 ;  /* 0x000000ffff059224 */ /* 0x000fca00078e0007 */
[----:B------:R3:W4:Y:S01]  /*21940*/  @!P1 LDG.E.U16 R54, desc[UR12][R4.64] ;  /* 0x0000000c04369981 */ /* 0x000722000c1e1500 */
[----:B------:R-:W-:-:S03]  /*21950*/  PRMT R52, RZ, 0x7610, R52 ;  /* 0x00007610ff347816 */ /* 0x000fc60000000034 */
[----:B--2---:R0:W-:Y:S04]  /*21960*/  STL [R1+0x1e48], R2 ;  /* 0x001e480201007387 */ /* 0x0041e80000100800 */
[----:B------:R-:W2:Y:S04]  /*21970*/  LDL R9, [R1+0x838] ;  /* 0x0008380001097983 */ /* 0x000ea80000100800 */
[----:B------:R-:W2:Y:S04]  /*21980*/  LDL R8, [R1+0x83c] ;  /* 0x00083c0001087983 */ /* 0x000ea80000100800 */
[----:B------:R-:W-:Y:S04]  /*21990*/  STL [R1+0x1e4c], R60 ;  /* 0x001e4c3c01007387 */ /* 0x000fe80000100800 */
[----:B------:R-:W2:Y:S04]  /*219a0*/  LDL R11, [R1+0x830] ;  /* 0x00083000010b7983 */ /* 0x000ea80000100800 */
[----:B0-----:R-:W2:Y:S01]  /*219b0*/  LDL R2, [R1+0x834] ;  /* 0x0008340001027983 */ /* 0x001ea20000100800 */
[----:B---3--:R-:W-:-:S02]  /*219c0*/  @!P0 IMAD.MOV.U32 R5, RZ, RZ, R15 ;  /* 0x000000ffff058224 */ /* 0x008fc400078e000f */
[----:B------:R-:W-:-:S05]  /*219d0*/  @!P0 IMAD.MOV.U32 R4, RZ, RZ, R14 ;  /* 0x000000ffff048224 */ /* 0x000fca00078e000e */
[----:B------:R2:W3:Y:S01]  /*219e0*/  @!P0 LDG.E.U16 R52, desc[UR12][R4.64] ;  /* 0x0000000c04348981 */ /* 0x0004e2000c1e1500 */
[----:B------:R-:W-:Y:S02]  /*219f0*/  PRMT R50, RZ, 0x7610, R50 ;  /* 0x00007610ff327816 */ /* 0x000fe40000000032 */
[----:B------:R-:W-:Y:S01]  /*21a00*/  PRMT R48, RZ, 0x7610, R48 ;  /* 0x00007610ff307816 */ /* 0x000fe20000000030 */
[----:B----4-:R-:W-:Y:S04]  /*21a10*/  STL [R1+0x1e50], R58 ;  /* 0x001e503a01007387 */ /* 0x010fe80000100800 */
[----:B------:R-:W4:Y:S04]  /*21a20*/  LDL R10, [R1+0x828] ;  /* 0x00082800010a7983 */ /* 0x000f280000100800 */
[----:B------:R-:W4:Y:S04]  /*21a30*/  LDL R3, [R1+0x82c] ;  /* 0x00082c0001037983 */ /* 0x000f280000100800 */
[----:B------:R-:W4:Y:S04]  /*21a40*/  LDL R12, [R1+0x824] ;  /* 0x00082400010c7983 */ /* 0x000f280000100800 */
[----:B------:R-:W-:Y:S04]  /*21a50*/  STL [R1+0x1e54], R56 ;  /* 0x001e543801007387 */ /* 0x000fe80000100800 */
[----:B------:R0:W-:Y:S04]  /*21a60*/  STL [R1+0x8], R16 ;  /* 0x0000081001007387 */ /* 0x0001e80000100800 */
[----:B------:R-:W4:Y:S04]  /*21a70*/  LDL R13, [R1+0x820] ;  /* 0x00082000010d7983 */ /* 0x000f280000100800 */
[----:B------:R-:W4:Y:S04]  /*21a80*/  LDL R7, [R1+0x808] ;  /* 0x0008080001077983 */ /* 0x000f280000100800 */
[----:B------:R-:W4:Y:S04]  /*21a90*/  LDL R6, [R1+0x80c] ;  /* 0x00080c0001067983 */ /* 0x000f280000100800 */
[----:B------:R-:W-:Y:S04]  /*21aa0*/  STL [R1+0x1e74], R54 ;  /* 0x001e743601007387 */ /* 0x000fe80000100800 */
[----:B------:R-:W4:Y:S04]  /*21ab0*/  LDL R15, [R1+0x800] ;  /* 0x00080000010f7983 */ /* 0x000f280000100800 */
[----:B------:R-:W4:Y:S01]  /*21ac0*/  LDL R14, [R1+0x804] ;  /* 0x00080400010e7983 */ /* 0x000f220000100800 */
[----:B--2---:R-:W-:-:S02]  /*21ad0*/  @!P1 IMAD.MOV.U32 R5, RZ, RZ, R9 ;  /* 0x000000ffff059224 */ /* 0x004fc400078e0009 */
[----:B------:R-:W-:-:S05]  /*21ae0*/  @!P1 IMAD.MOV.U32 R4, RZ, RZ, R8 ;  /* 0x000000ffff049224 */ /* 0x000fca00078e0008 */
[----:B------:R1:W2:Y:S02]  /*21af0*/  @!P1 LDG.E.U16 R50, desc[UR12][R4.64] ;  /* 0x0000000c04329981 */ /* 0x0002a4000c1e1500 */
[----:B-1----:R-:W-:Y:S01]  /*21b00*/  @!P0 MOV R5, R11 ;  /* 0x0000000b00058202 */ /* 0x002fe20000000f00 */
[----:B------:R-:W-:-:S05]  /*21b10*/  @!P0 IMAD.MOV.U32 R4, RZ, RZ, R2 ;  /* 0x000000ffff048224 */ /* 0x000fca00078e0002 */
[----:B------:R4:W2:Y:S04]  /*21b20*/  @!P0 LDG.E.U16 R48, desc[UR12][R4.64] ;  /* 0x0000000c04308981 */ /* 0x0008a8000c1e1500 */
[----:B---3--:R-:W-:Y:S04]  /*21b30*/  STL [R1+0x1e78], R52 ;  /* 0x001e783401007387 */ /* 0x008fe80000100800 */
[----:B------:R-:W3:Y:S04]  /*21b40*/  LDL R9, [R1+0x7f8] ;  /* 0x0007f80001097983 */ /* 0x000ee80000100800 */
[----:B------:R-:W3:Y:S01]  /*21b50*/  LDL R8, [R1+0x7fc] ;  /* 0x0007fc0001087983 */ /* 0x000ee20000100800 */
[----:B------:R-:W-:Y:S01]  /*21b60*/  PRMT R46, RZ, 0x7610, R46 ;  /* 0x00007610ff2e7816 */ /* 0x000fe2000000002e */
[----:B----4-:R-:W-:-:S02]  /*21b70*/  @!P1 IMAD.MOV.U32 R4, RZ, RZ, R3 ;  /* 0x000000ffff049224 */ /* 0x010fc400078e0003 */
[----:B------:R-:W-:Y:S01]  /*21b80*/  @!P1 IMAD.MOV.U32 R5, RZ, RZ, R10 ;  /* 0x000000ffff059224 */ /* 0x000fe200078e000a */
[----:B------:R-:W-:-:S04]  /*21b90*/  PRMT R44, RZ, 0x7610, R44 ;  /* 0x00007610ff2c7816 */ /* 0x000fc8000000002c */
[----:B------:R1:W4:Y:S01]  /*21ba0*/  @!P1 LDG.E.U16 R46, desc[UR12][R4.64] ;  /* 0x0000000c042e9981 */ /* 0x000322000c1e1500 */
[----:B------:R-:W-:Y:S01]  /*21bb0*/  PRMT R42, RZ, 0x7610, R42 ;  /* 0x00007610ff2a7816 */ /* 0x000fe2000000002a */
[----:B-1----:R-:W-:Y:S02]  /*21bc0*/  @!P0 IMAD.MOV.U32 R4, RZ, RZ, R12 ;  /* 0x000000ffff048224 */ /* 0x002fe400078e000c */
[----:B------:R-:W-:-:S05]  /*21bd0*/  @!P0 IMAD.MOV.U32 R5, RZ, RZ, R13 ;  /* 0x000000ffff058224 */ /* 0x000fca00078e000d */
[----:B------:R1:W4:Y:S02]  /*21be0*/  @!P0 LDG.E.U16 R44, desc[UR12][R4.64] ;  /* 0x0000000c042c8981 */ /* 0x000324000c1e1500 */
[----:B-1----:R-:W-:Y:S02]  /*21bf0*/  @!P1 IMAD.MOV.U32 R4, RZ, RZ, R6 ;  /* 0x000000ffff049224 */ /* 0x002fe400078e0006 */
[----:B------:R-:W-:-:S05]  /*21c00*/  @!P1 IMAD.MOV.U32 R5, RZ, RZ, R7 ;  /* 0x000000ffff059224 */ /* 0x000fca00078e0007 */
[----:B------:R1:W4:Y:S01]  /*21c10*/  @!P1 LDG.E.U16 R42, desc[UR12][R4.64] ;  /* 0x0000000c042a9981 */ /* 0x000322000c1e1500 */
[----:B------:R-:W-:Y:S02]  /*21c20*/  PRMT R40, RZ, 0x7610, R40 ;  /* 0x00007610ff287816 */ /* 0x000fe40000000028 */
[----:B-1----:R-:W-:Y:S01]  /*21c30*/  @!P0 MOV R4, R14 ;  /* 0x0000000e00048202 */ /* 0x002fe20000000f00 */
[----:B------:R-:W-:-:S05]  /*21c40*/  @!P0 IMAD.MOV.U32 R5, RZ, RZ, R15 ;  /* 0x000000ffff058224 */ /* 0x000fca00078e000f */
[----:B------:R3:W4:Y:S01]  /*21c50*/  @!P0 LDG.E.U16 R40, desc[UR12][R4.64] ;  /* 0x0000000c04288981 */ /* 0x000722000c1e1500 */
[----:B------:R-:W-:-:S03]  /*21c60*/  PRMT R38, RZ, 0x7610, R38 ;  /* 0x00007610ff267816 */ /* 0x000fc60000000026 */
[----:B--2---:R-:W-:Y:S04]  /*21c70*/  STL [R1+0x1e58], R50 ;  /* 0x001e583201007387 */ /* 0x004fe80000100800 */
[----:B------:R-:W2:Y:S04]  /*21c80*/  LDL R11, [R1+0x7f0] ;  /* 0x0007f000010b7983 */ /* 0x000ea80000100800 */
[----:B------:R-:W2:Y:S04]  /*21c90*/  LDL R2, [R1+0x7f4] ;  /* 0x0007f40001027983 */ /* 0x000ea80000100800 */
[----:B------:R-:W-:Y:S04]  /*21ca0*/  STL [R1+0x1e5c], R48 ;  /* 0x001e5c3001007387 */ /* 0x000fe80000100800 */
[----:B------:R-:W2:Y:S04]  /*21cb0*/  LDL R10, [R1+0x7e8] ;  /* 0x0007e800010a7983 */ /* 0x000ea80000100800 */
[----:B------:R-:W2:Y:S01]  /*21cc0*/  LDL R3, [R1+0x7ec] ;  /* 0x0007ec0001037983 */ /* 0x000ea20000100800 */
        /* <DEDUP_REMOVED lines=28> */
[----:B------:R-:W-:-:S05]  /*21e90*/  @!P0 IMAD.MOV.U32 R5, RZ, RZ, R13 ;  /* 0x000000ffff058224 */ /* 0x000fca00078e000d */
[----:B------:R1:W4:Y:S02]  /*21ea0*/  @!P0 LDG.E.U16 R32, desc[UR12][R4.64] ;  /* 0x0000000c04208981 */ /* 0x000324000c1e1500 */
[----:B-1----:R-:W-:Y:S02]  /*21eb0*/  PRMT R4, RZ, 0x7610, R4 ;  /* 0x00007610ff047816 */ /* 0x002fe40000000004 */
[----:B------:R-:W-:-:S04]  /*21ec0*/  PRMT R5, RZ, 0x7610, R5 ;  /* 0x00007610ff057816 */ /* 0x000fc80000000005 */
[----:B------:R1:W4:Y:S02]  /*21ed0*/  @!P1 LDG.E.U16 R4, desc[UR12][R6.64] ;  /* 0x0000000c06049981 */ /* 0x000324000c1e1500 */
[----:B-1----:R-:W-:Y:S02]  /*21ee0*/  @!P0 IMAD.MOV.U32 R7, RZ, RZ, R15 ;  /* 0x000000ffff078224 */ /* 0x002fe400078e000f */
[----:B------:R-:W-:-:S05]  /*21ef0*/  @!P0 IMAD.MOV.U32 R6, RZ, RZ, R14 ;  /* 0x000000ffff068224 */ /* 0x000fca00078e000e */
[----:B------:R1:W4:Y:S02]  /*21f00*/  @!P0 LDG.E.U16 R5, desc[UR12][R6.64] ;  /* 0x0000000c06058981 */ /* 0x000324000c1e1500 */
[----:B-1----:R-:W-:-:S06]  /*21f10*/  PRMT R6, RZ, 0x7610, R6 ;  /* 0x00007610ff067816 */ /* 0x002fcc0000000006 */
        /* <DEDUP_REMOVED lines=10> */
[----:B------:R1:W3:Y:S02]  /*21fc0*/  @!P0 LDG.E.U16 R7, desc[UR12][R8.64] ;  /* 0x0000000c08078981 */ /* 0x0002e4000c1e1500 */
[----:B-1----:R-:W-:Y:S02]  /*21fd0*/  PRMT R8, RZ, 0x7610, R8 ;  /* 0x00007610ff087816 */ /* 0x002fe40000000008 */
[----:B------:R-:W-:Y:S01]  /*21fe0*/  PRMT R9, RZ, 0x7610, R9 ;  /* 0x00007610ff097816 */ /* 0x000fe20000000009 */
[----:B----4-:R-:W-:Y:S04]  /*21ff0*/  STL [R1+0x1e88], R32 ;  /* 0x001e882001007387 */ /* 0x010fe80000100800 */
[----:B------:R-:W4:Y:S04]  /*22000*/  LDL R13, [R1+0x788] ;  /* 0x00078800010d7983 */ /* 0x000f280000100800 */
[----:B------:R-:W4:Y:S04]  /*22010*/  LDL R12, [R1+0x78c] ;  /* 0x00078c00010c7983 */ /* 0x000f280000100800 */
[----:B------:R-:W-:Y:S04]  /*22020*/  STL [R1+0x1e8c], R4 ;  /* 0x001e8c0401007387 */ /* 0x000fe80000100800 */
[----:B------:R-:W4:Y:S04]  /*22030*/  LDL R19, [R1+0x780] ;  /* 0x0007800001137983 */ /* 0x000f280000100800 */
[----:B------:R-:W4:Y:S04]  /*22040*/  LDL R18, [R1+0x784] ;  /* 0x0007840001127983 */ /* 0x000f280000100800 */
[----:B------:R1:W-:Y:S04]  /*22050*/  STL [R1+0x1e90], R5 ;  /* 0x001e900501007387 */ /* 0x0003e80000100800 */
[----:B------:R-:W4:Y:S04]  /*22060*/  LDL R15, [R1+0x778] ;  /* 0x00077800010f7983 */ /* 0x000f280000100800 */
[----:B------:R-:W4:Y:S04]  /*22070*/  LDL R14, [R1+0x77c] ;  /* 0x00077c00010e7983 */ /* 0x000f280000100800 */
[----:B------:R-:W-:Y:S04]  /*22080*/  STL [R1+0x1e94], R6 ;  /* 0x001e940601007387 */ /* 0x000fe80000100800 */
[----:B------:R-:W4:Y:S04]  /*22090*/  LDL R17, [R1+0x1218] ;  /* 0x0012180001117983 */ /* 0x000f280000100800 */
[----:B------:R-:W4:Y:S01]  /*220a0*/  LDL R2, [R1+0x1224] ;  /* 0x0012240001027983 */ /* 0x000f220000100800 */
[----:B--2---:R-:W-:Y:S01]  /*220b0*/  @!P1 MOV R11, R10 ;  /* 0x0000000a000b9202 */ /* 0x004fe20000000f00 */
[----:B------:R-:W-:-:S05]  /*220c0*/  @!P1 IMAD.MOV.U32 R10, RZ, RZ, R3 ;  /* 0x000000ffff0a9224 */ /* 0x000fca00078e0003 */
[----:B------:R2:W4:Y:S02]  /*220d0*/  @!P1 LDG.E.U16 R8, desc[UR12][R10.64] ;  /* 0x0000000c0a089981 */ /* 0x000524000c1e1500 */
[----:B--2---:R-:W-:Y:S02]  /*220e0*/  @!P0 IMAD.MOV.U32 R11, RZ, RZ, R21 ;  /* 0x000000ffff0b8224 */ /* 0x004fe400078e0015 */
[----:B------:R-:W-:-:S05]  /*220f0*/  @!P0 IMAD.MOV.U32 R10, RZ, RZ, R20 ;  /* 0x000000ffff0a8224 */ /* 0x000fca00078e0014 */
[----:B------:R2:W4:Y:S04]  /*22100*/  @!P0 LDG.E.U16 R9, desc[UR12][R10.64] ;  /* 0x0000000c0a098981 */ /* 0x000528000c1e1500 */
[----:B---3--:R-:W-:Y:S04]  /*22110*/  STL [R1+0x1e98], R7 ;  /* 0x001e980701007387 */ /* 0x008fe80000100800 */
[----:B0-----:R-:W3:Y:S04]  /*22120*/  LDL R16, [R1+0x1220] ;  /* 0x0012200001107983 */ /* 0x001ee80000100800 */
[----:B------:R-:W3:Y:S01]  /*22130*/  LDL R3, [R1+0x122c] ;  /* 0x00122c0001037983 */ /* 0x000ee20000100800 */
[----:B--2---:R-:W-:-:S02]  /*22140*/  PRMT R10, RZ, 0x7610, R10 ;  /* 0x00007610ff0a7816 */ /* 0x004fc4000000000a */
[----:B------:R-:W-:-:S04]  /*22150*/  PRMT R11, RZ, 0x7610, R11 ;  /* 0x00007610ff0b7816 */ /* 0x000fc8000000000b */
[----:B----4-:R0:W2:Y:S02]  /*22160*/  @!P1 LDG.E.U16 R10, desc[UR12][R12.64] ;  /* 0x0000000c0c0a9981 */ /* 0x0100a4000c1e1500 */
[----:B0-----:R-:W-:Y:S02]  /*22170*/  @!P0 IMAD.MOV.U32 R12, RZ, RZ, R18 ;  /* 0x000000ffff0c8224 */ /* 0x001fe400078e0012 */
[----:B------:R-:W-:-:S05]  /*22180*/  @!P0 IMAD.MOV.U32 R13, RZ, RZ, R19 ;  /* 0x000000ffff0d8224 */ /* 0x000fca00078e0013 */
[----:B------:R0:W4:Y:S02]  /*22190*/  @!P0 LDG.E.U16 R11, desc[UR12][R12.64] ;  /* 0x0000000c0c0b8981 */ /* 0x000124000c1e1500 */
[----:B0-----:R-:W-:Y:S02]  /*221a0*/  PRMT R12, RZ, 0x7610, R12 ;  /* 0x00007610ff0c7816 */ /* 0x001fe4000000000c */
[----:B------:R-:W-:-:S04]  /*221b0*/  PRMT R13, RZ, 0x7610, R13 ;  /* 0x00007610ff0d7816 */ /* 0x000fc8000000000d */
[----:B------:R0:W4:Y:S02]  /*221c0*/  @!P1 LDG.E.U16 R12, desc[UR12][R14.64] ;  /* 0x0000000c0e0c9981 */ /* 0x000124000c1e1500 */
[----:B0-----:R-:W-:Y:S01]  /*221d0*/  @!P1 IMAD.MOV.U32 R14, RZ, RZ, R2 ;  /* 0x000000ffff0e9224 */ /* 0x001fe200078e0002 */
[----:B------:R-:W-:-:S05]  /*221e0*/  @!P1 MOV R15, R17 ;  /* 0x00000011000f9202 */ /* 0x000fca0000000f00 */
[----:B------:R0:W4:Y:S02]  /*221f0*/  @!P1 LDG.E.U16 R13, desc[UR12][R14.64] ;  /* 0x0000000c0e0d9981 */ /* 0x000124000c1e1500 */
[----:B0-----:R-:W-:Y:S02]  /*22200*/  PRMT R14, RZ, 0x7610, R14 ;  /* 0x00007610ff0e7816 */ /* 0x001fe4000000000e */
[----:B------:R-:W-:Y:S04]  /*22210*/  STL [R1+0x1e9c], R8 ;  /* 0x001e9c0801007387 */ /* 0x000fe80000100800 */
[----:B------:R0:W-:Y:S04]  /*22220*/  STL [R1+0x1ea0], R9 ;  /* 0x001ea00901007387 */ /* 0x0001e80000100800 */
[----:B-1----:R-:W4:Y:S04]  /*22230*/  LDL R5, [R1+0x1258] ;  /* 0x0012580001057983 */ /* 0x002f280000100800 */
[----:B------:R-:W4:Y:S01]  /*22240*/  LDL R4, [R1+0x1264] ;  /* 0x0012640001047983 */ /* 0x000f220000100800 */
[----:B---3--:R-:W-:-:S02]  /*22250*/  @!P0 IMAD.MOV.U32 R17, RZ, RZ, R16 ;  /* 0x000000ffff118224 */ /* 0x008fc400078e0010 */
[----:B------:R-:W-:-:S05]  /*22260*/  @!P0 IMAD.MOV.U32 R16, RZ, RZ, R3 ;  /* 0x000000ffff108224 */ /* 0x000fca00078e0003 */
[----:B------:R1:W3:Y:S01]  /*22270*/  @!P0 LDG.E.U16 R14, desc[UR12][R16.64] ;  /* 0x0000000c100e8981 */ /* 0x0002e2000c1e1500 */
[----:B------:R-:W-:-:S03]  /*22280*/  PRMT R15, RZ, 0x7610, R15 ;  /* 0x00007610ff0f7816 */ /* 0x000fc6000000000f */
[----:B--2---:R-:W-:Y:S04]  /*22290*/  STL [R1+0x1ea4], R10 ;  /* 0x001ea40a01007387 */ /* 0x004fe80000100800 */
[----:B------:R-:W2:Y:S04]  /*222a0*/  LDL R19, [R1+0x1260] ;  /* 0x0012600001137983 */ /* 0x000ea80000100800 */
[----:B------:R-:W2:Y:S04]  /*222b0*/  LDL R18, [R1+0x126c] ;  /* 0x00126c0001127983 */ /* 0x000ea80000100800 */
[----:B0-----:R-:W2:Y:S04]  /*222c0*/  LDL R9, [R1+0x1298] ;  /* 0x0012980001097983 */ /* 0x001ea80000100800 */
[----:B------:R-:W2:Y:S04]  /*222d0*/  LDL R8, [R1+0x12a4] ;  /* 0x0012a40001087983 */ /* 0x000ea80000100800 */
[----:B----4-:R0:W-:Y:S04]  /*222e0*/  STL [R1+0x1ea8], R11 ;  /* 0x001ea80b01007387 */ /* 0x0101e80000100800 */
[----:B------:R-:W4:Y:S04]  /*222f0*/  LDL R20, [R1+0x12a0] ;  /* 0x0012a00001147983 */ /* 0x000f280000100800 */
[----:B------:R-:W4:Y:S04]  /*22300*/  LDL R6, [R1+0x12ac] ;  /* 0x0012ac0001067983 */ /* 0x000f280000100800 */
[----:B------:R0:W-:Y:S04]  /*22310*/  STL [R1+0x1eac], R12 ;  /* 0x001eac0c01007387 */ /* 0x0001e80000100800 */
[----:B------:R-:W4:Y:S04]  /*22320*/  LDL R7, [R1+0x12d8] ;  /* 0x0012d80001077983 */ /* 0x000f280000100800 */
[----:B------:R-:W4:Y:S04]  /*22330*/  LDL R2, [R1+0x12e4] ;  /* 0x0012e40001027983 */ /* 0x000f280000100800 */
[----:B------:R0:W-:Y:S04]  /*22340*/  STL [R1+0x1eb0], R13 ;  /* 0x001eb00d01007387 */ /* 0x0001e80000100800 */
[----:B------:R-:W4:Y:S04]  /*22350*/  LDL R22, [R1+0x12e0] ;  /* 0x0012e00001167983 */ /* 0x000f280000100800 */
[----:B------:R-:W4:Y:S04]  /*22360*/  LDL R3, [R1+0x12ec] ;  /* 0x0012ec0001037983 */ /* 0x000f280000100800 */
[----:B0-----:R-:W4:Y:S04]  /*22370*/  LDL R11, [R1+0x1318] ;  /* 0x00131800010b7983 */ /* 0x001f280000100800 */
[----:B------:R-:W4:Y:S01]  /*22380*/  LDL R10, [R1+0x1324] ;  /* 0x00132400010a7983 */ /* 0x000f220000100800 */
[----:B-1----:R-:W-:-:S02]  /*22390*/  @!P1 IMAD.MOV.U32 R17, RZ, RZ, R5 ;  /* 0x000000ffff119224 */ /* 0x002fc400078e0005 */
[----:B------:R-:W-:-:S05]  /*223a0*/  @!P1 IMAD.MOV.U32 R16, RZ, RZ, R4 ;  /* 0x000000ffff109224 */ /* 0x000fca00078e0004 */
[----:B------:R0:W4:Y:S04]  /*223b0*/  @!P1 LDG.E.U16 R15, desc[UR12][R16.64] ;  /* 0x0000000c100f9981 */ /* 0x000128000c1e1500 */
[----:B---3--:R1:W-:Y:S04]  /*223c0*/  STL [R1+0x1eb4], R14 ;  /* 0x001eb40e01007387 */ /* 0x0083e80000100800 */
[----:B------:R-:W3:Y:S04]  /*223d0*/  LDL R5, [R1+0x1320] ;  /* 0x0013200001057983 */ /* 0x000ee80000100800 */
[----:B------:R-:W3:Y:S01]  /*223e0*/  LDL R4, [R1+0x132c] ;  /* 0x00132c0001047983 */ /* 0x000ee20000100800 */
[----:B0-----:R-:W-:-:S02]  /*223f0*/  PRMT R16, RZ, 0x7610, R16 ;  /* 0x00007610ff107816 */ /* 0x001fc40000000010 */
[----:B------:R-:W-:-:S04]  /*22400*/  PRMT R17, RZ, 0x7610, R17 ;  /* 0x00007610ff117816 */ /* 0x000fc80000000011 */
[----:B--2---:R0:W2:Y:S02]  /*22410*/  @!P0 LDG.E.U16 R16, desc[UR12][R18.64] ;  /* 0x0000000c12108981 */ /* 0x0040a4000c1e1500 */
[----:B0-----:R-:W-:Y:S02]  /*22420*/  @!P1 IMAD.MOV.U32 R18, RZ, RZ, R8 ;  /* 0x000000ffff129224 */ /* 0x001fe400078e0008 */
[----:B------:R-:W-:Y:S01]  /*22430*/  @!P1 IMAD.MOV.U32 R19, RZ, RZ, R9 ;  /* 0x000000ffff139224 */ /* 0x000fe200078e0009 */
[----:B----4-:R-:W-:-:S04]  /*22440*/  @!P0 MOV R21, R20 ;  /* 0x0000001400158202 */ /* 0x010fc80000000f00 */
[----:B------:R0:W4:Y:S01]  /*22450*/  @!P1 LDG.E.U16 R17, desc[UR12][R18.64] ;  /* 0x0000000c12119981 */ /* 0x000122000c1e1500 */
[----:B------:R-:W-:Y:S01]  /*22460*/  @!P0 IMAD.MOV.U32 R20, RZ, RZ, R6 ;  /* 0x000000ffff148224 */ /* 0x000fe200078e0006 */
[----:B0-----:R-:W-:Y:S02]  /*22470*/  PRMT R18, RZ, 0x7610, R18 ;  /* 0x00007610ff127816 */ /* 0x001fe40000000012 */
[----:B------:R-:W-:-:S04]  /*22480*/  PRMT R19, RZ, 0x7610, R19 ;  /* 0x00007610ff137816 */ /* 0x000fc80000000013 */
[----:B------:R0:W2:Y:S02]  /*22490*/  @!P0 LDG.E.U16 R18, desc[UR12][R20.64] ;  /* 0x0000000c14128981 */ /* 0x0000a4000c1e1500 */
[----:B0-----:R-:W-:Y:S02]  /*224a0*/  @!P1 IMAD.MOV.U32 R21, RZ, RZ, R7 ;  /* 0x000000ffff159224 */ /* 0x001fe400078e0007 */
[----:B------:R-:W-:Y:S02]  /*224b0*/  @!P1 IMAD.MOV.U32 R20, RZ, RZ, R2 ;  /* 0x000000ffff149224 */ /* 0x000fe400078e0002 */
[----:B------:R-:W-:Y:S02]  /*224c0*/  @!P0 IMAD.MOV.U32 R23, RZ, RZ, R22 ;  /* 0x000000ffff178224 */ /* 0x000fe400078e0016 */
[----:B------:R-:W-:Y:S01]  /*224d0*/  @!P0 IMAD.MOV.U32 R22, RZ, RZ, R3 ;  /* 0x000000ffff168224 */ /* 0x000fe200078e0003 */
[----:B------:R0:W2:Y:S02]  /*224e0*/  @!P1 LDG.E.U16 R19, desc[UR12][R20.64] ;  /* 0x0000000c14139981 */ /* 0x0000a4000c1e1500 */
[----:B0-----:R-:W-:-:S06]  /*224f0*/  PRMT R20, RZ, 0x7610, R20 ;  /* 0x00007610ff147816 */ /* 0x001fcc0000000014 */
[----:B------:R0:W2:Y:S02]  /*22500*/  @!P0 LDG.E.U16 R20, desc[UR12][R22.64] ;  /* 0x0000000c16148981 */ /* 0x0000a4000c1e1500 */
[----:B0-----:R-:W-:Y:S01]  /*22510*/  @!P1 IMAD.MOV.U32 R22, RZ, RZ, R10 ;  /* 0x000000ffff169224 */ /* 0x001fe200078e000a */
[----:B------:R-:W-:Y:S01]  /*22520*/  @!P1 MOV R23, R11 ;  /* 0x0000000b00179202 */ /* 0x000fe20000000f00 */
[----:B------:R0:W-:Y:S04]  /*22530*/  STL [R1+0x1eb8], R15 ;  /* 0x001eb80f01007387 */ /* 0x0001e80000100800 */
[----:B------:R-:W2:Y:S04]  /*22540*/  LDL R12, [R1+0x774] ;  /* 0x00077400010c7983 */ /* 0x000ea80000100800 */
[----:B------:R-:W4:Y:S04]  /*22550*/  LDL R13, [R1+0x770] ;  /* 0x00077000010d7983 */ /* 0x000f280000100800 */
[----:B------:R-:W4:Y:S04]  /*22560*/  LDL R9, [R1+0x1228] ;  /* 0x0012280001097983 */ /* 0x000f280000100800 */
[----:B------:R-:W4:Y:S04]  /*22570*/  LDL R8, [R1+0x1234] ;  /* 0x0012340001087983 */ /* 0x000f280000100800 */
[----:B------:R-:W4:Y:S04]  /*22580*/  LDL R6, [R1+0x123c] ;  /* 0x00123c0001067983 */ /* 0x000f280000100800 */
[----:B------:R-:W4:Y:S04]  /*22590*/  LDL R7, [R1+0x1230] ;  /* 0x0012300001077983 */ /* 0x000f280000100800 */
[----:B------:R-:W4:Y:S04]  /*225a0*/  LDL R2, [R1+0x1274] ;  /* 0x0012740001027983 */ /* 0x000f280000100800 */
[----:B------:R-:W4:Y:S04]  /*225b0*/  LDL R3, [R1+0x1268] ;  /* 0x0012680001037983 */ /* 0x000f280000100800 */
[----:B------:R-:W4:Y:S04]  /*225c0*/  LDL R11, [R1+0x1270] ;  /* 0x00127000010b7983 */ /* 0x000f280000100800 */
[----:B------:R-:W4:Y:S01]  /*225d0*/  LDL R10, [R1+0x127c] ;  /* 0x00127c00010a7983 */ /* 0x000f220000100800 */
[----:B---3--:R-:W-:-:S02]  /*225e0*/  @!P0 IMAD.MOV.U32 R25, RZ, RZ, R5 ;  /* 0x000000ffff198224 */ /* 0x008fc400078e0005 */
[----:B------:R-:W-:Y:S01]  /*225f0*/  @!P0 IMAD.MOV.U32 R24, RZ, RZ, R4 ;  /* 0x000000ffff188224 */ /* 0x000fe200078e0004 */
[----:B------:R-:W3:Y:S04]  /*22600*/  LDL R5, [R1+0x12a8] ;  /* 0x0012a80001057983 */ /* 0x000ee80000100800 */
[----:B------:R-:W3:Y:S01]  /*22610*/  LDL R4, [R1+0x12b4] ;  /* 0x0012b40001047983 */ /* 0x000ee20000100800 */
[----:B------:R-:W-:Y:S02]  /*22620*/  PRMT R21, RZ, 0x7610, R21 ;  /* 0x00007610ff157816 */ /* 0x000fe40000000015 */
[----:B------:R-:W-:Y:S02]  /*22630*/  PRMT R33, RZ, 0x7610, R33 ;  /* 0x00007610ff217816 */ /* 0x000fe40000000021 */
[----:B------:R-:W-:-:S02]  /*22640*/  PRMT R35, RZ, 0x7610, R35 ;  /* 0x00007610ff237816 */ /* 0x000fc40000000023 */
[----:B------:R-:W-:Y:S02]  /*22650*/  PRMT R37, RZ, 0x7610, R37 ;  /* 0x00007610ff257816 */ /* 0x000fe40000000025 */
[----:B------:R-:W-:Y:S02]  /*22660*/  PRMT R39, RZ, 0x7610, R39 ;  /* 0x00007610ff277816 */ /* 0x000fe40000000027 */
[----:B------:R-:W-:Y:S01]  /*22670*/  PRMT R41, RZ, 0x7610, R41 ;  /* 0x00007610ff297816 */ /* 0x000fe20000000029 */
[----:B------:R0:W3:Y:S04]  /*22680*/  @!P1 LDG.E.U16 R21, desc[UR12][R22.64] ;  /* 0x0000000c16159981 */ /* 0x0000e8000c1e1500 */
[----:B-1----:R-:W3:Y:S01]  /*22690*/  LDL R14, [R1+0x1280] ;  /* 0x00128000010e7983 */ /* 0x002ee20000100800 */
[----:B0-----:R-:W-:-:S02]  /*226a0*/  PRMT R22, RZ, 0x7610, R22 ;  /* 0x00007610ff167816 */ /* 0x001fc40000000016 */
[----:B------:R-:W-:-:S04]  /*226b0*/  PRMT R23, RZ, 0x7610, R23 ;  /* 0x00007610ff177816 */ /* 0x000fc80000000017 */
[----:B------:R2:W3:Y:S02]  /*226c0*/  @!P0 LDG.E.U16 R22, desc[UR12][R24.64] ;  /* 0x0000000c18168981 */ /* 0x0004e4000c1e1500 */
[----:B--2---:R-:W-:Y:S02]  /*226d0*/  @!P0 IMAD.MOV.U32 R24, RZ, RZ, R12 ;  /* 0x000000ffff188224 */ /* 0x004fe400078e000c */
[----:B----4-:R-:W-:Y:S02]  /*226e0*/  @!P0 IMAD.MOV.U32 R25, RZ, RZ, R13 ;  /* 0x000000ffff198224 */ /* 0x010fe400078e000d */
[----:B------:R-:W-:Y:S02]  /*226f0*/  @!P1 IMAD.MOV.U32 R27, RZ, RZ, R9 ;  /* 0x000000ffff1b9224 */ /* 0x000fe400078e0009 */
[----:B------:R-:W-:Y:S01]  /*22700*/  @!P1 IMAD.MOV.U32 R26, RZ, RZ, R8 ;  /* 0x000000ffff1a9224 */ /* 0x000fe200078e0008 */
[----:B------:R-:W2:Y:S04]  /*22710*/  LDL R9, [R1+0x12b0] ;  /* 0x0012b00001097983 */ /* 0x000ea80000100800 */
[----:B------:R0:W4:Y:S04]  /*22720*/  @!P0 LDG.E.U16 R23, desc[UR12][R24.64] ;  /* 0x0000000c18178981 */ /* 0x000128000c1e1500 */
[----:B------:R-:W4:Y:S01]  /*22730*/  LDL R8, [R1+0x12bc] ;  /* 0x0012bc0001087983 */ /* 0x000f220000100800 */
[----:B------:R-:W-:-:S02]  /*22740*/  @!P1 IMAD.MOV.U32 R28, RZ, RZ, R2 ;  /* 0x000000ffff1c9224 */ /* 0x000fc400078e0002 */
[----:B------:R-:W-:Y:S01]  /*22750*/  @!P1 IMAD.MOV.U32 R29, RZ, RZ, R3 ;  /* 0x000000ffff1d9224 */ /* 0x000fe200078e0003 */
[----:B------:R-:W4:Y:S04]  /*22760*/  LDL R2, [R1+0x12fc] ;  /* 0x0012fc0001027983 */ /* 0x000f280000100800 */
[----:B------:R-:W4:Y:S04]  /*22770*/  LDL R3, [R1+0x12f0] ;  /* 0x0012f00001037983 */ /* 0x000f280000100800 */
[----:B------:R-:W4:Y:S04]  /*22780*/  LDL R13, [R1+0x1328] ;  /* 0x00132800010d7983 */ /* 0x000f280000100800 */
[----:B------:R-:W4:Y:S01]  /*22790*/  LDL R12, [R1+0x1334] ;  /* 0x00133400010c7983 */ /* 0x000f220000100800 */
[----:B0-----:R-:W-:-:S02]  /*227a0*/  PRMT R24, RZ, 0x7610, R24 ;  /* 0x00007610ff187816 */ /* 0x001fc40000000018 */
[----:B------:R-:W-:-:S04]  /*227b0*/  PRMT R25, RZ, 0x7610, R25 ;  /* 0x00007610ff197816 */ /* 0x000fc80000000019 */
[----:B------:R0:W4:Y:S02]  /*227c0*/  @!P1 LDG.E.U16 R24, desc[UR12][R26.64] ;  /* 0x0000000c1a189981 */ /* 0x000124000c1e1500 */
[----:B0-----:R-:W-:Y:S01]  /*227d0*/  @!P0 MOV R26, R6 ;  /* 0x00000006001a8202 */ /* 0x001fe20000000f00 */
[----:B------:R-:W-:Y:S01]  /*227e0*/  @!P0 IMAD.MOV.U32 R27, RZ, RZ, R7 ;  /* 0x000000ffff1b8224 */ /* 0x000fe200078e0007 */
[----:B------:R-:W4:Y:S04]  /*227f0*/  LDL R6, [R1+0x12f4] ;  /* 0x0012f40001067983 */ /* 0x000f280000100800 */
[----:B------:R-:W4:Y:S04]  /*22800*/  LDL R7, [R1+0x12e8] ;  /* 0x0012e80001077983 */ /* 0x000f280000100800 */
[----:B------:R0:W4:Y:S02]  /*22810*/  @!P0 LDG.E.U16 R25, desc[UR12][R26.64] ;  /* 0x0000000c1a198981 */ /* 0x000124000c1e1500 */
[----:B0-----:R-:W-:-:S06]  /*22820*/  PRMT R26, RZ, 0x7610, R26 ;  /* 0x00007610ff1a7816 */ /* 0x001fcc000000001a */
[----:B------:R0:W4:Y:S01]  /*22830*/  @!P1 LDG.E.U16 R26, desc[UR12][R28.64] ;  /* 0x0000000c1c1a9981 */ /* 0x000122000c1e1500 */
[----:B---3--:R-:W-:-:S03]  /*22840*/  @!P1 MOV R31, R5 ;  /* 0x00000005001f9202 */ /* 0x008fc60000000f00 */
[----:B------:R-:W3:Y:S01]  /*22850*/  LDL R5, [R1+0x768] ;  /* 0x0007680001057983 */ /* 0x000ee20000100800 */
[----:B0-----:R-:W-:Y:S02]  /*22860*/  @!P0 IMAD.MOV.U32 R28, RZ, RZ, R10 ;  /* 0x000000ffff1c8224 */ /* 0x001fe400078e000a */
[----:B------:R-:W-:Y:S01]  /*22870*/  @!P0 IMAD.MOV.U32 R29, RZ, RZ, R11 ;  /* 0x000000ffff1d8224 */ /* 0x000fe200078e000b */
[----:B------:R-:W3:Y:S04]  /*22880*/  LDL R10, [R1+0x133c] ;  /* 0x00133c00010a7983 */ /* 0x000ee80000100800 */
[----:B------:R-:W3:Y:S01]  /*22890*/  LDL R11, [R1+0x1330] ;  /* 0x00133000010b7983 */ /* 0x000ee20000100800 */
[----:B------:R-:W-:-:S03]  /*228a0*/  @!P1 IMAD.MOV.U32 R30, RZ, RZ, R4 ;  /* 0x000000ffff1e9224 */ /* 0x000fc600078e0004 */
[----:B------:R-:W3:Y:S01]  /*228b0*/  LDL R4, [R1+0x76c] ;  /* 0x00076c0001047983 */ /* 0x000ee20000100800 */
[----:B------:R-:W-:-:S06]  /*228c0*/  PRMT R27, RZ, 0x7610, R27 ;  /* 0x00007610ff1b7816 */ /* 0x000fcc000000001b */
[----:B------:R0:W3:Y:S02]  /*228d0*/  @!P0 LDG.E.U16 R27, desc[UR12][R28.64] ;  /* 0x0000000c1c1b8981 */ /* 0x0000e4000c1e1500 */
[----:B0-----:R-:W-:Y:S02]  /*228e0*/  PRMT R28, RZ, 0x7610, R28 ;  /* 0x00007610ff1c7816 */ /* 0x001fe4000000001c */
[----:B------:R-:W-:-:S04]  /*228f0*/  PRMT R29, RZ, 0x7610, R29 ;  /* 0x00007610ff1d7816 */ /* 0x000fc8000000001d */
[----:B------:R2:W3:Y:S02]  /*22900*/  @!P1 LDG.E.U16 R28, desc[UR12][R30.64] ;  /* 0x0000000c1e1c9981 */ /* 0x0004e4000c1e1500 */
[----:B--2---:R-:W-:Y:S02]  /*22910*/  @!P0 IMAD.MOV.U32 R31, RZ, RZ, R9 ;  /* 0x000000ffff1f8224 */ /* 0x004fe400078e0009 */
[----:B----4-:R-:W-:Y:S01]  /*22920*/  @!P0 IMAD.MOV.U32 R30, RZ, RZ, R8 ;  /* 0x000000ffff1e8224 */ /* 0x010fe200078e0008 */
[----:B------:R-:W2:Y:S04]  /*22930*/  LDL R9, [R1+0x760] ;  /* 0x0007600001097983 */ /* 0x000ea80000100800 */
[----:B------:R-:W4:Y:S04]  /*22940*/  LDL R8, [R1+0x764] ;  /* 0x0007640001087983 */ /* 0x000f280000100800 */
[----:B------:R0:W4:Y:S02]  /*22950*/  @!P0 LDG.E.U16 R29, desc[UR12][R30.64] ;  /* 0x0000000c1e1d8981 */ /* 0x000124000c1e1500 */
[----:B0-----:R-:W-:-:S02]  /*22960*/  @!P1 IMAD.MOV.U32 R30, RZ, RZ, R6 ;  /* 0x000000ffff1e9224 */ /* 0x001fc400078e0006 */
[----:B------:R-:W-:Y:S01]  /*22970*/  @!P1 IMAD.MOV.U32 R31, RZ, RZ, R7 ;  /* 0x000000ffff1f9224 */ /* 0x000fe200078e0007 */
[----:B------:R-:W4:Y:S04]  /*22980*/  LDL R6, [R1+0x1244] ;  /* 0x0012440001067983 */ /* 0x000f280000100800 */
[----:B------:R-:W4:Y:S04]  /*22990*/  LDL R7, [R1+0x1238] ;  /* 0x0012380001077983 */ /* 0x000f280000100800 */
[----:B------:R0:W4:Y:S02]  /*229a0*/  @!P1 LDG.E.U16 R33, desc[UR12][R30.64] ;  /* 0x0000000c1e219981 */ /* 0x000124000c1e1500 */
[----:B0-----:R-:W-:-:S02]  /*229b0*/  @!P0 IMAD.MOV.U32 R30, RZ, RZ, R2 ;  /* 0x000000ffff1e8224 */ /* 0x001fc400078e0002 */
[----:B------:R-:W-:Y:S01]  /*229c0*/  @!P0 IMAD.MOV.U32 R31, RZ, RZ, R3 ;  /* 0x000000ffff1f8224 */ /* 0x000fe200078e0003 */
[----:B------:R-:W4:Y:S04]  /*229d0*/  LDL R2, [R1+0x124c] ;  /* 0x00124c0001027983 */ /* 0x000f280000100800 */
[----:B------:R-:W4:Y:S04]  /*229e0*/  LDL R3, [R1+0x1240] ;  /* 0x0012400001037983 */ /* 0x000f280000100800 */
[----:B------:R0:W4:Y:S02]  /*229f0*/  @!P0 LDG.E.U16 R35, desc[UR12][R30.64] ;  /* 0x0000000c1e238981 */ /* 0x000124000c1e1500 */
[----:B0-----:R-:W-:Y:S01]  /*22a00*/  @!P1 MOV R30, R12 ;  /* 0x0000000c001e9202 */ /* 0x001fe20000000f00 */
[----:B------:R-:W-:Y:S01]  /*22a10*/  @!P1 IMAD.MOV.U32 R31, RZ, RZ, R13 ;  /* 0x000000ffff1f9224 */ /* 0x000fe200078e000d */
[----:B------:R-:W-:Y:S01]  /*22a20*/  PRMT R43, RZ, 0x7610, R43 ;  /* 0x00007610ff2b7816 */ /* 0x000fe2000000002b */
[----:B------:R-:W4:Y:S04]  /*22a30*/  LDL R13, [R1+0x128c] ;  /* 0x00128c00010d7983 */ /* 0x000f280000100800 */
[----:B------:R3:W4:Y:S04]  /*22a40*/  @!P1 LDG.E.U16 R37, desc[UR12][R30.64] ;  /* 0x0000000c1e259981 */ /* 0x000728000c1e1500 */
[----:B------:R-:W4:Y:S01]  /*22a50*/  LDL R12, [R1+0x12b8] ;  /* 0x0012b800010c7983 */ /* 0x000f220000100800 */
[----:B---3--:R-:W-:-:S02]  /*22a60*/  @!P0 IMAD.MOV.U32 R30, RZ, RZ, R10 ;  /* 0x000000ffff1e8224 */ /* 0x008fc400078e000a */
[----:B------:R-:W-:Y:S01]  /*22a70*/  @!P0 IMAD.MOV.U32 R31, RZ, RZ, R11 ;  /* 0x000000ffff1f8224 */ /* 0x000fe200078e000b */
[----:B------:R-:W-:Y:S01]  /*22a80*/  PRMT R45, RZ, 0x7610, R45 ;  /* 0x00007610ff2d7816 */ /* 0x000fe2000000002d */
[----:B------:R-:W3:Y:S04]  /*22a90*/  LDL R11, [R1+0x12c4] ;  /* 0x0012c400010b7983 */ /* 0x000ee80000100800 */
[----:B------:R0:W3:Y:S04]  /*22aa0*/  @!P0 LDG.E.U16 R39, desc[UR12][R30.64] ;  /* 0x0000000c1e278981 */ /* 0x0000e8000c1e1500 */
[----:B------:R-:W3:Y:S01]  /*22ab0*/  LDL R10, [R1+0x12c0] ;  /* 0x0012c000010a7983 */ /* 0x000ee20000100800 */
[----:B0-----:R-:W-:-:S03]  /*22ac0*/  @!P1 IMAD.MOV.U32 R31, RZ, RZ, R5 ;  /* 0x000000ffff1f9224 */ /* 0x001fc600078e0005 */
[----:B------:R-:W3:Y:S01]  /*22ad0*/  LDL R5, [R1+0x1278] ;  /* 0x0012780001057983 */ /* 0x000ee20000100800 */
[----:B------:R-:W-:-:S03]  /*22ae0*/  @!P1 IMAD.MOV.U32 R30, RZ, RZ, R4 ;  /* 0x000000ffff1e9224 */ /* 0x000fc600078e0004 */
[----:B------:R-:W3:Y:S04]  /*22af0*/  LDL R4, [R1+0x1284] ;  /* 0x0012840001047983 */ /* 0x000ee80000100800 */
[----:B------:R2:W3:Y:S01]  /*22b00*/  @!P1 LDG.E.U16 R41, desc[UR12][R30.64] ;  /* 0x0000000c1e299981 */ /* 0x0004e2000c1e1500 */
[----:B------:R-:W-:Y:S02]  /*22b10*/  PRMT R47, RZ, 0x7610, R47 ;  /* 0x00007610ff2f7816 */ /* 0x000fe4000000002f */
[----:B--2---:R-:W-:Y:S01]  /*22b20*/  @!P0 MOV R31, R9 ;  /* 0x00000009001f8202 */ /* 0x004fe20000000f00 */
[----:B----4-:R-:W-:Y:S01]  /*22b30*/  @!P0 IMAD.MOV.U32 R30, RZ, RZ, R8 ;  /* 0x000000ffff1e8224 */ /* 0x010fe200078e0008 */
[----:B------:R-:W2:Y:S04]  /*22b40*/  LDL R9, [R1+0x12cc] ;  /* 0x0012cc0001097983 */ /* 0x000ea80000100800 */
[----:B------:R-:W4:Y:S04]  /*22b50*/  LDL R8, [R1+0x12f8] ;  /* 0x0012f80001087983 */ /* 0x000f280000100800 */
[----:B------:R0:W4:Y:S02]  /*22b60*/  @!P0 LDG.E.U16 R43, desc[UR12][R30.64] ;  /* 0x0000000c1e2b8981 */ /* 0x000124000c1e1500 */
[----:B0-----:R-:W-:-:S02]  /*22b70*/  @!P1 IMAD.MOV.U32 R30, RZ, RZ, R6 ;  /* 0x000000ffff1e9224 */ /* 0x001fc400078e0006 */
[----:B------:R-:W-:Y:S02]  /*22b80*/  @!P1 IMAD.MOV.U32 R31, RZ, RZ, R7 ;  /* 0x000000ffff1f9224 */ /* 0x000fe400078e0007 */
[----:B------:R-:W4:Y:S04]  /*22b90*/  LDL R7, [R1+0x1304] ;  /* 0x0013040001077983 */ /* 0x000f280000100800 */
[----:B------:R0:W4:Y:S04]  /*22ba0*/  @!P1 LDG.E.U16 R45, desc[UR12][R30.64] ;  /* 0x0000000c1e2d9981 */ /* 0x000128000c1e1500 */
[----:B------:R-:W4:Y:S04]  /*22bb0*/  LDL.LU R52, [R1+0x1dc] ;  /* 0x0001dc0001347983 */ /* 0x000f280000300800 */
[----:B------:R-:W4:Y:S04]  /*22bc0*/  LDL.LU R54, [R1+0x1c8] ;  /* 0x0001c80001367983 */ /* 0x000f280000300800 */
[----:B------:R-:W4:Y:S04]  /*22bd0*/  LDL.LU R56, [R1+0x1c4] ;  /* 0x0001c40001387983 */ /* 0x000f280000300800 */
[----:B------:R-:W4:Y:S04]  /*22be0*/  LDL.LU R58, [R1+0x1b0] ;  /* 0x0001b000013a7983 */ /* 0x000f280000300800 */
[----:B------:R-:W4:Y:S01]  /*22bf0*/  LDL.LU R60, [R1+0x1ac] ;  /* 0x0001ac00013c7983 */ /* 0x000f220000300800 */
[----:B0-----:R-:W-:-:S02]  /*22c00*/  @!P0 IMAD.MOV.U32 R30, RZ, RZ, R2 ;  /* 0x000000ffff1e8224 */ /* 0x001fc400078e0002 */
[----:B------:R-:W-:Y:S01]  /*22c10*/  @!P0 IMAD.MOV.U32 R31, RZ, RZ, R3 ;  /* 0x000000ffff1f8224 */ /* 0x000fe200078e0003 */
[----:B------:R-:W4:Y:S04]  /*22c20*/  LDL.LU R2, [R1+0x198] ;  /* 0x0001980001027983 */ /* 0x000f280000300800 */
[----:B------:R-:W4:Y:S04]  /*22c30*/  LDL.LU R3, [R1+0x194] ;  /* 0x0001940001037983 */ /* 0x000f280000300800 */
[----:B------:R-:W4:Y:S04]  /*22c40*/  LDL R6, [R1+0x1300] ;  /* 0x0013000001067983 */ /* 0x000f280000100800 */
[----:B------:R3:W4:Y:S02]  /*22c50*/  @!P0 LDG.E.U16 R47, desc[UR12][R30.64] ;  /* 0x0000000c1e2f8981 */ /* 0x000724000c1e1500 */
[----:B---3--:R-:W-:-:S02]  /*22c60*/  @!P1 IMAD.MOV.U32 R31, RZ, RZ, R5 ;  /* 0x000000ffff1f9224 */ /* 0x008fc400078e0005 */
[----:B------:R-:W3:Y:S01]  /*22c70*/  LDL R5, [R1+0x130c] ;  /* 0x00130c0001057983 */ /* 0x000ee20000100800 */
[----:B------:R-:W-:-:S03]  /*22c80*/  @!P1 IMAD.MOV.U32 R30, RZ, RZ, R4 ;  /* 0x000000ffff1e9224 */ /* 0x000fc600078e0004 */
[----:B------:R-:W3:Y:S01]  /*22c90*/  LDL R4, [R1+0x1348] ;  /* 0x0013480001047983 */ /* 0x000ee20000100800 */
[----:B------:R-:W-:Y:S02]  /*22ca0*/  PRMT R49, RZ, 0x7610, R49 ;  /* 0x00007610ff317816 */ /* 0x000fe40000000031 */
[----:B------:R-:W-:Y:S01]  /*22cb0*/  PRMT R51, RZ, 0x7610, R51 ;  /* 0x00007610ff337816 */ /* 0x000fe20000000033 */
[----:B------:R-:W0:Y:S03]  /*22cc0*/  S2R R50, SR_TID.X ;  /* 0x0000000000327919 */ /* 0x000e260000002100 */
[----:B------:R1:W3:Y:S01]  /*22cd0*/  @!P1 LDG.E.U16 R49, desc[UR12][R30.64] ;  /* 0x0000000c1e319981 */ /* 0x0002e2000c1e1500 */
[----:B------:R-:W-:Y:S02]  /*22ce0*/  PRMT R53, RZ, 0x7610, R53 ;  /* 0x00007610ff357816 */ /* 0x000fe40000000035 */
[----:B-1----:R-:W-:Y:S01]  /*22cf0*/  @!P0 MOV R30, R13 ;  /* 0x0000000d001e8202 */ /* 0x002fe20000000f00 */
[----:B------:R-:W-:-:S05]  /*22d00*/  @!P0 IMAD.MOV.U32 R31, RZ, RZ, R14 ;  /* 0x000000ffff1f8224 */ /* 0x000fca00078e000e */
[----:B------:R1:W3:Y:S01]  /*22d10*/  @!P0 LDG.E.U16 R51, desc[UR12][R30.64] ;  /* 0x0000000c1e338981 */ /* 0x0002e2000c1e1500 */
[----:B------:R-:W-:Y:S01]  /*22d20*/  PRMT R55, RZ, 0x7610, R55 ;  /* 0x00007610ff377816 */ /* 0x000fe20000000037 */
[----:B-1----:R-:W-:Y:S02]  /*22d30*/  @!P1 IMAD.MOV.U32 R30, RZ, RZ, R11 ;  /* 0x000000ffff1e9224 */ /* 0x002fe400078e000b */
[----:B------:R-:W-:-:S05]  /*22d40*/  @!P1 IMAD.MOV.U32 R31, RZ, RZ, R12 ;  /* 0x000000ffff1f9224 */ /* 0x000fca00078e000c */
[----:B------:R1:W3:Y:S01]  /*22d50*/  @!P1 LDG.E.U16 R53, desc[UR12][R30.64] ;  /* 0x0000000c1e359981 */ /* 0x0002e2000c1e1500 */
[----:B------:R-:W-:Y:S01]  /*22d60*/  PRMT R57, RZ, 0x7610, R57 ;  /* 0x00007610ff397816 */ /* 0x000fe20000000039 */
[----:B-1----:R-:W-:Y:S01]  /*22d70*/  @!P0 IMAD.MOV.U32 R31, RZ, RZ, R10 ;  /* 0x000000ffff1f8224 */ /* 0x002fe200078e000a */
[----:B------:R-:W-:Y:S02]  /*22d80*/  PRMT R59, RZ, 0x7610, R59 ;  /* 0x00007610ff3b7816 */ /* 0x000fe4000000003b */
[----:B------:R-:W-:Y:S02]  /*22d90*/  PRMT R61, RZ, 0x7610, R61 ;  /* 0x00007610ff3d7816 */ /* 0x000fe4000000003d */
[----:B0-----:R-:W-:Y:S01]  /*22da0*/  LOP3.LUT R50, R50, 0x1f, RZ, 0xc0, !PT ;  /* 0x0000001f32327812 */ /* 0x001fe200078ec0ff */
[----:B------:R-:W-:Y:S04]  /*22db0*/  STL [R1+0x135c], R0 ;  /* 0x00135c0001007387 */ /* 0x000fe80000100800 */
[----:B------:R-:W3:Y:S04]  /*22dc0*/  LDL.LU R15, [R1+0x180] ;  /* 0x00018000010f7983 */ /* 0x000ee80000300800 */
[----:B------:R-:W3:Y:S04]  /*22dd0*/  LDL.LU R14, [R1+0x17c] ;  /* 0x00017c00010e7983 */ /* 0x000ee80000300800 */
[----:B------:R-:W3:Y:S04]  /*22de0*/  LDL.LU R13, [R1+0x158] ;  /* 0x00015800010d7983 */ /* 0x000ee80000300800 */
[----:B------:R-:W3:Y:S04]  /*22df0*/  LDL.LU R12, [R1+0x154] ;  /* 0x00015400010c7983 */ /* 0x000ee80000300800 */
[----:B------:R-:W3:Y:S04]  /*22e00*/  LDL.LU R11, [R1+0x140] ;  /* 0x00014000010b7983 */ /* 0x000ee80000300800 */
[----:B------:R-:W3:Y:S01]  /*22e10*/  LDL.LU R10, [R1+0x13c] ;  /* 0x00013c00010a7983 */ /* 0x000ee20000300800 */
[----:B--2---:R-:W-:-:S03]  /*22e20*/  @!P0 IMAD.MOV.U32 R30, RZ, RZ, R9 ;  /* 0x000000ffff1e8224 */ /* 0x004fc600078e0009 */
[----:B------:R-:W2:Y:S04]  /*22e30*/  LDL.LU R9, [R1+0x128] ;  /* 0x0001280001097983 */ /* 0x000ea80000300800 */
[----:B------:R4:W2:Y:S02]  /*22e40*/  @!P0 LDG.E.U16 R55, desc[UR12][R30.64] ;  /* 0x0000000c1e378981 */ /* 0x0008a4000c1e1500 */
[----:B----4-:R-:W-:Y:S02]  /*22e50*/  @!P1 MOV R31, R8 ;  /* 0x00000008001f9202 */ /* 0x010fe40000000f00 */
[----:B------:R-:W4:Y:S01]  /*22e60*/  LDL.LU R8, [R1+0x124] ;  /* 0x0001240001087983 */ /* 0x000f220000300800 */
[----:B------:R-:W-:-:S03]  /*22e70*/  @!P1 IMAD.MOV.U32 R30, RZ, RZ, R7 ;  /* 0x000000ffff1e9224 */ /* 0x000fc600078e0007 */
[----:B------:R-:W4:Y:S04]  /*22e80*/  LDL.LU R7, [R1+0x110] ;  /* 0x0001100001077983 */ /* 0x000f280000300800 */
[----:B------:R0:W4:Y:S02]  /*22e90*/  @!P1 LDG.E.U16 R57, desc[UR12][R30.64] ;  /* 0x0000000c1e399981 */ /* 0x000124000c1e1500 */
[----:B0-----:R-:W-:Y:S02]  /*22ea0*/  @!P0 IMAD.MOV.U32 R31, RZ, RZ, R6 ;  /* 0x000000ffff1f8224 */ /* 0x001fe400078e0006 */
[----:B------:R-:W4:Y:S01]  /*22eb0*/  LDL.LU R6, [R1+0x10c] ;  /* 0x00010c0001067983 */ /* 0x000f220000300800 */
[----:B---3--:R-:W-:-:S03]  /*22ec0*/  @!P0 IMAD.MOV.U32 R30, RZ, RZ, R5 ;  /* 0x000000ffff1e8224 */ /* 0x008fc600078e0005 */
[----:B------:R-:W3:Y:S04]  /*22ed0*/  LDL.LU R5, [R1+0xf8] ;  /* 0x0000f80001057983 */ /* 0x000ee80000300800 */
[----:B------:R0:W3:Y:S02]  /*22ee0*/  @!P0 LDG.E.U16 R59, desc[UR12][R30.64] ;  /* 0x0000000c1e3b8981 */ /* 0x0000e4000c1e1500 */
[----:B0-----:R-:W-:Y:S02]  /*22ef0*/  @!P0 IMAD.MOV.U32 R30, RZ, RZ, R4 ;  /* 0x000000ffff1e8224 */ /* 0x001fe400078e0004 */
[----:B------:R-:W-:Y:S01]  /*22f00*/  @!P0 IMAD.MOV.U32 R31, RZ, RZ, R0 ;  /* 0x000000ffff1f8224 */ /* 0x000fe200078e0000 */
[----:B------:R-:W3:Y:S04]  /*22f10*/  LDL.LU R4, [R1+0xf4] ;  /* 0x0000f40001047983 */ /* 0x000ee80000300800 */
[----:B------:R-:W3:Y:S04]  /*22f20*/  LDL.LU R32, [R1+0xe0] ;  /* 0x0000e00001207983 */ /* 0x000ee80000300800 */
[----:B------:R-:W3:Y:S04]  /*22f30*/  LDL.LU R34, [R1+0xdc] ;  /* 0x0000dc0001227983 */ /* 0x000ee80000300800 */
[----:B------:R-:W3:Y:S04]  /*22f40*/  LDL.LU R40, [R1+0xc8] ;  /* 0x0000c80001287983 */ /* 0x000ee80000300800 */
[----:B------:R0:W3:Y:S04]  /*22f50*/  @!P0 LDG.E.U16 R61, desc[UR12][R30.64] ;  /* 0x0000000c1e3d8981 */ /* 0x0000e8000c1e1500 */
[----:B------:R-:W3:Y:S01]  /*22f60*/  LDL.LU R42, [R1+0xc4] ;  /* 0x0000c400012a7983 */ /* 0x000ee20000300800 */
[----:B0-----:R-:W-:-:S05]  /*22f70*/  IMAD.SHL.U32 R30, R50, 0x2, RZ ;  /* 0x00000002321e7824 */ /* 0x001fca00078e00ff */
[----:B------:R-:W-:-:S05]  /*22f80*/  LOP3.LUT R30, R30, 0x10, RZ, 0x3c, !PT ;  /* 0x000000101e1e7812 */ /* 0x000fca00078e3cff */
[----:B------:R0:W-:Y:S04]  /*22f90*/  STS.U16 [R30+UR5+0x680], R52 ;  /* 0x000680341e007988 */ /* 0x0001e80008000405 */
[----:B------:R1:W-:Y:S04]  /*22fa0*/  STS.U16 [R30+UR5+0x880], R54 ;  /* 0x000880361e007988 */ /* 0x0003e80008000405 */
[----:B------:R-:W-:Y:S04]  /*22fb0*/  STS.U16 [R30+UR5+0x8c0], R56 ;  /* 0x0008c0381e007988 */ /* 0x000fe80008000405 */
[----:B------:R-:W-:Y:S04]  /*22fc0*/  STS.U16 [R30+UR5+0xac0], R58 ;  /* 0x000ac03a1e007988 */ /* 0x000fe80008000405 */
[----:B------:R-:W-:Y:S04]  /*22fd0*/  STS.U16 [R30+UR5+0xa80], R60 ;  /* 0x000a803c1e007988 */ /* 0x000fe80008000405 */
[----:B------:R-:W-:Y:S04]  /*22fe0*/  STS.U16 [R30+UR5+0xc80], R2 ;  /* 0x000c80021e007988 */ /* 0x000fe80008000405 */
[----:B------:R1:W-:Y:S04]  /*22ff0*/  STS.U16 [R30+UR5+0xcc0], R3 ;  /* 0x000cc0031e007988 */ /* 0x0003e80008000405 */
[----:B0-----:R-:W3:Y:S04]  /*23000*/  LDL.LU R52, [R1+0xb0] ;  /* 0x0000b00001347983 */ /* 0x001ee80000300800 */
[----:B-1----:R-:W3:Y:S04]  /*23010*/  LDL.LU R54, [R1+0xac] ;  /* 0x0000ac0001367983 */ /* 0x002ee80000300800 */
        /* <DEDUP_REMOVED lines=14> */
[----:B------:R1:W-:Y:S04]  /*23100*/  STS.U16 [R30+UR5+0xe80], R14 ;  /* 0x000e800e1e007988 */ /* 0x0003e80008000405 */
[----:B------:R0:W-:Y:S04]  /*23110*/  STS.U16 [R30+UR5+0x1080], R13 ;  /* 0x0010800d1e007988 */ /* 0x0001e80008000405 */
[----:B------:R0:W-:Y:S04]  /*23120*/  STS.U16 [R30+UR5+0x10c0], R12 ;  /* 0x0010c00c1e007988 */ /* 0x0001e80008000405 */
[----:B------:R1:W-:Y:S04]  /*23130*/  STS.U16 [R30+UR5+0x12c0], R11 ;  /* 0x0012c00b1e007988 */ /* 0x0003e80008000405 */
[----:B------:R1:W-:Y:S04]  /*23140*/  STS.U16 [R30+UR5+0x1280], R10 ;  /* 0x0012800a1e007988 */ /* 0x0003e80008000405 */
[----:B0-----:R-:W3:Y:S04]  /*23150*/  LDL.LU R15, [R1+0x1eb8] ;  /* 0x001eb800010f7983 */ /* 0x001ee80000300800 */
[----:B-1----:R-:W3:Y:S04]  /*23160*/  LDL.LU R14, [R1+0x1eb4] ;  /* 0x001eb400010e7983 */ /* 0x002ee80000300800 */
[----:B------:R-:W3:Y:S04]  /*23170*/  LDL.LU R13, [R1+0x1eb0] ;  /* 0x001eb000010d7983 */ /* 0x000ee80000300800 */
[----:B------:R-:W3:Y:S04]  /*23180*/  LDL.LU R12, [R1+0x1eac] ;  /* 0x001eac00010c7983 */ /* 0x000ee80000300800 */
[----:B------:R-:W3:Y:S04]  /*23190*/  LDL.LU R11, [R1+0x1ea8] ;  /* 0x001ea800010b7983 */ /* 0x000ee80000300800 */
[----:B------:R-:W3:Y:S04]  /*231a0*/  LDL.LU R10, [R1+0x1ea4] ;  /* 0x001ea400010a7983 */ /* 0x000ee80000300800 */
[----:B--2---:R0:W-:Y:S04]  /*231b0*/  STS.U16 [R30+UR5+0x1480], R9 ;  /* 0x001480091e007988 */ /* 0x0041e80008000405 */
[----:B0-----:R-:W2:Y:S04]  /*231c0*/  LDL.LU R9, [R1+0x1ea0] ;  /* 0x001ea00001097983 */ /* 0x001ea80000300800 */
[----:B----4-:R0:W-:Y:S04]  /*231d0*/  STS.U16 [R30+UR5+0x14c0], R8 ;  /* 0x0014c0081e007988 */ /* 0x0101e80008000405 */
[----:B0-----:R-:W4:Y:S04]  /*231e0*/  LDL.LU R8, [R1+0x1e9c] ;  /* 0x001e9c0001087983 */ /* 0x001f280000300800 */
[----:B------:R0:W-:Y:S04]  /*231f0*/  STS.U16 [R30+UR5+0x16c0], R7 ;  /* 0x0016c0071e007988 */ /* 0x0001e80008000405 */
[----:B0-----:R-:W2:Y:S04]  /*23200*/  LDL.LU R7, [R1+0x1e98] ;  /* 0x001e980001077983 */ /* 0x001ea80000300800 */
[----:B------:R0:W-:Y:S04]  /*23210*/  STS.U16 [R30+UR5+0x1680], R6 ;  /* 0x001680061e007988 */ /* 0x0001e80008000405 */
[----:B0-----:R-:W2:Y:S04]  /*23220*/  LDL.LU R6, [R1+0x1e94] ;  /* 0x001e940001067983 */ /* 0x001ea80000300800 */
[----:B---3--:R0:W-:Y:S04]  /*23230*/  STS.U16 [R30+UR5+0x1880], R5 ;  /* 0x001880051e007988 */ /* 0x0081e80008000405 */
[----:B0-----:R-:W3:Y:S04]  /*23240*/  LDL.LU R5, [R1+0x1e90] ;  /* 0x001e900001057983 */ /* 0x001ee80000300800 */
[----:B------:R0:W-:Y:S04]  /*23250*/  STS.U16 [R30+UR5+0x18c0], R4 ;  /* 0x0018c0041e007988 */ /* 0x0001e80008000405 */
[----:B------:R1:W-:Y:S04]  /*23260*/  STS.U16 [R30+UR5+0x1ac0], R32 ;  /* 0x001ac0201e007988 */ /* 0x0003e80008000405 */
[----:B------:R0:W-:Y:S04]  /*23270*/  STS.U16 [R30+UR5+0x1a80], R34 ;  /* 0x001a80221e007988 */ /* 0x0001e80008000405 */
[----:B------:R0:W-:Y:S04]  /*23280*/  STS.U16 [R30+UR5+0x1c80], R40 ;  /* 0x001c80281e007988 */ /* 0x0001e80008000405 */
[----:B------:R1:W-:Y:S04]  /*23290*/  STS.U16 [R30+UR5+0x1cc0], R42 ;  /* 0x001cc02a1e007988 */ /* 0x0003e80008000405 */
[----:B0-----:R-:W2:Y:S04]  /*232a0*/  LDL.LU R4, [R1+0x1e8c] ;  /* 0x001e8c0001047983 */ /* 0x001ea80000300800 */
[----:B-1----:R-:W2:Y:S04]  /*232b0*/  LDL.LU R32, [R1+0x1e88] ;  /* 0x001e880001207983 */ /* 0x002ea80000300800 */
[----:B------:R-:W2:Y:S04]  /*232c0*/  LDL.LU R34, [R1+0x1e84] ;  /* 0x001e840001227983 */ /* 0x000ea80000300800 */
[----:B------:R-:W2:Y:S04]  /*232d0*/  LDL.LU R40, [R1+0x1e80] ;  /* 0x001e800001287983 */ /* 0x000ea80000300800 */
[----:B------:R-:W2:Y:S04]  /*232e0*/  LDL.LU R42, [R1+0x1e7c] ;  /* 0x001e7c00012a7983 */ /* 0x000ea80000300800 */
[----:B------:R0:W-:Y:S04]  /*232f0*/  STS.U16 [R30+UR5+0x1ec0], R52 ;  /* 0x001ec0341e007988 */ /* 0x0001e80008000405 */
[----:B------:R1:W-:Y:S04]  /*23300*/  STS.U16 [R30+UR5+0x1e80], R54 ;  /* 0x001e80361e007988 */ /* 0x0003e80008000405 */
[----:B------:R1:W-:Y:S04]  /*23310*/  STS.U16 [R30+UR5+0x2080], R3 ;  /* 0x002080031e007988 */ /* 0x0003e80008000405 */
[----:B0-----:R-:W2:Y:S04]  /*23320*/  LDL.LU R52, [R1+0x1e78] ;  /* 0x001e780001347983 */ /* 0x001ea80000300800 */
[----:B-1----:R-:W2:Y:S04]  /*23330*/  LDL.LU R54, [R1+0x1e74] ;  /* 0x001e740001367983 */ /* 0x002ea80000300800 */
[----:B------:R-:W2:Y:S04]  /*23340*/  LDL.LU R3, [R1+0x1e70] ;  /* 0x001e700001037983 */ /* 0x000ea80000300800 */
        /* <DEDUP_REMOVED lines=8> */
[----:B------:R-:W4:Y:S04]  /*233d0*/  LDL.LU R36, [R1+0x1fc] ;  /* 0x0001fc0001247983 */ /* 0x000f280000300800 */
[----:B------:R-:W4:Y:S04]  /*233e0*/  LDL.LU R38, [R1+0x1f8] ;  /* 0x0001f80001267983 */ /* 0x000f280000300800 */
[----:B------:R-:W4:Y:S04]  /*233f0*/  LDL.LU R44, [R1+0x1ec] ;  /* 0x0001ec00012c7983 */ /* 0x000f280000300800 */
[----:B------:R0:W-:Y:S04]  /*23400*/  STS.U16 [R30+UR5+0x2680], R48 ;  /* 0x002680301e007988 */ /* 0x0001e80008000405 */
[----:B------:R-:W4:Y:S04]  /*23410*/  LDL.LU R46, [R1+0x1e8] ;  /* 0x0001e800012e7983 */ /* 0x000f280000300800 */
[----:B------:R1:W-:Y:S04]  /*23420*/  STS.U16 [R30+UR5+0x2880], R50 ;  /* 0x002880321e007988 */ /* 0x0003e80008000405 */
[----:B------:R0:W-:Y:S04]  /*23430*/  STS.U16 [R30+UR5+0x28c0], R56 ;  /* 0x0028c0381e007988 */ /* 0x0001e80008000405 */
[----:B------:R0:W-:Y:S04]  /*23440*/  STS.U16 [R30+UR5+0x2ac0], R58 ;  /* 0x002ac03a1e007988 */ /* 0x0001e80008000405 */
[----:B------:R1:W-:Y:S04]  /*23450*/  STS.U16 [R30+UR5+0x2a80], R60 ;  /* 0x002a803c1e007988 */ /* 0x0003e80008000405 */
[----:B------:R1:W-:Y:S04]  /*23460*/  STS.U16 [R30+UR5+0x2c80], R2 ;  /* 0x002c80021e007988 */ /* 0x0003e80008000405 */
[----:B0-----:R-:W4:Y:S04]  /*23470*/  LDL.LU R48, [R1+0x1d8] ;  /* 0x0001d80001307983 */ /* 0x001f280000300800 */
[----:B-1----:R-:W4:Y:S04]  /*23480*/  LDL.LU R50, [R1+0x1d4] ;  /* 0x0001d40001327983 */ /* 0x002f280000300800 */
[----:B------:R-:W4:Y:S04]  /*23490*/  LDL.LU R56, [R1+0x1c0] ;  /* 0x0001c00001387983 */ /* 0x000f280000300800 */
[----:B------:R-:W4:Y:S04]  /*234a0*/  LDL.LU R58, [R1+0x1bc] ;  /* 0x0001bc00013a7983 */ /* 0x000f280000300800 */
[----:B------:R-:W4:Y:S04]  /*234b0*/  LDL.LU R60, [R1+0x1a8] ;  /* 0x0001a800013c7983 */ /* 0x000f280000300800 */
[----:B------:R-:W4:Y:S04]  /*234c0*/  LDL.LU R2, [R1+0x1a4] ;  /* 0x0001a40001027983 */ /* 0x000f280000300800 */
[----:B--2---:R0:W-:Y:S04]  /*234d0*/  STS.U16 [R30+UR5+0x2cc0], R3 ;  /* 0x002cc0031e007988 */ /* 0x0041e80008000405 */
[----:B------:R1:W-:Y:S04]  /*234e0*/  STS.U16 [R30+UR5+0x2ec0], R54 ;  /* 0x002ec0361e007988 */ /* 0x0003e80008000405 */
[----:B0-----:R-:W2:Y:S01]  /*234f0*/  LDL.LU R3, [R1+0x190] ;  /* 0x0001900001037983 */ /* 0x001ea20000300800 */
[----:B-1----:R-:W0:Y:S03]  /*23500*/  S2R R54, SR_TID.X ;  /* 0x0000000000367919 */ /* 0x002e260000002100 */
[----:B------:R-:W-:Y:S04]  /*23510*/  STS.U16 [R30+UR5+0x2e80], R52 ;  /* 0x002e80341e007988 */ /* 0x000fe80008000405 */
[----:B------:R-:W-:Y:S04]  /*23520*/  STS.U16 [R30+UR5+0x3080], R42 ;  /* 0x0030802a1e007988 */ /* 0x000fe80008000405 */
[----:B------:R-:W-:Y:S04]  /*23530*/  STS.U16 [R30+UR5+0x30c0], R40 ;  /* 0x0030c0281e007988 */ /* 0x000fe80008000405 */
[----:B------:R-:W-:Y:S04]  /*23540*/  STS.U16 [R30+UR5+0x32c0], R4 ;  /* 0x0032c0041e007988 */ /* 0x000fe80008000405 */
[----:B---3--:R-:W-:Y:S04]  /*23550*/  STS.U16 [R30+UR5+0x3280], R5 ;  /* 0x003280051e007988 */ /* 0x008fe80008000405 */
        /* <DEDUP_REMOVED lines=11> */
[----:B------:R-:W-:Y:S01]  /*23610*/  STS.U16 [R30+UR5+0x3e80], R22 ;  /* 0x003e80161e007988 */ /* 0x000fe20008000405 */
[----:B0-----:R-:W-:-:S05]  /*23620*/  LOP3.LUT R54, R54, 0x1f, RZ, 0xc0, !PT ;  /* 0x0000001f36367812 */ /* 0x001fca00078ec0ff */
[----:B-1----:R-:W-:-:S05]  /*23630*/  IMAD.SHL.U32 R14, R54, 0x2, RZ ;  /* 0x00000002360e7824 */ /* 0x002fca00078e00ff */
[----:B------:R-:W-:-:S05]  /*23640*/  LOP3.LUT R14, R14, 0x20, RZ, 0x3c, !PT ;  /* 0x000000200e0e7812 */ /* 0x000fca00078e3cff */
[----:B------:R-:W-:Y:S04]  /*23650*/  STS.U16 [R14+UR5+0x100], R31 ;  /* 0x0001001f0e007988 */ /* 0x000fe80008000405 */
[----:B------:R-:W-:Y:S04]  /*23660*/  STS.U16 [R14+UR5+0x140], R0 ;  /* 0x000140000e007988 */ /* 0x000fe80008000405 */
[----:B----4-:R0:W-:Y:S04]  /*23670*/  STS.U16 [R14+UR5+0x340], R36 ;  /* 0x000340240e007988 */ /* 0x0101e80008000405 */
[----:B------:R1:W-:Y:S04]  /*23680*/  STS.U16 [R14+UR5+0x300], R38 ;  /* 0x000300260e007988 */ /* 0x0003e80008000405 */
[----:B------:R3:W-:Y:S04]  /*23690*/  STS.U16 [R14+UR5+0x500], R44 ;  /* 0x0005002c0e007988 */ /* 0x0007e80008000405 */
[----:B------:R4:W-:Y:S04]  /*236a0*/  STS.U16 [R14+UR5+0x540], R46 ;  /* 0x0005402e0e007988 */ /* 0x0009e80008000405 */
[----:B------:R1:W-:Y:S04]  /*236b0*/  STS.U16 [R14+UR5+0x740], R48 ;  /* 0x000740300e007988 */ /* 0x0003e80008000405 */
[----:B------:R3:W-:Y:S04]  /*236c0*/  STS.U16 [R14+UR5+0x700], R50 ;  /* 0x000700320e007988 */ /* 0x0007e80008000405 */
[----:B0-----:R-:W2:Y:S04]  /*236d0*/  LDL.LU R36, [R1+0x18c] ;  /* 0x00018c0001247983 */ /* 0x001ea80000300800 */
[----:B-1----:R-:W2:Y:S04]  /*236e0*/  LDL.LU R38, [R1+0x178] ;  /* 0x0001780001267983 */ /* 0x002ea80000300800 */
[----:B---3--:R-:W3:Y:S04]  /*236f0*/  LDL.LU R44, [R1+0x174] ;  /* 0x00017400012c7983 */ /* 0x008ee80000300800 */
[----:B----4-:R-:W4:Y:S04]  /*23700*/  LDL.LU R46, [R1+0x150] ;  /* 0x00015000012e7983 */ /* 0x010f280000300800 */
[----:B------:R-:W4:Y:S04]  /*23710*/  LDL.LU R48, [R1+0x14c] ;  /* 0x00014c0001307983 */ /* 0x000f280000300800 */
[----:B------:R0:W-:Y:S04]  /*23720*/  STS.U16 [R14+UR5+0x900], R56 ;  /* 0x000900380e007988 */ /* 0x0001e80008000405 */
[----:B------:R-:W4:Y:S04]  /*23730*/  LDL.LU R50, [R1+0x138] ;  /* 0x0001380001327983 */ /* 0x000f280000300800 */
[----:B------:R1:W-:Y:S04]  /*23740*/  STS.U16 [R14+UR5+0x940], R58 ;  /* 0x0009403a0e007988 */ /* 0x0003e80008000405 */
[----:B------:R1:W-:Y:S04]  /*23750*/  STS.U16 [R14+UR5+0xb40], R60 ;  /* 0x000b403c0e007988 */ /* 0x0003e80008000405 */
[----:B------:R1:W-:Y:S04]  /*23760*/  STS.U16 [R14+UR5+0xb00], R2 ;  /* 0x000b00020e007988 */ /* 0x0003e80008000405 */
[----:B0-----:R-:W4:Y:S04]  /*23770*/  LDL.LU R56, [R1+0x134] ;  /* 0x0001340001387983 */ /* 0x001f280000300800 */
[----:B-1----:R-:W4:Y:S04]  /*23780*/  LDL.LU R58, [R1+0x120] ;  /* 0x00012000013a7983 */ /* 0x002f280000300800 */
[----:B------:R-:W4:Y:S04]  /*23790*/  LDL.LU R60, [R1+0x11c] ;  /* 0x00011c00013c7983 */ /* 0x000f280000300800 */
[----:B------:R-:W4:Y:S04]  /*237a0*/  LDL.LU R2, [R1+0x108] ;  /* 0x0001080001027983 */ /* 0x000f280000300800 */
        /* <DEDUP_REMOVED lines=23> */
[----:B------:R1:W-:Y:S04]  /*23920*/  STS.U16 [R14+UR5+0xf40], R38 ;  /* 0x000f40260e007988 */ /* 0x0003e80008000405 */
[----:B---3--:R3:W-:Y:S04]  /*23930*/  STS.U16 [R14+UR5+0xf00], R44 ;  /* 0x000f002c0e007988 */ /* 0x0087e80008000405 */
[----:B----4-:R4:W-:Y:S04]  /*23940*/  STS.U16 [R14+UR5+0x1100], R46 ;  /* 0x0011002e0e007988 */ /* 0x0109e80008000405 */
[----:B------:R0:W-:Y:S04]  /*23950*/  STS.U16 [R14+UR5+0x1140], R48 ;  /* 0x001140300e007988 */ /* 0x0001e80008000405 */
[----:B------:R3:W-:Y:S04]  /*23960*/  STS.U16 [R14+UR5+0x1340], R50 ;  /* 0x001340320e007988 */ /* 0x0007e80008000405 */
[----:B0-----:R-:W2:Y:S04]  /*23970*/  LDL.LU R36, [R1+0x1e6c] ;  /* 0x001e6c0001247983 */ /* 0x001ea80000300800 */
[----:B-1----:R-:W2:Y:S04]  /*23980*/  LDL.LU R38, [R1+0x1e68] ;  /* 0x001e680001267983 */ /* 0x002ea80000300800 */
[----:B---3--:R-:W3:Y:S04]  /*23990*/  LDL.LU R44, [R1+0x1e64] ;  /* 0x001e6400012c7983 */ /* 0x008ee80000300800 */
[----:B----4-:R-:W4:Y:S04]  /*239a0*/  LDL.LU R46, [R1+0x1e60] ;  /* 0x001e6000012e7983 */ /* 0x010f280000300800 */
[----:B------:R-:W3:Y:S04]  /*239b0*/  LDL.LU R48, [R1+0x1e5c] ;  /* 0x001e5c0001307983 */ /* 0x000ee80000300800 */
[----:B------:R-:W3:Y:S04]  /*239c0*/  LDL.LU R50, [R1+0x1e58] ;  /* 0x001e580001327983 */ /* 0x000ee80000300800 */
        /* <DEDUP_REMOVED lines=8> */
[----:B--2---:R0:W-:Y:S04]  /*23a50*/  STS.U16 [R14+UR5+0x1700], R3 ;  /* 0x001700030e007988 */ /* 0x0041e80008000405 */
        /* <DEDUP_REMOVED lines=21> */
[----:B---3--:R0:W-:Y:S04]  /*23bb0*/  STS.U16 [R14+UR5+0x2d00], R2 ;  /* 0x002d00020e007988 */ /* 0x0081e80008000405 */
[----:B0-----:R-:W3:Y:S04]  /*23bc0*/  LDL.LU R2, [R1+0x1e40] ;  /* 0x001e400001027983 */ /* 0x001ee80000300800 */
[----:B------:R-:W3:Y:S04]  /*23bd0*/  LDL.LU R13, [R1+0x204] ;  /* 0x00020400010d7983 */ /* 0x000ee80000300800 */
[----:B------:R-:W2:Y:S04]  /*23be0*/  LDL.LU R11, [R1+0x200] ;  /* 0x00020000010b7983 */ /* 0x000ea80000300800 */
        /* <DEDUP_REMOVED lines=29> */
[----:B---3--:R-:W-:Y:S04]  /*23dc0*/  STS.U16 [R2+UR5+0x180], R13 ;  /* 0x0001800d02007988 */ /* 0x008fe80008000405 */
[----:B--2---:R-:W-:Y:S04]  /*23dd0*/  STS.U16 [R2+UR5+0x1c0], R11 ;  /* 0x0001c00b02007988 */ /* 0x004fe80008000405 */
[----:B----4-:R0:W-:Y:S04]  /*23de0*/  STS.U16 [R2+UR5+0x3c0], R31 ;  /* 0x0003c01f02007988 */ /* 0x0101e80008000405 */
[----:B0-----:R-:W2:Y:S04]  /*23df0*/  LDL.LU R31, [R1+0x188] ;  /* 0x00018800011f7983 */ /* 0x001ea80000300800 */
        /* <DEDUP_REMOVED lines=27> */
[----:B------:R0:W-:Y:S04]  /*23fb0*/  STS.U16 [R2+UR5+0xb80], R0 ;  /* 0x000b800002007988 */ /* 0x0001e80008000405 */
[----:B------:R-:W4:Y:S04]  /*23fc0*/  LDL.LU R11, [R1+0x88] ;  /* 0x00008800010b7983 */ /* 0x000f280000300800 */
        /* <DEDUP_REMOVED lines=9> */
[----:B--2---:R0:W-:Y:S04]  /*24060*/  STS.U16 [R2+UR5+0xd80], R31 ;  /* 0x000d801f02007988 */ /* 0x0041e80008000405 */
[----:B---3--:R-:W-:Y:S04]  /*24070*/  STS.U16 [R2+UR5+0xdc0], R23 ;  /* 0x000dc01702007988 */ /* 0x008fe80008000405 */
[----:B----4-:R-:W-:Y:S04]  /*24080*/  STS.U16 [R2+UR5+0xfc0], R12 ;  /* 0x000fc00c02007988 */ /* 0x010fe80008000405 */
[----:B------:R-:W-:Y:S04]  /*24090*/  STS.U16 [R2+UR5+0xf80], R7 ;  /* 0x000f800702007988 */ /* 0x000fe80008000405 */
[----:B------:R-:W-:Y:S04]  /*240a0*/  STS.U16 [R2+UR5+0x1180], R6 ;  /* 0x0011800602007988 */ /* 0x000fe80008000405 */
[----:B0-----:R-:W2:Y:S04]  /*240b0*/  LDL.LU R31, [R1+0x10] ;  /* 0x00001000011f7983 */ /* 0x001ea80000300800 */
        /* <DEDUP_REMOVED lines=26> */
[----:B------:R-:W4:Y:S04]  /*24260*/  LDL R60, [R1+0x740] ;  /* 0x00074000013c7983 */ /* 0x000f280000100800 */
[----:B--2---:R-:W-:Y:S04]  /*24270*/  STS.U16 [R2+UR5+0x2bc0], R31 ;  /* 0x002bc01f02007988 */ /* 0x004fe80008000405 */
[----:B------:R0:W-:Y:S04]  /*24280*/  STS.U16 [R2+UR5+0x2b80], R3 ;  /* 0x002b800302007988 */ /* 0x0001e80008000405 */
[----:B------:R-:W-:Y:S04]  /*24290*/  STS.U16 [R2+UR5+0x2d80], R58 ;  /* 0x002d803a02007988 */ /* 0x000fe80008000405 */
[----:B------:R-:W-:Y:S04]  /*242a0*/  STS.U16 [R2+UR5+0x2dc0], R56 ;  /* 0x002dc03802007988 */ /* 0x000fe80008000405 */
[----:B------:R-:W-:Y:S04]  /*242b0*/  STS.U16 [R2+UR5+0x2fc0], R46 ;  /* 0x002fc02e02007988 */ /* 0x000fe80008000405 */
[----:B------:R-:W-:Y:S01]  /*242c0*/  STS.U16 [R2+UR5+0x2f80], R44 ;  /* 0x002f802c02007988 */ /* 0x000fe20008000405 */
[----:B0-----:R-:W0:Y:S03]  /*242d0*/  S2R R3, SR_TID.X ;  /* 0x0000000000037919 */ /* 0x001e260000002100 */
        /* <DEDUP_REMOVED lines=14> */
[----:B---3--:R1:W-:Y:S04]  /*243c0*/  STS.U16 [R2+UR5+0x3fc0], R0 ;  /* 0x003fc00002007988 */ /* 0x0083e80008000405 */
[----:B------:R-:W-:Y:S01]  /*243d0*/  STS.U16 [R2+UR5+0x3f80], R61 ;  /* 0x003f803d02007988 */ /* 0x000fe20008000405 */
[----:B------:R-:W-:Y:S01]  /*243e0*/  BAR.SYNC.DEFER_BLOCKING 0x0 ;  /* 0x0000000000007b1d */ /* 0x000fe20000010000 */
[----:B0-----:R-:W-:-:S02]  /*243f0*/  LOP3.LUT R4, R3, 0x7, RZ, 0xc0, !PT ;  /* 0x0000000703047812 */ /* 0x001fc400078ec0ff */
[----:B------:R-:W-:-:S03]  /*24400*/  SHF.L.U32 R5, R3, 0x1, RZ ;  /* 0x0000000103057819 */ /* 0x000fc600000006ff */
[----:B------:R-:W-:Y:S01]  /*24410*/  IMAD R4, R4, 0x90, RZ ;  /* 0x0000009004047824 */ /* 0x000fe200078e02ff */
[----:B-1----:R-:W2:Y:S04]  /*24420*/  LDL R0, [R1+0x1358] ;  /* 0x0013580001007983 */ /* 0x002ea80000100800 */
[----:B------:R-:W-:-:S05]  /*24430*/  LOP3.LUT R4, R4, 0x30, R5, 0x78, !PT ;  /* 0x0000003004047812 */ /* 0x000fca00078e7805 */
[----:B------:R-:W0:Y:S04]  /*24440*/  LDSM.16.M88.4 R36, [R4+UR5] ;  /* 0x000000050424783b */ /* 0x000e280008000200 */
[----:B------:R-:W1:Y:S04]  /*24450*/  LDSM.16.M88.4 R32, [R4+UR5+0x400] ;  /* 0x000400050420783b */ /* 0x000e680008000200 */
[----:B------:R-:W3:Y:S04]  /*24460*/  LDSM.16.M88.4 R28, [R4+UR5+0x800] ;  /* 0x00080005041c783b */ /* 0x000ee80008000200 */
[----:B------:R-:W0:Y:S04]  /*24470*/  LDSM.16.M88.4 R24, [R4+UR5+0xc00] ;  /* 0x000c00050418783b */ /* 0x000e280008000200 */
[----:B------:R-:W1:Y:S04]  /*24480*/  LDSM.16.M88.4 R20, [R4+UR5+0x1000] ;  /* 0x001000050414783b */ /* 0x000e680008000200 */
[----:B------:R-:W1:Y:S04]  /*24490*/  LDSM.16.M88.4 R12, [R4+UR5+0x1400] ;  /* 0x00140005040c783b */ /* 0x000e680008000200 */
[----:B------:R-:W3:Y:S04]  /*244a0*/  LDSM.16.M88.4 R40, [R4+UR5+0x1c00] ;  /* 0x001c00050428783b */ /* 0x000ee80008000200 */
[----:B------:R-:W3:Y:S04]  /*244b0*/  LDSM.16.M88.4 R8, [R4+UR5+0x2000] ;  /* 0x002000050408783b */ /* 0x000ee80008000200 */
[----:B------:R-:W-:Y:S04]  /*244c0*/  LDSM.16.M88.4 R48, [R4+UR5+0x2400] ;  /* 0x002400050430783b */ /* 0x000fe80008000200 */
[----:B------:R-:W-:Y:S04]  /*244d0*/  LDSM.16.M88.4 R16, [R4+UR5+0x1800] ;  /* 0x001800050410783b */ /* 0x000fe80008000200 */
[----:B------:R-:W-:Y:S04]  /*244e0*/  LDSM.16.M88.4 R52, [R4+UR5+0x3000] ;  /* 0x003000050434783b */ /* 0x000fe80008000200 */
[----:B------:R-:W-:Y:S04]  /*244f0*/  LDSM.16.M88.4 R56, [R4+UR5+0x3800] ;  /* 0x003800050438783b */ /* 0x000fe80008000200 */
[----:B----4-:R-:W-:Y:S04]  /*24500*/  LDSM.16.MT88.4 R44, [R60+UR5+0x4000] ;  /* 0x004000053c2c783b */ /* 0x010fe80008004200 */
[----:B0-----:R-:W-:Y:S04]  /*24510*/  STL [R1+0x1c6c], R38 ;  /* 0x001c6c2601007387 */ /* 0x001fe80000100800 */
[----:B------:R-:W-:Y:S04]  /*24520*/  STL [R1+0x1c68], R39 ;  /* 0x001c682701007387 */ /* 0x000fe80000100800 */
[----:B-1----:R-:W-:Y:S04]  /*24530*/  STL [R1+0x1c70], R34 ;  /* 0x001c702201007387 */ /* 0x002fe80000100800 */
        /* <DEDUP_REMOVED lines=9> */
[----:B------:R-:W-:Y:S04]  /*245d0*/  STL.64 [R1+0xd0], R40 ;  /* 0x0000d02801007387 */ /* 0x000fe80000100a00 */
[----:B------:R-:W-:Y:S04]  /*245e0*/  STL.64 [R1+0xd8], R42 ;  /* 0x0000d82a01007387 */ /* 0x000fe80000100a00 */
[----:B------:R-:W-:Y:S04]  /*245f0*/  STL.64 [R1+0xc0], R8 ;  /* 0x0000c00801007387 */ /* 0x000fe80000100a00 */
[----:B------:R-:W0:Y:S01]  /*24600*/  LDSM.16.M88.4 R40, [R4+UR5+0x2800] ;  /* 0x002800050428783b */ /* 0x000e220008000200 */
[----:B------:R-:W-:-:S03]  /*24610*/  IMAD.MOV.U32 R3, RZ, RZ, R8 ;  /* 0x000000ffff037224 */ /* 0x000fc600078e0008 */
[----:B------:R-:W-:Y:S01]  /*24620*/  STL.64 [R1+0xc8], R10 ;  /* 0x0000c80a01007387 */ /* 0x000fe20000100a00 */
[----:B------:R-:W-:-:S03]  /*24630*/  IMAD.MOV.U32 R2, RZ, RZ, R9 ;  /* 0x000000ffff027224 */ /* 0x000fc600078e0009 */
[----:B------:R-:W1:Y:S04]  /*24640*/  LDSM.16.M88.4 R8, [R4+UR5+0x2c00] ;  /* 0x002c00050408783b */ /* 0x000e680008000200 */
[----:B0-----:R-:W-:Y:S04]  /*24650*/  STL.64 [R1+0xa0], R40 ;  /* 0x0000a02801007387 */ /* 0x001fe80000100a00 */
[----:B------:R-:W-:Y:S01]  /*24660*/  STL.64 [R1+0xa8], R42 ;  /* 0x0000a82a01007387 */ /* 0x000fe20000100a00 */
[----:B-1----:R-:W-:-:S03]  /*24670*/  IMAD.MOV.U32 R34, RZ, RZ, R8 ;  /* 0x000000ffff227224 */ /* 0x002fc600078e0008 */
[----:B------:R-:W-:Y:S04]  /*24680*/  STL.64 [R1+0x90], R8 ;  /* 0x0000900801007387 */ /* 0x000fe80000100a00 */
[----:B------:R-:W-:Y:S01]  /*24690*/  STL.64 [R1+0x98], R10 ;  /* 0x0000980a01007387 */ /* 0x000fe20000100a00 */
[----:B------:R-:W-:-:S03]  /*246a0*/  IMAD.MOV.U32 R22, RZ, RZ, R9 ;  /* 0x000000ffff167224 */ /* 0x000fc600078e0009 */
[----:B------:R-:W0:Y:S04]  /*246b0*/  LDSM.16.M88.4 R8, [R4+UR5+0x3400] ;  /* 0x003400050408783b */ /* 0x000e280008000200 */
[----:B------:R-:W1:Y:S04]  /*246c0*/  LDSM.16.M88.4 R4, [R4+UR5+0x3c00] ;  /* 0x003c00050404783b */ /* 0x000e680008000200 */
[----:B------:R-:W-:Y:S04]  /*246d0*/  STL.64 [R1+0xb0], R48 ;  /* 0x0000b03001007387 */ /* 0x000fe80000100a00 */
[----:B------:R-:W-:Y:S04]  /*246e0*/  STL.64 [R1+0xb8], R50 ;  /* 0x0000b83201007387 */ /* 0x000fe80000100a00 */
[----:B------:R3:W-:Y:S04]  /*246f0*/  STL.64 [R1+0x1e28], R48 ;  /* 0x001e283001007387 */ /* 0x0007e80000100a00 */
[----:B---3--:R-:W3:Y:S04]  /*24700*/  LDL.LU.64 R48, [R1+0x6c0] ;  /* 0x0006c00001307983 */ /* 0x008ee80000300a00 */
[----:B------:R-:W3:Y:S04]  /*24710*/  LDL.LU.64 R50, [R1+0x6c8] ;  /* 0x0006c80001327983 */ /* 0x000ee80000300a00 */
[----:B0-----:R-:W-:Y:S04]  /*24720*/  STL.64 [R1+0x70], R8 ;  /* 0x0000700801007387 */ /* 0x001fe80000100a00 */
[----:B------:R-:W-:Y:S04]  /*24730*/  STL.64 [R1+0x78], R10 ;  /* 0x0000780a01007387 */ /* 0x000fe80000100a00 */
[----:B------:R-:W4:Y:S04]  /*24740*/  LDL.LU.64 R40, [R1+0x680] ;  /* 0x0006800001287983 */ /* 0x000f280000300a00 */
[----:B------:R-:W4:Y:S04]  /*24750*/  LDL.LU.64 R42, [R1+0x688] ;  /* 0x00068800012a7983 */ /* 0x000f280000300a00 */
[----:B-1----:R-:W-:Y:S04]  /*24760*/  STL.64 [R1+0x1dd8], R6 ;  /* 0x001dd80601007387 */ /* 0x002fe80000100a00 */
[----:B------:R0:W-:Y:S04]  /*24770*/  STL.64 [R1+0x1dd0], R4 ;  /* 0x001dd00401007387 */ /* 0x0001e80000100a00 */
[----:B0-----:R-:W3:Y:S04]  /*24780*/  LDL.LU.64 R4, [R1+0x700] ;  /* 0x0007000001047983 */ /* 0x001ee80000300a00 */
[----:B------:R-:W3:Y:S04]  /*24790*/  LDL.LU.64 R6, [R1+0x708] ;  /* 0x0007080001067983 */ /* 0x000ee80000300a00 */
[----:B------:R-:W-:Y:S04]  /*247a0*/  STL.64 [R1+0x88], R54 ;  /* 0x0000883601007387 */ /* 0x000fe80000100a00 */
[----:B------:R0:W-:Y:S04]  /*247b0*/  STL.64 [R1+0x1e00], R52 ;  /* 0x001e003401007387 */ /* 0x0001e80000100a00 */
[----:B0-----:R-:W4:Y:S04]  /*247c0*/  LDL.LU.64 R52, [R1+0x730] ;  /* 0x0007300001347983 */ /* 0x001f280000300a00 */
[----:B------:R-:W4:Y:S04]  /*247d0*/  LDL.LU.64 R54, [R1+0x738] ;  /* 0x0007380001367983 */ /* 0x000f280000300a00 */
[----:B--2---:R-:W0:Y:S04]  /*247e0*/  LDSM.16.MT88.4 R8, [R0+UR5+0x4000] ;  /* 0x004000050008783b */ /* 0x004e280008004200 */
[----:B0-----:R-:W-:Y:S04]  /*247f0*/  STL.64 [R1+0x1de8], R10 ;  /* 0x001de80a01007387 */ /* 0x001fe80000100a00 */
[----:B------:R3:W-:Y:S04]  /*24800*/  STL.64 [R1+0x1de0], R8 ;  /* 0x001de00801007387 */ /* 0x0007e80000100a00 */
[----:B------:R-:W-:Y:S04]  /*24810*/  STL [R1+0x1ca8], R0 ;  /* 0x001ca80001007387 */ /* 0x000fe80000100800 */
[----:B------:R-:W-:Y:S04]  /*24820*/  STL.64 [R1+0x68], R58 ;  /* 0x0000683a01007387 */ /* 0x000fe80000100a00 */
[----:B------:R-:W-:Y:S01]  /*24830*/  STL.64 [R1+0x1df0], R56 ;  /* 0x001df03801007387 */ /* 0x000fe20000100a00 */
[C---:B---3--:R-:W-:Y:S08]  /*24840*/  HMMA.16816.F32 R8, R44.reuse, R32, R4 ;  /* 0x000000202c08723c */ /* 0x048ff00000001804 */
[C---:B------:R-:W-:Y:S08]  /*24850*/  HMMA.16816.F32 R4, R44.reuse, R28, R48 ;  /* 0x0000001c2c04723c */ /* 0x040ff00000001830 */
[----:B----4-:R-:W-:Y:S11]  /*24860*/  HMMA.16816.F32 R52, R44, R36, R52 ;  /* 0x000000242c34723c */ /* 0x010ff60000001834 */
[----:B------:R-:W-:-:S02]  /*24870*/  IMAD.MOV.U32 R27, RZ, RZ, R4 ;  /* 0x000000ffff1b7224 */ /* 0x000fc400078e0004 */
[----:B------:R-:W-:Y:S01]  /*24880*/  IMAD.MOV.U32 R23, RZ, RZ, R5 ;  /* 0x000000ffff177224 */ /* 0x000fe200078e0005 */
[----:B------:R-:W-:Y:S01]  /*24890*/  MOV R14, R6 ;  /* 0x00000006000e7202 */ /* 0x000fe20000000f00 */
[----:B------:R-:W-:Y:S02]  /*248a0*/  IMAD.MOV.U32 R15, RZ, RZ, R7 ;  /* 0x000000ffff0f7224 */ /* 0x000fe400078e0007 */
[----:B------:R-:W-:Y:S01]  /*248b0*/  HMMA.16816.F32 R4, R44, R24, R40 ;  /* 0x000000182c04723c */ /* 0x000fe20000001828 */
[----:B------:R-:W-:Y:S02]  /*248c0*/  IMAD.MOV.U32 R48, RZ, RZ, R3 ;  /* 0x000000ffff307224 */ /* 0x000fe400078e0003 */
[----:B------:R-:W-:Y:S01]  /*248d0*/  IMAD.MOV.U32 R49, RZ, RZ, R2 ;  /* 0x000000ffff317224 */ /* 0x000fe200078e0002 */
[----:B------:R0:W-:Y:S04]  /*248e0*/  STL.64 [R1+0x230], R52 ;  /* 0x0002303401007387 */ /* 0x0001e80000100a00 */
[----:B------:R-:W-:Y:S04]  /*248f0*/  STL.64 [R1+0x238], R54 ;  /* 0x0002383601007387 */ /* 0x000fe80000100a00 */
[----:B------:R1:W-:Y:S04]  /*24900*/  STL.64 [R1+0x220], R8 ;  /* 0x0002200801007387 */ /* 0x0003e80000100a00 */
[----:B------:R-:W-:Y:S04]  /*24910*/  STL.64 [R1+0x228], R10 ;  /* 0x0002280a01007387 */ /* 0x000fe80000100a00 */
[----:B------:R-:W-:Y:S04]  /*24920*/  STL [R1+0x1cb0], R23 ;  /* 0x001cb01701007387 */ /* 0x000fe80000100800 */
[----:B------:R-:W-:Y:S04]  /*24930*/  STL [R1+0x1cac], R27 ;  /* 0x001cac1b01007387 */ /* 0x000fe80000100800 */
[----:B------:R-:W2:Y:S04]  /*24940*/  LDL.LU.64 R40, [R1+0x650] ;  /* 0x0006500001287983 */ /* 0x000ea80000300a00 */
[----:B------:R-:W2:Y:S01]  /*24950*/  LDL.LU.64 R42, [R1+0x658] ;  /* 0x00065800012a7983 */ /* 0x000ea20000300a00 */
[----:B------:R-:W-:-:S02]  /*24960*/  IMAD.MOV.U32 R35, RZ, RZ, R4 ;  /* 0x000000ffff237224 */ /* 0x000fc400078e0004 */
[----:B------:R-:W-:Y:S02]  /*24970*/  IMAD.MOV.U32 R26, RZ, RZ, R5 ;  /* 0x000000ffff1a7224 */ /* 0x000fe400078e0005 */
[----:B------:R-:W-:Y:S02]  /*24980*/  IMAD.MOV.U32 R30, RZ, RZ, R6 ;  /* 0x000000ffff1e7224 */ /* 0x000fe400078e0006 */
[----:B0-----:R-:W-:Y:S01]  /*24990*/  IMAD.MOV.U32 R52, RZ, RZ, R34 ;  /* 0x000000ffff347224 */ /* 0x001fe200078e0022 */
[----:B------:R-:W-:Y:S01]  /*249a0*/  MOV R53, R22 ;  /* 0x0000001600357202 */ /* 0x000fe20000000f00 */
[----:B------:R-:W-:Y:S01]  /*249b0*/  IMAD.MOV.U32 R31, RZ, RZ, R7 ;  /* 0x000000ffff1f7224 */ /* 0x000fe200078e0007 */
[----:B------:R-:W3:Y:S04]  /*249c0*/  LDL.LU.64 R4, [R1+0x610] ;  /* 0x0006100001047983 */ /* 0x000ee80000300a00 */
[----:B------:R-:W3:Y:S04]  /*249d0*/  LDL.LU.64 R6, [R1+0x618] ;  /* 0x0006180001067983 */ /* 0x000ee80000300a00 */
[----:B------:R-:W4:Y:S04]  /*249e0*/  LDL R0, [R1+0x1354] ;  /* 0x0013540001007983 */ /* 0x000f280000100800 */
[----:B------:R-:W-:Y:S04]  /*249f0*/  STL.64 [R1+0x1e38], R48 ;  /* 0x001e383001007387 */ /* 0x000fe80000100a00 */
[----:B------:R-:W-:Y:S04]  /*24a00*/  STL.64 [R1+0x1e18], R52 ;  /* 0x001e183401007387 */ /* 0x000fe80000100a00 */
[----:B-1----:R-:W2:Y:S04]  /*24a10*/  LDL.64 R8, [R1+0x70] ;  /* 0x0000700001087983 */ /* 0x002ea80000100a00 */
[----:B--2---:R0:W-:Y:S04]  /*24a20*/  STL.64 [R1+0x1df8], R8 ;  /* 0x001df80801007387 */ /* 0x0041e80000100a00 */
[----:B------:R-:W-:Y:S04]  /*24a30*/  STL [R1+0x1cc8], R31 ;  /* 0x001cc81f01007387 */ /* 0x000fe80000100800 */
[----:B------:R-:W-:Y:S04]  /*24a40*/  STL [R1+0x1cc4], R30 ;  /* 0x001cc41e01007387 */ /* 0x000fe80000100800 */
[----:B------:R-:W-:Y:S04]  /*24a50*/  STL.64 [R1+0x1e20], R28 ;  /* 0x001e201c01007387 */ /* 0x000fe80000100a00 */
[----:B------:R1:W-:Y:S04]  /*24a60*/  STL [R1+0x1cb8], R26 ;  /* 0x001cb81a01007387 */ /* 0x0003e80000100800 */
[----:B------:R-:W-:Y:S04]  /*24a70*/  STL [R1+0x1cb4], R35 ;  /* 0x001cb42301007387 */ /* 0x000fe80000100800 */
[----:B0-----:R-:W2:Y:S04]  /*24a80*/  LDL.LU.64 R8, [R1+0x5f0] ;  /* 0x0005f00001087983 */ /* 0x001ea80000300a00 */
[----:B------:R-:W2:Y:S04]  /*24a90*/  LDL.LU.64 R10, [R1+0x5f8] ;  /* 0x0005f800010a7983 */ /* 0x000ea80000300a00 */
[----:B------:R-:W2:Y:S01]  /*24aa0*/  LDL.64 R52, [R1+0xa0] ;  /* 0x0000a00001347983 */ /* 0x000ea20000100a00 */
[C---:B------:R-:W-:Y:S08]  /*24ab0*/  HMMA.16816.F32 R40, R44.reuse, R20, R40 ;  /* 0x000000142c28723c */ /* 0x040ff00000001828 */
[----:B---3--:R-:W-:Y:S11]  /*24ac0*/  HMMA.16816.F32 R4, R44, R12, R4 ;  /* 0x0000000c2c04723c */ /* 0x008ff60000001804 */
[----:B------:R-:W-:-:S02]  /*24ad0*/  IMAD.MOV.U32 R22, RZ, RZ, R40 ;  /* 0x000000ffff167224 */ /* 0x000fc400078e0028 */
[----:B------:R-:W-:Y:S02]  /*24ae0*/  IMAD.MOV.U32 R34, RZ, RZ, R41 ;  /* 0x000000ffff227224 */ /* 0x000fe400078e0029 */
[----:B------:R-:W-:Y:S02]  /*24af0*/  IMAD.MOV.U32 R38, RZ, RZ, R42 ;  /* 0x000000ffff267224 */ /* 0x000fe400078e002a */
[----:B------:R-:W-:Y:S02]  /*24b00*/  IMAD.MOV.U32 R39, RZ, RZ, R43 ;  /* 0x000000ffff277224 */ /* 0x000fe400078e002b */
[----:B----4-:R-:W0:Y:S01]  /*24b10*/  LDSM.16.MT88.4 R40, [R0+UR5+0x4000] ;  /* 0x004000050028783b */ /* 0x010e220008004200 */
[----:B-1----:R-:W-:-:S03]  /*24b20*/  MOV R26, R7 ;  /* 0x00000007001a7202 */ /* 0x002fc60000000f00 */
[----:B--2---:R1:W-:Y:S04]  /*24b30*/  STL.64 [R1+0x1e30], R52 ;  /* 0x001e303401007387 */ /* 0x0043e80000100a00 */
[----:B------:R-:W-:Y:S04]  /*24b40*/  STL.64 [R1+0x1e10], R38 ;  /* 0x001e102601007387 */ /* 0x000fe80000100a00 */
[----:B------:R-:W-:Y:S04]  /*24b50*/  STL.64 [R1+0x1e08], R36 ;  /* 0x001e082401007387 */ /* 0x000fe80000100a00 */
[----:B------:R-:W-:Y:S04]  /*24b60*/  STL [R1+0x1cc0], R34 ;  /* 0x001cc02201007387 */ /* 0x000fe80000100800 */
[----:B------:R-:W-:Y:S04]  /*24b70*/  STL [R1+0x1cbc], R22 ;  /* 0x001cbc1601007387 */ /* 0x000fe80000100800 */
[----:B------:R2:W-:Y:S04]  /*24b80*/  STL.64 [R1+0x1e0], R4 ;  /* 0x0001e00401007387 */ /* 0x0005e80000100a00 */
[----:B------:R3:W-:Y:S04]  /*24b90*/  STL [R1+0x1e8], R6 ;  /* 0x0001e80601007387 */ /* 0x0007e80000100800 */
[----:B------:R-:W4:Y:S04]  /*24ba0*/  LDL.LU.64 R48, [R1+0x5a0] ;  /* 0x0005a00001307983 */ /* 0x000f280000300a00 */
[----:B------:R-:W4:Y:S04]  /*24bb0*/  LDL.LU.64 R50, [R1+0x5a8] ;  /* 0x0005a80001327983 */ /* 0x000f280000300a00 */
[----:B-1----:R-:W4:Y:S04]  /*24bc0*/  LDL.LU.64 R52, [R1+0x2e0] ;  /* 0x0002e00001347983 */ /* 0x002f280000300a00 */
[----:B------:R-:W4:Y:S04]  /*24bd0*/  LDL.LU.64 R54, [R1+0x2e8] ;  /* 0x0002e80001367983 */ /* 0x000f280000300a00 */
[----:B--2---:R-:W2:Y:S04]  /*24be0*/  LDL.LU.64 R4, [R1+0x2d0] ;  /* 0x0002d00001047983 */ /* 0x004ea80000300a00 */
[----:B---3--:R-:W2:Y:S04]  /*24bf0*/  LDL.LU.64 R6, [R1+0x2d8] ;  /* 0x0002d80001067983 */ /* 0x008ea80000300a00 */
[----:B0-----:R-:W-:Y:S04]  /*24c00*/  STL.64 [R1+0x1d60], R42 ;  /* 0x001d602a01007387 */ /* 0x001fe80000100a00 */
[----:B------:R0:W-:Y:S04]  /*24c10*/  STL.64 [R1+0x1d58], R40 ;  /* 0x001d582801007387 */ /* 0x0001e80000100a00 */
[----:B0-----:R-:W4:Y:S01]  /*24c20*/  LDL.64 R40, [R1+0xd0] ;  /* 0x0000d00001287983 */ /* 0x001f220000100a00 */
[----:B------:R-:W-:Y:S03]  /*24c30*/  HMMA.16816.F32 R8, R44, R16, R8 ;  /* 0x000000102c08723c */ /* 0x000fe60000001808 */
[----:B------:R-:W3:Y:S04]  /*24c40*/  LDL.LU.64 R28, [R1+0x2c0] ;  /* 0x0002c000011c7983 */ /* 0x000ee80000300a00 */
[----:B------:R-:W3:Y:S04]  /*24c50*/  LDL.LU.64 R30, [R1+0x2c8] ;  /* 0x0002c800011e7983 */ /* 0x000ee80000300a00 */
[----:B------:R-:W2:Y:S04]  /*24c60*/  LDL.LU.64 R36, [R1+0x2b0] ;  /* 0x0002b00001247983 */ /* 0x000ea80000300a00 */
[----:B------:R-:W2:Y:S04]  /*24c70*/  LDL.LU.64 R38, [R1+0x2b8] ;  /* 0x0002b80001267983 */ /* 0x000ea80000300a00 */
[----:B------:R-:W-:-:S02]  /*24c80*/  IMAD.MOV.U32 R35, RZ, RZ, R8 ;  /* 0x000000ffff237224 */ /* 0x000fc400078e0008 */
[----:B------:R-:W-:Y:S02]  /*24c90*/  IMAD.MOV.U32 R23, RZ, RZ, R9 ;  /* 0x000000ffff177224 */ /* 0x000fe400078e0009 */
[----:B------:R-:W-:Y:S02]  /*24ca0*/  IMAD.MOV.U32 R27, RZ, RZ, R10 ;  /* 0x000000ffff1b7224 */ /* 0x000fe400078e000a */
[----:B------:R-:W-:Y:S01]  /*24cb0*/  IMAD.MOV.U32 R0, RZ, RZ, R11 ;  /* 0x000000ffff007224 */ /* 0x000fe200078e000b */
[----:B------:R-:W2:Y:S04]  /*24cc0*/  LDL.LU.64 R8, [R1+0x2a0] ;  /* 0x0002a00001087983 */ /* 0x000ea80000300a00 */
[----:B------:R-:W2:Y:S04]  /*24cd0*/  LDL.LU.64 R10, [R1+0x2a8] ;  /* 0x0002a800010a7983 */ /* 0x000ea80000300a00 */
[----:B------:R-:W2:Y:S04]  /*24ce0*/  LDL.LU.64 R56, [R1+0x290] ;  /* 0x0002900001387983 */ /* 0x000ea80000300a00 */
[----:B------:R-:W2:Y:S01]  /*24cf0*/  LDL.LU.64 R58, [R1+0x298] ;  /* 0x00029800013a7983 */ /* 0x000ea20000300a00 */
[----:B----4-:R-:W-:-:S15]  /*24d00*/  HMMA.16816.F32 R48, R44, R40, R48 ;  /* 0x000000282c30723c */ /* 0x010fde0000001830 */
[----:B------:R-:W-:-:S04]  /*24d10*/  NOP ;  /* 0x0000000000007918 */ /* 0x000fc80000000000 */
[----:B------:R0:W-:Y:S04]  /*24d20*/  STL.64 [R1+0x3a0], R48 ;  /* 0x0003a03001007387 */ /* 0x0001e80000100a00 */
[----:B------:R1:W-:Y:S04]  /*24d30*/  STL.64 [R1+0x3a8], R50 ;  /* 0x0003a83201007387 */ /* 0x0003e80000100a00 */
[----:B0-----:R-:W1:Y:S02]  /*24d40*/  LDL.LU.64 R48, [R1+0x1e38] ;  /* 0x001e380001307983 */ /* 0x001e640000300a00 */
[----:B-1----:R-:W-:Y:S02]  /*24d50*/  HMMA.16816.F32 R48, R44, R48, R52 ;  /* 0x000000302c30723c */ /* 0x002fe40000001834 */
[----:B------:R-:W3:-:S15]  /*24d60*/  LDL.LU.64 R52, [R1+0x1e30] ;  /* 0x001e300001347983 */ /* 0x000ede0000300a00 */
[----:B------:R-:W-:Y:S02]  /*24d70*/  NOP ;  /* 0x0000000000007918 */ /* 0x000fe40000000000 */
[----:B------:R0:W-:Y:S04]  /*24d80*/  STL.64 [R1+0x390], R48 ;  /* 0x0003903001007387 */ /* 0x0001e80000100a00 */
[----:B------:R-:W-:Y:S04]  /*24d90*/  STL.64 [R1+0x398], R50 ;  /* 0x0003983201007387 */ /* 0x000fe80000100a00 */
[----:B0-----:R-:W2:Y:S01]  /*24da0*/  LDL.LU.64 R48, [R1+0x1e28] ;  /* 0x001e280001307983 */ /* 0x001ea20000300a00 */
[----:B---3--:R-:W-:Y:S01]  /*24db0*/  HMMA.16816.F32 R28, R44, R52, R28 ;  /* 0x000000342c1c723c */ /* 0x008fe2000000181c */
[----:B------:R-:W-:-:S07]  /*24dc0*/  IMAD.MOV.U32 R22, RZ, RZ, R53 ;  /* 0x000000ffff167224 */ /* 0x000fce00078e0035 */
[----:B--2---:R-:W-:Y:S01]  /*24dd0*/  HMMA.16816.F32 R4, R44, R48, R4 ;  /* 0x000000302c04723c */ /* 0x004fe20000001804 */
[----:B------:R-:W-:Y:S02]  /*24de0*/  IMAD.MOV.U32 R3, RZ, RZ, R48 ;  /* 0x000000ffff037224 */ /* 0x000fe400078e0030 */
[----:B------:R-:W-:-:S15]  /*24df0*/  IMAD.MOV.U32 R2, RZ, RZ, R49 ;  /* 0x000000ffff027224 */ /* 0x000fde00078e0031 */
[----:B------:R-:W-:Y:S01]  /*24e00*/  NOP ;  /* 0x0000000000007918 */ /* 0x000fe20000000000 */
[----:B------:R0:W-:Y:S04]  /*24e10*/  STL.64 [R1+0x380], R4 ;  /* 0x0003800401007387 */ /* 0x0001e80000100a00 */
[----:B------:R1:W-:Y:S04]  /*24e20*/  STL.64 [R1+0x388], R6 ;  /* 0x0003880601007387 */ /* 0x0003e80000100a00 */
[----:B0-----:R-:W2:Y:S04]  /*24e30*/  LDL.LU.64 R4, [R1+0x280] ;  /* 0x0002800001047983 */ /* 0x001ea80000300a00 */
[----:B-1----:R-:W2:Y:S04]  /*24e40*/  LDL.LU.64 R6, [R1+0x288] ;  /* 0x0002880001067983 */ /* 0x002ea80000300a00 */
[----:B------:R-:W3:Y:S04]  /*24e50*/  LDL.LU.64 R48, [R1+0x710] ;  /* 0x0007100001307983 */ /* 0x000ee80000300a00 */
[----:B------:R-:W3:Y:S04]  /*24e60*/  LDL.LU.64 R50, [R1+0x718] ;  /* 0x0007180001327983 */ /* 0x000ee80000300a00 */
[----:B------:R0:W-:Y:S04]  /*24e70*/  STL.64 [R1+0x370], R28 ;  /* 0x0003701c01007387 */ /* 0x0001e80000100a00 */
[----:B------:R1:W-:Y:S04]  /*24e80*/  STL.64 [R1+0x378], R30 ;  /* 0x0003781e01007387 */ /* 0x0003e80000100a00 */
[----:B0-----:R-:W4:Y:S01]  /*24e90*/  LDL.LU.64 R28, [R1+0x1e20] ;  /* 0x001e2000011c7983 */ /* 0x001f220000300a00 */
[----:B-1----:R-:W-:-:S03]  /*24ea0*/  MOV R30, R52 ;  /* 0x00000034001e7202 */ /* 0x002fc60000000f00 */
[----:B------:R-:W2:Y:S02]  /*24eb0*/  LDL.LU.64 R52, [R1+0x1e18] ;  /* 0x001e180001347983 */ /* 0x000ea40000300a00 */
[----:B--2---:R-:W-:Y:S02]  /*24ec0*/  HMMA.16816.F32 R52, R44, R52, R36 ;  /* 0x000000342c34723c */ /* 0x004fe40000001824 */
[----:B------:R-:W2:Y:S04]  /*24ed0*/  LDL.LU.64 R38, [R1+0x1e10] ;  /* 0x001e100001267983 */ /* 0x000ea80000300a00 */
[----:B------:R-:W3:-:S13]  /*24ee0*/  LDL.LU.64 R36, [R1+0x1e08] ;  /* 0x001e080001247983 */ /* 0x000eda0000300a00 */
[----:B------:R0:W-:Y:S04]  /*24ef0*/  STL.64 [R1+0x360], R52 ;  /* 0x0003603401007387 */ /* 0x0001e80000100a00 */
[----:B------:R-:W-:Y:S04]  /*24f00*/  STL.64 [R1+0x368], R54 ;  /* 0x0003683601007387 */ /* 0x000fe80000100a00 */
[----:B0-----:R-:W2:Y:S02]  /*24f10*/  LDL.LU.64 R52, [R1+0x1e00] ;  /* 0x001e000001347983 */ /* 0x001ea40000300a00 */
[----:B--2---:R-:W-:-:S15]  /*24f20*/  HMMA.16816.F32 R8, R44, R52, R8 ;  /* 0x000000342c08723c */ /* 0x004fde0000001808 */
[----:B------:R-:W-:-:S04]  /*24f30*/  NOP ;  /* 0x0000000000007918 */ /* 0x000fc80000000000 */
[----:B------:R0:W-:Y:S04]  /*24f40*/  STL.64 [R1+0x350], R8 ;  /* 0x0003500801007387 */ /* 0x0001e80000100a00 */
[----:B------:R-:W-:Y:S04]  /*24f50*/  STL.64 [R1+0x358], R10 ;  /* 0x0003580a01007387 */ /* 0x000fe80000100a00 */
[----:B0-----:R-:W2:Y:S02]  /*24f60*/  LDL.LU.64 R8, [R1+0x1df8] ;  /* 0x001df80001087983 */ /* 0x001ea40000300a00 */
[----:B--2---:R-:W-:-:S15]  /*24f70*/  HMMA.16816.F32 R56, R44, R8, R56 ;  /* 0x000000082c38723c */ /* 0x004fde0000001838 */
[----:B------:R-:W-:-:S04]  /*24f80*/  NOP ;  /* 0x0000000000007918 */ /* 0x000fc80000000000 */
[----:B------:R0:W-:Y:S04]  /*24f90*/  STL.64 [R1+0x340], R56 ;  /* 0x0003403801007387 */ /* 0x0001e80000100a00 */
[----:B------:R-:W-:Y:S04]  /*24fa0*/  STL.64 [R1+0x348], R58 ;  /* 0x0003483a01007387 */ /* 0x000fe80000100a00 */
[----:B0-----:R-:W2:Y:S01]  /*24fb0*/  LDL.LU.64 R56, [R1+0x1df0] ;  /* 0x001df00001387983 */ /* 0x001ea20000300a00 */
[----:B------:R-:W-:Y:S02]  /*24fc0*/  IMAD.MOV.U32 R54, RZ, RZ, R8 ;  /* 0x000000ffff367224 */ /* 0x000fe400078e0008 */
[----:B------:R-:W-:Y:S01]  /*24fd0*/  IMAD.MOV.U32 R34, RZ, RZ, R9 ;  /* 0x000000ffff227224 */ /* 0x000fe200078e0009 */
[----:B------:R-:W3:Y:S04]  /*24fe0*/  LDL.LU.64 R10, [R1+0x1de8] ;  /* 0x001de800010a7983 */ /* 0x000ee80000300a00 */
[----:B------:R-:W3:Y:S04]  /*24ff0*/  LDL.LU.64 R8, [R1+0x1de0] ;  /* 0x001de00001087983 */ /* 0x000ee80000300a00 */
[----:B------:R-:W-:Y:S04]  /*25000*/  STL [R1+0x1d78], R54 ;  /* 0x001d783601007387 */ /* 0x000fe80000100800 */
[----:B------:R0:W-:Y:S04]  /*25010*/  STL.64 [R1+0x1d70], R52 ;  /* 0x001d703401007387 */ /* 0x0001e80000100a00 */
[----:B0-----:R-:W3:Y:S04]  /*25020*/  LDL.LU.64 R52, [R1+0x270] ;  /* 0x0002700001347983 */ /* 0x001ee80000300a00 */
[----:B------:R-:W3:Y:S01]  /*25030*/  LDL.LU.64 R54, [R1+0x278] ;  /* 0x0002780001367983 */ /* 0x000ee20000300a00 */
[----:B--2---:R-:W-:-:S15]  /*25040*/  HMMA.16816.F32 R4, R44, R56, R4 ;  /* 0x000000382c04723c */ /* 0x004fde0000001804 */
[----:B------:R-:W-:-:S04]  /*25050*/  NOP ;  /* 0x0000000000007918 */ /* 0x000fc80000000000 */
[----:B------:R-:W-:Y:S04]  /*25060*/  STL.64 [R1+0x330], R4 ;  /* 0x0003300401007387 */ /* 0x000fe80000100a00 */
[----:B------:R0:W-:Y:S04]  /*25070*/  STL.64 [R1+0x338], R6 ;  /* 0x0003380601007387 */ /* 0x0001e80000100a00 */
[----:B0-----:R-:W2:Y:S04]  /*25080*/  LDL.LU.64 R6, [R1+0x1dd8] ;  /* 0x001dd80001067983 */ /* 0x001ea80000300a00 */
[----:B------:R-:W3:Y:S04]  /*25090*/  LDL.LU.64 R4, [R1+0x1dd0] ;  /* 0x001dd00001047983 */ /* 0x000ee80000300a00 */
[----:B------:R-:W-:Y:S01]  /*250a0*/  STL.64 [R1+0x1d68], R56 ;  /* 0x001d683801007387 */ /* 0x000fe20000100a00 */
[----:B---3--:R-:W-:Y:S03]  /*250b0*/  HMMA.16816.F32 R44, R44, R4, R52 ;  /* 0x000000042c2c723c */ /* 0x008fe60000001834 */
[----:B--2---:R-:W-:Y:S04]  /*250c0*/  STL.64 [R1+0x1d88], R6 ;  /* 0x001d880601007387 */ /* 0x004fe80000100a00 */
[----:B------:R0:W-:Y:S02]  /*250d0*/  STL.64 [R1+0x1d80], R4 ;  /* 0x001d800401007387 */ /* 0x0001e40000100a00 */
[----:B0-----:R-:W-:-:S02]  /*250e0*/  IMAD.MOV.U32 R4, RZ, RZ, R30 ;  /* 0x000000ffff047224 */ /* 0x001fc400078e001e */
[----:B------:R-:W-:-:S08]  /*250f0*/  IMAD.MOV.U32 R5, RZ, RZ, R22 ;  /* 0x000000ffff057224 */ /* 0x000fd000078e0016 */
[----:B------:R-:W-:Y:S04]  /*25100*/  STL.64 [R1+0x1c0], R44 ;  /* 0x0001c02c01007387 */ /* 0x000fe80000100a00 */
[----:B------:R-:W-:Y:S04]  /*25110*/  STL.64 [R1+0x1c8], R46 ;  /* 0x0001c82e01007387 */ /* 0x000fe80000100a00 */
[----:B------:R0:W-:Y:S04]  /*25120*/  STL.64 [R1+0x1da0], R4 ;  /* 0x001da00401007387 */ /* 0x0001e80000100a00 */
[----:B------:R-:W4:Y:S04]  /*25130*/  LDL.LU.64 R56, [R1+0x6a0] ;  /* 0x0006a00001387983 */ /* 0x000f280000300a00 */
[----:B------:R-:W4:Y:S01]  /*25140*/  LDL.LU.64 R58, [R1+0x6a8] ;  /* 0x0006a800013a7983 */ /* 0x000f220000300a00 */
[----:B0-----:R-:W-:-:S15]  /*25150*/  HMMA.16816.F32 R4, R8, R36, R48 ;  /* 0x000000240804723c */ /* 0x001fde0000001830 */
[----:B------:R-:W-:-:S04]  /*25160*/  NOP ;  /* 0x0000000000007918 */ /* 0x000fc80000000000 */
[----:B------:R0:W-:Y:S04]  /*25170*/  STL.64 [R1+0x320], R4 ;  /* 0x0003200401007387 */ /* 0x0001e80000100a00 */
[----:B------:R-:W-:Y:S04]  /*25180*/  STL.64 [R1+0x328], R6 ;  /* 0x0003280601007387 */ /* 0x000fe80000100a00 */
[----:B------:R-:W2:Y:S04]  /*25190*/  LDL.LU.64 R48, [R1+0x660] ;  /* 0x0006600001307983 */ /* 0x000ea80000300a00 */
[----:B------:R-:W2:Y:S04]  /*251a0*/  LDL.LU.64 R50, [R1+0x668] ;  /* 0x0006680001327983 */ /* 0x000ea80000300a00 */
[----:B------:R-:W3:Y:S04]  /*251b0*/  LDL.LU.64 R52, [R1+0x620] ;  /* 0x0006200001347983 */ /* 0x000ee80000300a00 */
[----:B------:R-:W3:Y:S04]  /*251c0*/  LDL.LU.64 R54, [R1+0x628] ;  /* 0x0006280001367983 */ /* 0x000ee80000300a00 */
[----:B------:R-:W2:Y:S04]  /*251d0*/  LDL.LU.64 R44, [R1+0x5e0] ;  /* 0x0005e000012c7983 */ /* 0x000ea80000300a00 */
[----:B------:R-:W2:Y:S01]  /*251e0*/  LDL.LU.64 R46, [R1+0x5e8] ;  /* 0x0005e800012e7983 */ /* 0x000ea20000300a00 */
[----:B0-----:R-:W-:Y:S01]  /*251f0*/  IMAD.MOV.U32 R4, RZ, RZ, R3 ;  /* 0x000000ffff047224 */ /* 0x001fe200078e0003 */
[----:B------:R-:W-:-:S02]  /*25200*/  MOV R5, R2 ;  /* 0x0000000200057202 */ /* 0x000fc40000000f00 */
[----:B------:R-:W2:Y:S04]  /*25210*/  LDL R2, [R1+0x1350] ;  /* 0x0013500001027983 */ /* 0x000ea80000100800 */
[----:B------:R0:W-:Y:S04]  /*25220*/  STL.64 [R1+0x1db8], R4 ;  /* 0x001db80401007387 */ /* 0x0001e80000100a00 */
[----:B0-----:R-:W2:Y:S04]  /*25230*/  LDL.64 R4, [R1+0xc0] ;  /* 0x0000c00001047983 */ /* 0x001ea80000100a00 */
[----:B--2---:R0:W-:Y:S04]  /*25240*/  STL.64 [R1+0x1dc8], R4 ;  /* 0x001dc80401007387 */ /* 0x0041e80000100a00 */
[----:B0-----:R-:W2:Y:S04]  /*25250*/  LDL.LU.64 R4, [R1+0x6d0] ;  /* 0x0006d00001047983 */ /* 0x001ea80000300a00 */
[----:B------:R-:W2:Y:S04]  /*25260*/  LDL.LU.64 R6, [R1+0x6d8] ;  /* 0x0006d80001067983 */ /* 0x000ea80000300a00 */
[----:B------:R-:W-:Y:S04]  /*25270*/  STL.64 [R1+0x1d98], R38 ;  /* 0x001d982601007387 */ /* 0x000fe80000100a00 */
[----:B------:R-:W-:Y:S04]  /*25280*/  STL.64 [R1+0x1d90], R36 ;  /* 0x001d902401007387 */ /* 0x000fe80000100a00 */
[----:B------:R-:W-:Y:S04]  /*25290*/  STL [R1+0x1d50], R35 ;  /* 0x001d502301007387 */ /* 0x000fe80000100800 */
[----:B------:R-:W-:Y:S01]  /*252a0*/  STL.64 [R1+0x1d48], R32 ;  /* 0x001d482001007387 */ /* 0x000fe20000100a00 */
[----:B--2---:R-:W-:-:S15]  /*252b0*/  HMMA.16816.F32 R4, R8, R32, R4 ;  /* 0x000000200804723c */ /* 0x004fde0000001804 */
[----:B------:R-:W-:-:S04]  /*252c0*/  NOP ;  /* 0x0000000000007918 */ /* 0x000fc80000000000 */
[----:B------:R-:W-:Y:S04]  /*252d0*/  STL.64 [R1+0x310], R4 ;  /* 0x0003100401007387 */ /* 0x000fe80000100a00 */
[----:B------:R-:W-:Y:S04]  /*252e0*/  STL.64 [R1+0x318], R6 ;  /* 0x0003180601007387 */ /* 0x000fe80000100a00 */
[----:B------:R4:W-:Y:S02]  /*252f0*/  STL [R1+0x1dc0], R34 ;  /* 0x001dc02201007387 */ /* 0x0009e40000100800 */
[C---:B----4-:R-:W-:Y:S08]  /*25300*/  HMMA.16816.F32 R32, R8.reuse, R28, R56 ;  /* 0x0000001c0820723c */ /* 0x050ff00000001838 */
[C---:B------:R-:W-:Y:S01]  /*25310*/  HMMA.16816.F32 R4, R8.reuse, R24, R48 ;  /* 0x000000180804723c */ /* 0x040fe20000001830 */
[----:B------:R-:W2:Y:S10]  /*25320*/  LDL.LU.64 R48, [R1+0x5c0] ;  /* 0x0005c00001307983 */ /* 0x000eb40000300a00 */
[----:B------:R-:W-:Y:S04]  /*25330*/  STL.64 [R1+0x300], R32 ;  /* 0x0003002001007387 */ /* 0x000fe80000100a00 */
[----:B------:R-:W-:Y:S04]  /*25340*/  STL.64 [R1+0x308], R34 ;  /* 0x0003082201007387 */ /* 0x000fe80000100a00 */
[----:B------:R-:W2:Y:S04]  /*25350*/  LDL.LU.64 R50, [R1+0x5c8] ;  /* 0x0005c80001327983 */ /* 0x000ea80000300a00 */
[----:B------:R-:W-:Y:S04]  /*25360*/  STL.64 [R1+0x2f0], R4 ;  /* 0x0002f00401007387 */ /* 0x000fe80000100a00 */
[----:B------:R3:W-:Y:S04]  /*25370*/  STL.64 [R1+0x2f8], R6 ;  /* 0x0002f80601007387 */ /* 0x0007e80000100a00 */
[----:B------:R-:W-:Y:S04]  /*25380*/  STL.64 [R1+0x1db0], R26 ;  /* 0x001db01a01007387 */ /* 0x000fe80000100a00 */
[----:B------:R0:W-:Y:S01]  /*25390*/  STL.64 [R1+0x1da8], R24 ;  /* 0x001da81801007387 */ /* 0x0001e20000100a00 */
[C---:B---3--:R-:W-:Y:S08]  /*253a0*/  HMMA.16816.F32 R4, R8.reuse, R20, R52 ;  /* 0x000000140804723c */ /* 0x048ff00000001834 */
[C---:B0-----:R-:W-:Y:S01]  /*253b0*/  HMMA.16816.F32 R24, R8.reuse, R12, R44 ;  /* 0x0000000c0818723c */ /* 0x041fe2000000182c */
[----:B------:R-:W0:Y:S10]  /*253c0*/  LDSM.16.MT88.4 R44, [R2+UR5+0x4000] ;  /* 0x00400005022c783b */ /* 0x000e340008004200 */
[----:B------:R1:W-:Y:S04]  /*253d0*/  STL.64 [R1+0x2e0], R4 ;  /* 0x0002e00401007387 */ /* 0x0003e80000100a00 */
[----:B------:R3:W-:Y:S04]  /*253e0*/  STL.64 [R1+0x2e8], R6 ;  /* 0x0002e80601007387 */ /* 0x0007e80000100a00 */
[----:B-1----:R-:W4:Y:S04]  /*253f0*/  LDL.LU.64 R4, [R1+0x560] ;  /* 0x0005600001047983 */ /* 0x002f280000300a00 */
[----:B------:R1:W-:Y:S04]  /*25400*/  STL.64 [R1+0x2d0], R24 ;  /* 0x0002d01801007387 */ /* 0x0003e80000100a00 */
[----:B------:R0:W-:Y:S04]  /*25410*/  STL.64 [R1+0x2d8], R26 ;  /* 0x0002d81a01007387 */ /* 0x0001e80000100a00 */
[----:B---3--:R-:W4:Y:S04]  /*25420*/  LDL.LU.64 R6, [R1+0x568] ;  /* 0x0005680001067983 */ /* 0x008f280000300a00 */
[----:B------:R-:W3:Y:S04]  /*25430*/  LDL.LU.64 R32, [R1+0x530] ;  /* 0x0005300001207983 */ /* 0x000ee80000300a00 */
[----:B------:R-:W3:Y:S04]  /*25440*/  LDL.LU.64 R34, [R1+0x538] ;  /* 0x0005380001227983 */ /* 0x000ee80000300a00 */
[----:B-1----:R-:W3:Y:S04]  /*25450*/  LDL.LU.64 R24, [R1+0x500] ;  /* 0x0005000001187983 */ /* 0x002ee80000300a00 */
[----:B0-----:R-:W3:Y:S04]  /*25460*/  LDL.LU.64 R26, [R1+0x508] ;  /* 0x00050800011a7983 */ /* 0x001ee80000300a00 */
[----:B------:R-:W3:Y:S04]  /*25470*/  LDL.LU.64 R36, [R1+0x4e0] ;  /* 0x0004e00001247983 */ /* 0x000ee80000300a00 */
[----:B------:R-:W3:Y:S04]  /*25480*/  LDL.LU.64 R38, [R1+0x4e8] ;  /* 0x0004e80001267983 */ /* 0x000ee80000300a00 */
[----:B------:R-:W3:Y:S04]  /*25490*/  LDL.LU.64 R52, [R1+0x4b0] ;  /* 0x0004b00001347983 */ /* 0x000ee80000300a00 */
[----:B------:R-:W3:Y:S04]  /*254a0*/  LDL.LU.64 R54, [R1+0x4b8] ;  /* 0x0004b80001367983 */ /* 0x000ee80000300a00 */
[----:B------:R-:W-:Y:S04]  /*254b0*/  STL.64 [R1+0x1ce8], R46 ;  /* 0x001ce82e01007387 */ /* 0x000fe80000100a00 */
[----:B------:R0:W-:Y:S04]  /*254c0*/  STL.64 [R1+0x1ce0], R44 ;  /* 0x001ce02c01007387 */ /* 0x0001e80000100a00 */
[----:B0-----:R-:W3:Y:S04]  /*254d0*/  LDL.LU.64 R44, [R1+0x90] ;  /* 0x00009000012c7983 */ /* 0x001ee80000300a00 */
[----:B------:R-:W3:Y:S04]  /*254e0*/  LDL.LU.64 R56, [R1+0x480] ;  /* 0x0004800001387983 */ /* 0x000ee80000300a00 */
[----:B------:R-:W3:Y:S01]  /*254f0*/  LDL.LU.64 R58, [R1+0x488] ;  /* 0x00048800013a7983 */ /* 0x000ee20000300a00 */
[----:B--2---:R-:W-:-:S15]  /*25500*/  HMMA.16816.F32 R48, R8, R16, R48 ;  /* 0x000000100830723c */ /* 0x004fde0000001830 */
[----:B------:R-:W-:-:S04]  /*25510*/  NOP ;  /* 0x0000000000007918 */ /* 0x000fc80000000000 */
[----:B------:R0:W-:Y:S04]  /*25520*/  STL.64 [R1+0x2c0], R48 ;  /* 0x0002c03001007387 */ /* 0x0001e80000100a00 */
[----:B------:R1:W-:Y:S04]  /*25530*/  STL.64 [R1+0x2c8], R50 ;  /* 0x0002c83201007387 */ /* 0x0003e80000100a00 */
[----:B0-----:R-:W2:Y:S04]  /*25540*/  LDL.LU.64 R48, [R1+0x460] ;  /* 0x0004600001307983 */ /* 0x001ea80000300a00 */
[----:B-1----:R-:W2:Y:S01]  /*25550*/  LDL.LU.64 R50, [R1+0x468] ;  /* 0x0004680001327983 */ /* 0x002ea20000300a00 */
[----:B----4-:R-:W-:-:S15]  /*25560*/  HMMA.16816.F32 R4, R8, R40, R4 ;  /* 0x000000280804723c */ /* 0x010fde0000001804 */
[----:B------:R-:W-:-:S04]  /*25570*/  NOP ;  /* 0x0000000000007918 */ /* 0x000fc80000000000 */
[----:B------:R0:W-:Y:S04]  /*25580*/  STL.64 [R1+0x2b0], R4 ;  /* 0x0002b00401007387 */ /* 0x0001e80000100a00 */
[----:B------:R-:W-:Y:S04]  /*25590*/  STL.64 [R1+0x2b8], R6 ;  /* 0x0002b80601007387 */ /* 0x000fe80000100a00 */
[----:B0-----:R-:W3:Y:S01]  /*255a0*/  LDL.LU.64 R4, [R1+0x1dc8] ;  /* 0x001dc80001047983 */ /* 0x001ee20000300a00 */
[----:B------:R-:W-:Y:S02]  /*255b0*/  IMAD.MOV.U32 R30, RZ, RZ, R40 ;  /* 0x000000ffff1e7224 */ /* 0x000fe400078e0028 */
[----:B------:R-:W-:-:S02]  /*255c0*/  IMAD.MOV.U32 R22, RZ, RZ, R41 ;  /* 0x000000ffff167224 */ /* 0x000fc400078e0029 */
[----:B------:R-:W4:Y:S04]  /*255d0*/  LDL.LU.64 R40, [R1+0x470] ;  /* 0x0004700001287983 */ /* 0x000f280000300a00 */
[----:B------:R-:W4:Y:S01]  /*255e0*/  LDL.LU.64 R42, [R1+0x478] ;  /* 0x00047800012a7983 */ /* 0x000f220000300a00 */
[----:B---3--:R-:W-:Y:S01]  /*255f0*/  HMMA.16816.F32 R32, R8, R4, R32 ;  /* 0x000000040820723c */ /* 0x008fe20000001820 */
[----:B------:R-:W-:-:S15]  /*25600*/  IMAD.MOV.U32 R31, RZ, RZ, R5 ;  /* 0x000000ffff1f7224 */ /* 0x000fde00078e0005 */
[----:B------:R-:W-:-:S03]  /*25610*/  NOP ;  /* 0x0000000000007918 */ /* 0x000fc60000000000 */
[----:B------:R0:W-:Y:S04]  /*25620*/  STL.64 [R1+0x2a0], R32 ;  /* 0x0002a02001007387 */ /* 0x0001e80000100a00 */
[----:B------:R1:W-:Y:S01]  /*25630*/  STL.64 [R1+0x2a8], R34 ;  /* 0x0002a82201007387 */ /* 0x0003e20000100a00 */
[----:B0-----:R-:W-:-:S03]  /*25640*/  IMAD.MOV.U32 R32, RZ, RZ, R4 ;  /* 0x000000ffff207224 */ /* 0x001fc600078e0004 */
[----:B-1----:R-:W3:Y:S04]  /*25650*/  LDL.LU R34, [R1+0x1dc0] ;  /* 0x001dc00001227983 */ /* 0x002ee80000300800 */
[----:B------:R-:W2:Y:S02]  /*25660*/  LDL.LU.64 R4, [R1+0x1db8] ;  /* 0x001db80001047983 */ /* 0x000ea40000300a00 */
[----:B--2---:R-:W-:Y:S02]  /*25670*/  HMMA.16816.F32 R4, R8, R4, R24 ;  /* 0x000000040804723c */ /* 0x004fe40000001818 */
[----:B------:R-:W2:Y:S04]  /*25680*/  LDL.LU.64 R26, [R1+0x1db0] ;  /* 0x001db000011a7983 */ /* 0x000ea80000300a00 */
[----:B------:R-:W2:-:S13]  /*25690*/  LDL.LU.64 R24, [R1+0x1da8] ;  /* 0x001da80001187983 */ /* 0x000e9a0000300a00 */
[----:B------:R0:W-:Y:S04]  /*256a0*/  STL.64 [R1+0x290], R4 ;  /* 0x0002900401007387 */ /* 0x0001e80000100a00 */
[----:B------:R1:W-:Y:S04]  /*256b0*/  STL.64 [R1+0x298], R6 ;  /* 0x0002980601007387 */ /* 0x0003e80000100a00 */
[----:B0-----:R-:W1:Y:S01]  /*256c0*/  LDL.LU.64 R4, [R1+0x1da0] ;  /* 0x001da00001047983 */ /* 0x001e620000300a00 */
[C---:B------:R-:W-:Y:S08]  /*256d0*/  HMMA.16816.F32 R52, R8.reuse, R44, R52 ;  /* 0x0000002c0834723c */ /* 0x040ff00000001834 */
[----:B-1----:R-:W-:Y:S01]  /*256e0*/  HMMA.16816.F32 R4, R8, R4, R36 ;  /* 0x000000040804723c */ /* 0x002fe20000001824 */
[----:B------:R-:W2:Y:S04]  /*256f0*/  LDL.LU.64 R38, [R1+0x1d98] ;  /* 0x001d980001267983 */ /* 0x000ea80000300a00 */
[----:B------:R-:W2:-:S14]  /*25700*/  LDL.LU.64 R36, [R1+0x1d90] ;  /* 0x001d900001247983 */ /* 0x000e9c0000300a00 */
[----:B------:R-:W-:Y:S04]  /*25710*/  STL.64 [R1+0x280], R4 ;  /* 0x0002800401007387 */ /* 0x000fe80000100a00 */
[----:B------:R0:W-:Y:S04]  /*25720*/  STL.64 [R1+0x288], R6 ;  /* 0x0002880601007387 */ /* 0x0001e80000100a00 */
[----:B0-----:R-:W2:Y:S04]  /*25730*/  LDL.LU.64 R6, [R1+0x1d88] ;  /* 0x001d880001067983 */ /* 0x001ea80000300a00 */
[----:B------:R-:W2:Y:S04]  /*25740*/  LDL.LU.64 R4, [R1+0x1d80] ;  /* 0x001d800001047983 */ /* 0x000ea80000300a00 */
[----:B------:R-:W-:Y:S04]  /*25750*/  STL.64 [R1+0x270], R52 ;  /* 0x0002703401007387 */ /* 0x000fe80000100a00 */
[----:B------:R0:W-:Y:S04]  /*25760*/  STL.64 [R1+0x278], R54 ;  /* 0x0002783601007387 */ /* 0x0001e80000100a00 */
[----:B0-----:R-:W2:Y:S04]  /*25770*/  LDL.LU R54, [R1+0x1d78] ;  /* 0x001d780001367983 */ /* 0x001ea80000300800 */
[----:B------:R-:W2:Y:S01]  /*25780*/  LDL.LU.64 R52, [R1+0x1d70] ;  /* 0x001d700001347983 */ /* 0x000ea20000300a00 */
[----:B------:R-:W-:-:S02]  /*25790*/  IMAD.MOV.U32 R3, RZ, RZ, R44 ;  /* 0x000000ffff037224 */ /* 0x000fc400078e002c */
[----:B------:R-:W-:Y:S02]  /*257a0*/  IMAD.MOV.U32 R2, RZ, RZ, R45 ;  /* 0x000000ffff027224 */ /* 0x000fe400078e002d */
[----:B------:R-:W3:Y:S04]  /*257b0*/  LDL.LU.64 R44, [R1+0x160] ;  /* 0x00016000012c7983 */ /* 0x000ee80000300a00 */
[----:B------:R-:W3:Y:S01]  /*257c0*/  LDL.LU.64 R46, [R1+0x168] ;  /* 0x00016800012e7983 */ /* 0x000ee20000300a00 */
[----:B--2---:R-:W-:-:S15]  /*257d0*/  HMMA.16816.F32 R56, R8, R52, R56 ;  /* 0x000000340838723c */ /* 0x004fde0000001838 */
[----:B------:R-:W-:-:S04]  /*257e0*/  NOP ;  /* 0x0000000000007918 */ /* 0x000fc80000000000 */
[----:B------:R0:W-:Y:S04]  /*257f0*/  STL.64 [R1+0x260], R56 ;  /* 0x0002603801007387 */ /* 0x0001e80000100a00 */
[----:B------:R-:W-:Y:S04]  /*25800*/  STL.64 [R1+0x268], R58 ;  /* 0x0002683a01007387 */ /* 0x000fe80000100a00 */
[----:B0-----:R-:W2:Y:S04]  /*25810*/  LDL.LU.64 R56, [R1+0x1d68] ;  /* 0x001d680001387983 */ /* 0x001ea80000300a00 */
[----:B------:R0:W-:Y:S02]  /*25820*/  STL.64 [R1+0x1d08], R52 ;  /* 0x001d083401007387 */ /* 0x0001e40000100a00 */
[----:B0-----:R-:W-:Y:S01]  /*25830*/  MOV R52, R54 ;  /* 0x0000003600347202 */ /* 0x001fe20000000f00 */
[----:B---3--:R-:W-:-:S07]  /*25840*/  IMAD.MOV.U32 R53, RZ, RZ, R34 ;  /* 0x000000ffff357224 */ /* 0x008fce00078e0022 */
[C---:B----4-:R-:W-:Y:S01]  /*25850*/  HMMA.16816.F32 R52, R8.reuse, R52, R40 ;  /* 0x000000340834723c */ /* 0x050fe20000001828 */
[----:B------:R-:W3:Y:S04]  /*25860*/  LDL.LU.64 R42, [R1+0x1d60] ;  /* 0x001d6000012a7983 */ /* 0x000ee80000300a00 */
[----:B------:R-:W3:Y:S04]  /*25870*/  LDL.LU.64 R40, [R1+0x1d58] ;  /* 0x001d580001287983 */ /* 0x000ee80000300a00 */
[----:B--2---:R0:W-:Y:S10]  /*25880*/  STL.64 [R1+0x1d00], R56 ;  /* 0x001d003801007387 */ /* 0x0041f40000100a00 */
[----:B------:R-:W-:Y:S01]  /*25890*/  STL.64 [R1+0x250], R52 ;  /* 0x0002503401007387 */ /* 0x000fe20000100a00 */
[C---:B------:R-:W-:Y:S03]  /*258a0*/  HMMA.16816.F32 R48, R8.reuse, R56, R48 ;  /* 0x000000380830723c */ /* 0x040fe60000001830 */
[----:B------:R-:W-:Y:S04]  /*258b0*/  STL.64 [R1+0x258], R54 ;  /* 0x0002583601007387 */ /* 0x000fe80000100a00 */
[----:B0-----:R-:W2:Y:S01]  /*258c0*/  LDL.LU.64 R56, [R1+0xb0] ;  /* 0x0000b00001387983 */ /* 0x001ea20000300a00 */
[----:B------:R-:W-:Y:S11]  /*258d0*/  HMMA.16816.F32 R44, R8, R4, R44 ;  /* 0x00000004082c723c */ /* 0x000ff6000000182c */
[----:B------:R-:W-:Y:S04]  /*258e0*/  STL.64 [R1+0x240], R48 ;  /* 0x0002403001007387 */ /* 0x000fe80000100a00 */
[----:B------:R-:W-:Y:S04]  /*258f0*/  STL.64 [R1+0x248], R50 ;  /* 0x0002483201007387 */ /* 0x000fe80000100a00 */
[----:B--2---:R0:W-:Y:S02]  /*25900*/  STL.64 [R1+0x1d20], R56 ;  /* 0x001d203801007387 */ /* 0x0041e40000100a00 */
[----:B0-----:R-:W-:-:S02]  /*25910*/  IMAD.MOV.U32 R56, RZ, RZ, R32 ;  /* 0x000000ffff387224 */ /* 0x001fc400078e0020 */
[----:B------:R-:W-:Y:S01]  /*25920*/  IMAD.MOV.U32 R57, RZ, RZ, R31 ;  /* 0x000000ffff397224 */ /* 0x000fe200078e001f */
[----:B------:R-:W3:Y:S04]  /*25930*/  LDL.LU.64 R32, [R1+0x720] ;  /* 0x0007200001207983 */ /* 0x000ee80000300a00 */
[----:B------:R-:W3:Y:S04]  /*25940*/  LDL.LU.64 R34, [R1+0x728] ;  /* 0x0007280001227983 */ /* 0x000ee80000300a00 */
[----:B------:R-:W-:Y:S04]  /*25950*/  STL.64 [R1+0x1d30], R56 ;  /* 0x001d303801007387 */ /* 0x000fe80000100a00 */
[----:B------:R-:W2:Y:S04]  /*25960*/  LDL.LU.64 R8, [R1+0x670] ;  /* 0x0006700001087983 */ /* 0x000ea80000300a00 */
[----:B------:R-:W2:Y:S04]  /*25970*/  LDL.LU.64 R10, [R1+0x678] ;  /* 0x00067800010a7983 */ /* 0x000ea80000300a00 */
[----:B------:R0:W-:Y:S04]  /*25980*/  STL.64 [R1+0x1b0], R44 ;  /* 0x0001b02c01007387 */ /* 0x0001e80000100a00 */
[----:B------:R1:W-:Y:S04]  /*25990*/  STL.64 [R1+0x1b8], R46 ;  /* 0x0001b82e01007387 */ /* 0x0003e80000100a00 */
[----:B------:R-:W4:Y:S04]  /*259a0*/  LDL.LU.64 R48, [R1+0x640] ;  /* 0x0006400001307983 */ /* 0x000f280000300a00 */
[----:B------:R-:W4:Y:S04]  /*259b0*/  LDL.LU.64 R50, [R1+0x648] ;  /* 0x0006480001327983 */ /* 0x000f280000300a00 */
[----:B------:R-:W2:Y:S04]  /*259c0*/  LDL.LU.64 R52, [R1+0x600] ;  /* 0x0006000001347983 */ /* 0x000ea80000300a00 */
[----:B------:R-:W2:Y:S04]  /*259d0*/  LDL.LU.64 R54, [R1+0x608] ;  /* 0x0006080001367983 */ /* 0x000ea80000300a00 */
[----:B0-----:R-:W2:Y:S04]  /*259e0*/  LDL.LU.64 R44, [R1+0x5b0] ;  /* 0x0005b000012c7983 */ /* 0x001ea80000300a00 */
[----:B-1----:R-:W2:Y:S04]  /*259f0*/  LDL.LU.64 R46, [R1+0x5b8] ;  /* 0x0005b800012e7983 */ /* 0x002ea80000300a00 */
[----:B------:R-:W-:Y:S04]  /*25a00*/  STL.64 [R1+0x1cf8], R6 ;  /* 0x001cf80601007387 */ /* 0x000fe80000100a00 */
[----:B------:R0:W-:Y:S04]  /*25a10*/  STL.64 [R1+0x1cf0], R4 ;  /* 0x001cf00401007387 */ /* 0x0001e80000100a00 */
[----:B0-----:R-:W2:Y:S01]  /*25a20*/  LDL.LU.64 R4, [R1+0xa0] ;  /* 0x0000a00001047983 */ /* 0x001ea20000300a00 */
[C---:B---3--:R-:W-:Y:S03]  /*25a30*/  HMMA.16816.F32 R32, R40.reuse, R36, R32 ;  /* 0x000000242820723c */ /* 0x048fe60000001820 */
[----:B--2---:R0:W-:Y:S04]  /*25a40*/  STL.64 [R1+0x1d28], R4 ;  /* 0x001d280401007387 */ /* 0x0041e80000100a00 */
[----:B0-----:R-:W2:Y:S04]  /*25a50*/  LDL.LU.64 R4, [R1+0x6b0] ;  /* 0x0006b00001047983 */ /* 0x001ea80000300a00 */
[----:B------:R-:W2:Y:S08]  /*25a60*/  LDL.LU.64 R6, [R1+0x6b8] ;  /* 0x0006b80001067983 */ /* 0x000eb00000300a00 */
[----:B------:R-:W-:Y:S04]  /*25a70*/  STL.64 [R1+0x1a0], R32 ;  /* 0x0001a02001007387 */ /* 0x000fe80000100a00 */
[----:B------:R0:W-:Y:S04]  /*25a80*/  STL.64 [R1+0x1a8], R34 ;  /* 0x0001a82201007387 */ /* 0x0001e80000100a00 */
[----:B0-----:R-:W3:Y:S04]  /*25a90*/  LDL.LU R35, [R1+0x1d50] ;  /* 0x001d500001237983 */ /* 0x001ee80000300800 */
[----:B------:R-:W2:Y:S04]  /*25aa0*/  LDL.LU.64 R32, [R1+0x1d48] ;  /* 0x001d480001207983 */ /* 0x000ea80000300a00 */
[----:B------:R-:W-:Y:S04]  /*25ab0*/  STL.64 [R1+0x1d18], R38 ;  /* 0x001d182601007387 */ /* 0x000fe80000100a00 */
[----:B------:R0:W-:Y:S04]  /*25ac0*/  STL.64 [R1+0x1d10], R36 ;  /* 0x001d102401007387 */ /* 0x0001e80000100a00 */
[----:B0-----:R-:W4:Y:S04]  /*25ad0*/  LDL.LU.64 R36, [R1+0x6f0] ;  /* 0x0006f00001247983 */ /* 0x001f280000300a00 */
[----:B------:R-:W4:Y:S01]  /*25ae0*/  LDL.LU.64 R38, [R1+0x6f8] ;  /* 0x0006f80001267983 */ /* 0x000f220000300a00 */
[C---:B------:R-:W-:Y:S08]  /*25af0*/  HMMA.16816.F32 R8, R40.reuse, R24, R8 ;  /* 0x000000182808723c */ /* 0x040ff00000001808 */
[C---:B------:R-:W-:Y:S01]  /*25b00*/  HMMA.16816.F32 R52, R40.reuse, R12, R52 ;  /* 0x0000000c2834723c */ /* 0x040fe20000001834 */
[----:B---3--:R-:W-:Y:S04]  /*25b10*/  STL [R1+0x1d40], R35 ;  /* 0x001d402301007387 */ /* 0x008fe80000100800 */
[----:B--2---:R0:W-:Y:S03]  /*25b20*/  STL.64 [R1+0x1d38], R32 ;  /* 0x001d382001007387 */ /* 0x0041e60000100a00 */
[C---:B----4-:R-:W-:Y:S08]  /*25b30*/  HMMA.16816.F32 R36, R40.reuse, R32, R36 ;  /* 0x000000202824723c */ /* 0x050ff00000001824 */
[C---:B0-----:R-:W-:Y:S11]  /*25b40*/  HMMA.16816.F32 R32, R40.reuse, R28, R4 ;  /* 0x0000001c2820723c */ /* 0x041ff60000001804 */
[----:B------:R-:W-:Y:S04]  /*25b50*/  STL.64 [R1+0x190], R36 ;  /* 0x0001902401007387 */ /* 0x000fe80000100a00 */
[----:B------:R-:W-:Y:S04]  /*25b60*/  STL.64 [R1+0x198], R38 ;  /* 0x0001982601007387 */ /* 0x000fe80000100a00 */
[----:B------:R0:W-:Y:S04]  /*25b70*/  STL.64 [R1+0x180], R32 ;  /* 0x0001802001007387 */ /* 0x0001e80000100a00 */
[----:B------:R1:W-:Y:S04]  /*25b80*/  STL.64 [R1+0x188], R34 ;  /* 0x0001882201007387 */ /* 0x0003e80000100a00 */
[----:B0-----:R-:W2:Y:S04]  /*25b90*/  LDL.LU.64 R32, [R1+0x570] ;  /* 0x0005700001207983 */ /* 0x001ea80000300a00 */
[----:B------:R-:W-:Y:S04]  /*25ba0*/  STL.64 [R1+0x170], R8 ;  /* 0x0001700801007387 */ /* 0x000fe80000100a00 */
[----:B------:R0:W-:Y:S04]  /*25bb0*/  STL.64 [R1+0x178], R10 ;  /* 0x0001780a01007387 */ /* 0x0001e80000100a00 */
[----:B-1----:R-:W2:Y:S01]  /*25bc0*/  LDL.LU.64 R34, [R1+0x578] ;  /* 0x0005780001227983 */ /* 0x002ea20000300a00 */
[C---:B------:R-:W-:Y:S08]  /*25bd0*/  HMMA.16816.F32 R4, R40.reuse, R20, R48 ;  /* 0x000000142804723c */ /* 0x040ff00000001830 */
[----:B0-----:R-:W-:Y:S11]  /*25be0*/  HMMA.16816.F32 R8, R40, R16, R44 ;  /* 0x000000102808723c */ /* 0x001ff6000000182c */
[----:B------:R0:W-:Y:S04]  /*25bf0*/  STL.64 [R1+0x160], R4 ;  /* 0x0001600401007387 */ /* 0x0001e80000100a00 */
[----:B------:R1:W-:Y:S04]  /*25c00*/  STL.64 [R1+0x168], R6 ;  /* 0x0001680601007387 */ /* 0x0003e80000100a00 */
[----:B0-----:R-:W3:Y:S04]  /*25c10*/  LDL.LU.64 R4, [R1+0x540] ;  /* 0x0005400001047983 */ /* 0x001ee80000300a00 */
[----:B-1----:R-:W3:Y:S04]  /*25c20*/  LDL.LU.64 R6, [R1+0x548] ;  /* 0x0005480001067983 */ /* 0x002ee80000300a00 */
[----:B------:R-:W4:Y:S04]  /*25c30*/  LDL.LU.64 R48, [R1+0x520] ;  /* 0x0005200001307983 */ /* 0x000f280000300a00 */
[----:B------:R-:W4:Y:S04]  /*25c40*/  LDL.LU.64 R50, [R1+0x528] ;  /* 0x0005280001327983 */ /* 0x000f280000300a00 */
[----:B------:R-:W3:Y:S04]  /*25c50*/  LDL.LU.64 R36, [R1+0x4f0] ;  /* 0x0004f00001247983 */ /* 0x000ee80000300a00 */
[----:B------:R0:W-:Y:S04]  /*25c60*/  STL.64 [R1+0x150], R52 ;  /* 0x0001503401007387 */ /* 0x0001e80000100a00 */
[----:B------:R1:W-:Y:S04]  /*25c70*/  STL.64 [R1+0x158], R54 ;  /* 0x0001583601007387 */ /* 0x0003e80000100a00 */
[----:B------:R-:W3:Y:S04]  /*25c80*/  LDL.LU.64 R38, [R1+0x4f8] ;  /* 0x0004f80001267983 */ /* 0x000ee80000300a00 */
[----:B------:R-:W-:Y:S04]  /*25c90*/  STL.64 [R1+0x140], R8 ;  /* 0x0001400801007387 */ /* 0x000fe80000100a00 */
[----:B------:R-:W-:Y:S04]  /*25ca0*/  STL.64 [R1+0x148], R10 ;  /* 0x0001480a01007387 */ /* 0x000fe80000100a00 */
[----:B------:R-:W1:Y:S01]  /*25cb0*/  LDSM.16.MT88.4 R8, [R60+UR5+0x4800] ;  /* 0x004800053c08783b */ /* 0x000e620008004200 */
[----:B------:R-:W-:-:S02]  /*25cc0*/  IMAD.MOV.U32 R56, RZ, RZ, R30 ;  /* 0x000000ffff387224 */ /* 0x000fc400078e001e */
[----:B------:R-:W-:Y:S01]  /*25cd0*/  IMAD.MOV.U32 R57, RZ, RZ, R22 ;  /* 0x000000ffff397224 */ /* 0x000fe200078e0016 */
[----:B0-----:R-:W3:Y:S04]  /*25ce0*/  LDL.LU.64 R52, [R1+0x4c0] ;  /* 0x0004c00001347983 */ /* 0x001ee80000300a00 */
[----:B-1----:R-:W3:Y:S04]  /*25cf0*/  LDL.LU.64 R54, [R1+0x4c8] ;  /* 0x0004c80001367983 */ /* 0x002ee80000300a00 */
[----:B------:R-:W3:Y:S04]  /*25d00*/  LDL.LU.64 R44, [R1+0x4a0] ;  /* 0x0004a000012c7983 */ /* 0x000ee80000300a00 */
[----:B------:R-:W3:Y:S04]  /*25d10*/  LDL.LU.64 R46, [R1+0x4a8] ;  /* 0x0004a800012e7983 */ /* 0x000ee80000300a00 */
[----:B------:R-:W-:Y:S04]  /*25d20*/  STL.64 [R1+0x1c60], R10 ;  /* 0x001c600a01007387 */ /* 0x000fe80000100a00 */
[----:B------:R-:W-:Y:S04]  /*25d30*/  STL.64 [R1+0x1c58], R8 ;  /* 0x001c580801007387 */ /* 0x000fe80000100a00 */
[----:B------:R-:W-:Y:S01]  /*25d40*/  STL [R1+0x19c0], R60 ;  /* 0x0019c03c01007387 */ /* 0x000fe20000100800 */
[----:B--2---:R-:W-:Y:S03]  /*25d50*/  HMMA.16816.F32 R56, R40, R56, R32 ;  /* 0x000000382838723c */ /* 0x004fe60000001820 */
[----:B------:R-:W2:Y:S04]  /*25d60*/  LDL.LU R35, [R1+0x1d40] ;  /* 0x001d400001237983 */ /* 0x000ea80000300800 */
[----:B------:R-:W2:-:S12]  /*25d70*/  LDL.LU.64 R32, [R1+0x1d38] ;  /* 0x001d380001207983 */ /* 0x000e980000300a00 */
[----:B------:R0:W-:Y:S04]  /*25d80*/  STL.64 [R1+0x130], R56 ;  /* 0x0001303801007387 */ /* 0x0001e80000100a00 */
[----:B------:R3:W-:Y:S04]  /*25d90*/  STL.64 [R1+0x138], R58 ;  /* 0x0001383a01007387 */ /* 0x0007e80000100a00 */
[----:B0-----:R-:W3:Y:S02]  /*25da0*/  LDL.LU.64 R56, [R1+0x1d30] ;  /* 0x001d300001387983 */ /* 0x001ee40000300a00 */
[----:B---3--:R-:W-:Y:S02]  /*25db0*/  HMMA.16816.F32 R56, R40, R56, R4 ;  /* 0x000000382838723c */ /* 0x008fe40000001804 */
[----:B------:R-:W3:-:S15]  /*25dc0*/  LDL.LU.64 R4, [R1+0x1d28] ;  /* 0x001d280001047983 */ /* 0x000ede0000300a00 */
[----:B------:R-:W-:Y:S02]  /*25dd0*/  NOP ;  /* 0x0000000000007918 */ /* 0x000fe40000000000 */
[----:B------:R0:W-:Y:S04]  /*25de0*/  STL.64 [R1+0x120], R56 ;  /* 0x0001203801007387 */ /* 0x0001e80000100a00 */
[----:B------:R-:W-:Y:S04]  /*25df0*/  STL.64 [R1+0x128], R58 ;  /* 0x0001283a01007387 */ /* 0x000fe80000100a00 */
[----:B0-----:R-:W4:Y:S01]  /*25e00*/  LDL.LU.64 R56, [R1+0x1d20] ;  /* 0x001d200001387983 */ /* 0x001f220000300a00 */
[----:B------:R-:W-:Y:S01]  /*25e10*/  IMAD.MOV.U32 R8, RZ, RZ, R3 ;  /* 0x000000ffff087224 */ /* 0x000fe200078e0003 */
[----:B------:R-:W-:-:S07]  /*25e20*/  MOV R9, R2 ;  /* 0x0000000200097202 */ /* 0x000fce0000000f00 */
[C---:B------:R-:W-:Y:S08]  /*25e30*/  HMMA.16816.F32 R52, R40.reuse, R8, R52 ;  /* 0x000000082834723c */ /* 0x040ff00000001834 */
[C---:B---3--:R-:W-:Y:S08]  /*25e40*/  HMMA.16816.F32 R36, R40.reuse, R4, R36 ;  /* 0x000000042824723c */ /* 0x048ff00000001824 */
[----:B----4-:R-:W-:-:S15]  /*25e50*/  HMMA.16816.F32 R48, R40, R56, R48 ;  /* 0x000000382830723c */ /* 0x010fde0000001830 */
[----:B------:R-:W-:-:S04]  /*25e60*/  NOP ;  /* 0x0000000000007918 */ /* 0x000fc80000000000 */
[----:B------:R0:W-:Y:S04]  /*25e70*/  STL.64 [R1+0x110], R48 ;  /* 0x0001103001007387 */ /* 0x0001e80000100a00 */
[----:B------:R1:W-:Y:S01]  /*25e80*/  STL.64 [R1+0x118], R50 ;  /* 0x0001183201007387 */ /* 0x0003e20000100a00 */
[----:B0-----:R-:W-:Y:S02]  /*25e90*/  IMAD.MOV.U32 R49, RZ, RZ, R56 ;  /* 0x000000ffff317224 */ /* 0x001fe400078e0038 */
[----:B------:R-:W-:Y:S02]  /*25ea0*/  IMAD.MOV.U32 R48, RZ, RZ, R57 ;  /* 0x000000ffff307224 */ /* 0x000fe400078e0039 */
[----:B------:R-:W3:Y:S04]  /*25eb0*/  LDL.LU.64 R56, [R1+0x450] ;  /* 0x0004500001387983 */ /* 0x000ee80000300a00 */
[----:B------:R-:W3:Y:S04]  /*25ec0*/  LDL.LU.64 R58, [R1+0x458] ;  /* 0x00045800013a7983 */ /* 0x000ee80000300a00 */
[----:B------:R-:W-:Y:S04]  /*25ed0*/  STL.64 [R1+0x100], R36 ;  /* 0x0001002401007387 */ /* 0x000fe80000100a00 */
[----:B------:R0:W-:Y:S01]  /*25ee0*/  STL.64 [R1+0x108], R38 ;  /* 0x0001082601007387 */ /* 0x0001e20000100a00 */
[----:B-1----:R-:W-:-:S02]  /*25ef0*/  IMAD.MOV.U32 R51, RZ, RZ, R4 ;  /* 0x000000ffff337224 */ /* 0x002fc400078e0004 */
[----:B------:R-:W-:Y:S01]  /*25f00*/  IMAD.MOV.U32 R50, RZ, RZ, R5 ;  /* 0x000000ffff327224 */ /* 0x000fe200078e0005 */
[----:B0-----:R-:W4:Y:S04]  /*25f10*/  LDL.LU.64 R38, [R1+0x1d18] ;  /* 0x001d180001267983 */ /* 0x001f280000300a00 */
[----:B------:R-:W2:Y:S04]  /*25f20*/  LDL.LU.64 R36, [R1+0x1d10] ;  /* 0x001d100001247983 */ /* 0x000ea80000300a00 */
[----:B------:R-:W2:Y:S04]  /*25f30*/  LDL.LU.64 R4, [R1+0x3c0] ;  /* 0x0003c00001047983 */ /* 0x000ea80000300a00 */
[----:B------:R-:W2:Y:S04]  /*25f40*/  LDL.LU.64 R6, [R1+0x3c8] ;  /* 0x0003c80001067983 */ /* 0x000ea80000300a00 */
[----:B------:R0:W-:Y:S04]  /*25f50*/  STL.64 [R1+0xf0], R52 ;  /* 0x0000f03401007387 */ /* 0x0001e80000100a00 */
[----:B------:R-:W-:Y:S04]  /*25f60*/  STL.64 [R1+0xf8], R54 ;  /* 0x0000f83601007387 */ /* 0x000fe80000100a00 */
[----:B0-----:R-:W2:Y:S02]  /*25f70*/  LDL.LU.64 R52, [R1+0x1d08] ;  /* 0x001d080001347983 */ /* 0x001ea40000300a00 */
[----:B--2---:R-:W-:Y:S01]  /*25f80*/  HMMA.16816.F32 R44, R40, R52, R44 ;  /* 0x00000034282c723c */ /* 0x004fe2000000182c */
[----:B------:R-:W-:-:S02]  /*25f90*/  IMAD.MOV.U32 R11, RZ, RZ, R52 ;  /* 0x000000ffff0b7224 */ /* 0x000fc400078e0034 */
[----:B------:R-:W-:-:S15]  /*25fa0*/  IMAD.MOV.U32 R10, RZ, RZ, R53 ;  /* 0x000000ffff0a7224 */ /* 0x000fde00078e0035 */
[----:B------:R-:W-:Y:S01]  /*25fb0*/  NOP ;  /* 0x0000000000007918 */ /* 0x000fe20000000000 */
[----:B------:R0:W-:Y:S04]  /*25fc0*/  STL.64 [R1+0xe0], R44 ;  /* 0x0000e02c01007387 */ /* 0x0001e80000100a00 */
[----:B------:R1:W-:Y:S04]  /*25fd0*/  STL.64 [R1+0xe8], R46 ;  /* 0x0000e82e01007387 */ /* 0x0003e80000100a00 */
[----:B0-----:R-:W2:Y:S04]  /*25fe0*/  LDL.LU.64 R44, [R1+0x3b0] ;  /* 0x0003b000012c7983 */ /* 0x001ea80000300a00 */
[----:B-1----:R-:W2:Y:S04]  /*25ff0*/  LDL.LU.64 R46, [R1+0x3b8] ;  /* 0x0003b800012e7983 */ /* 0x002ea80000300a00 */
[----:B------:R-:W2:Y:S04]  /*26000*/  LDL.LU.64 R52, [R1+0x6e0] ;  /* 0x0006e00001347983 */ /* 0x000ea80000300a00 */
[----:B------:R-:W2:Y:S04]  /*26010*/  LDL.LU.64 R54, [R1+0x6e8] ;  /* 0x0006e80001367983 */ /* 0x000ea80000300a00 */
[----:B------:R-:W-:Y:S04]  /*26020*/  STL.64 [R1+0x1cd8], R10 ;  /* 0x001cd80a01007387 */ /* 0x000fe80000100a00 */
[----:B------:R0:W-:Y:S04]  /*26030*/  STL.64 [R1+0x1cd0], R8 ;  /* 0x001cd00801007387 */ /* 0x0001e80000100a00 */
[----:B0-----:R-:W3:Y:S02]  /*26040*/  LDL.LU.64 R8, [R1+0x70] ;  /* 0x0000700001087983 */ /* 0x001ee40000300a00 */
[----:B---3--:R-:W-:-:S15]  /*26050*/  HMMA.16816.F32 R56, R40, R8, R56 ;  /* 0x000000082838723c */ /* 0x008fde0000001838 */
[----:B------:R-:W-:-:S04]  /*26060*/  NOP ;  /* 0x0000000000007918 */ /* 0x000fc80000000000 */
[----:B------:R0:W-:Y:S04]  /*26070*/  STL.64 [R1+0x50], R56 ;  /* 0x0000503801007387 */ /* 0x0001e80000100a00 */
[----:B------:R-:W-:Y:S04]  /*26080*/  STL.64 [R1+0x58], R58 ;  /* 0x0000583a01007387 */ /* 0x000fe80000100a00 */
[----:B0-----:R-:W3:Y:S01]  /*26090*/  LDL.LU.64 R56, [R1+0x1d00] ;  /* 0x001d000001387983 */ /* 0x001ee20000300a00 */
[----:B------:R-:W-:Y:S01]  /*260a0*/  MOV R34, R8 ;  /* 0x0000000800227202 */ /* 0x000fe20000000f00 */
[----:B------:R-:W-:-:S02]  /*260b0*/  IMAD.MOV.U32 R22, RZ, RZ, R9 ;  /* 0x000000ffff167224 */ /* 0x000fc400078e0009 */
[----:B------:R-:W2:Y:S04]  /*260c0*/  LDL.LU.64 R8, [R1+0x690] ;  /* 0x0006900001087983 */ /* 0x000ea80000300a00 */
[----:B------:R-:W2:Y:S01]  /*260d0*/  LDL.LU.64 R10, [R1+0x698] ;  /* 0x00069800010a7983 */ /* 0x000ea20000300a00 */
[----:B---3--:R-:W-:-:S15]  /*260e0*/  HMMA.16816.F32 R4, R40, R56, R4 ;  /* 0x000000382804723c */ /* 0x008fde0000001804 */
[----:B------:R-:W-:-:S04]  /*260f0*/  NOP ;  /* 0x0000000000007918 */ /* 0x000fc80000000000 */
[----:B------:R-:W-:Y:S04]  /*26100*/  STL.64 [R1+0x40], R4 ;  /* 0x0000400401007387 */ /* 0x000fe80000100a00 */
[----:B------:R0:W-:Y:S04]  /*26110*/  STL.64 [R1+0x48], R6 ;  /* 0x0000480601007387 */ /* 0x0001e80000100a00 */
[----:B0-----:R-:W3:Y:S04]  /*26120*/  LDL.LU.64 R6, [R1+0x1cf8] ;  /* 0x001cf80001067983 */ /* 0x001ee80000300a00 */
[----:B------:R-:W2:Y:S01]  /*26130*/  LDL.LU.64 R4, [R1+0x1cf0] ;  /* 0x001cf00001047983 */ /* 0x000ea20000300a00 */
[----:B------:R-:W-:-:S02]  /*26140*/  IMAD.MOV.U32 R31, RZ, RZ, R56 ;  /* 0x000000ffff1f7224 */ /* 0x000fc400078e0038 */
[----:B------:R-:W-:Y:S02]  /*26150*/  IMAD.MOV.U32 R30, RZ, RZ, R57 ;  /* 0x000000ffff1e7224 */ /* 0x000fe400078e0039 */
[----:B------:R-:W3:Y:S04]  /*26160*/  LDL.LU.64 R56, [R1+0x5d0] ;  /* 0x0005d00001387983 */ /* 0x000ee80000300a00 */
[----:B------:R-:W3:Y:S01]  /*26170*/  LDL.LU.64 R58, [R1+0x5d8] ;  /* 0x0005d800013a7983 */ /* 0x000ee20000300a00 */
[----:B--2---:R-:W-:Y:S03]  /*26180*/  HMMA.16816.F32 R40, R40, R4, R44 ;  /* 0x000000042828723c */ /* 0x004fe6000000182c */
[----:B------:R-:W2:Y:S04]  /*26190*/  LDL.LU.64 R46, [R1+0x1ce8] ;  /* 0x001ce800012e7983 */ /* 0x000ea80000300a00 */
[----:B------:R-:W2:-:S12]  /*261a0*/  LDL.LU.64 R44, [R1+0x1ce0] ;  /* 0x001ce000012c7983 */ /* 0x000e980000300a00 */
[----:B------:R0:W-:Y:S04]  /*261b0*/  STL.64 [R1+0x30], R40 ;  /* 0x0000302801007387 */ /* 0x0001e80000100a00 */
[----:B------:R1:W-:Y:S04]  /*261c0*/  STL.64 [R1+0x38], R42 ;  /* 0x0000382a01007387 */ /* 0x0003e80000100a00 */
[----:B0-----:R-:W4:Y:S04]  /*261d0*/  LDL.LU.64 R40, [R1+0x630] ;  /* 0x0006300001287983 */ /* 0x001f280000300a00 */
[----:B-1----:R-:W4:Y:S04]  /*261e0*/  LDL.LU.64 R42, [R1+0x638] ;  /* 0x00063800012a7983 */ /* 0x002f280000300a00 */
[----:B---3--:R-:W-:Y:S04]  /*261f0*/  STL.64 [R1+0x1c80], R6 ;  /* 0x001c800601007387 */ /* 0x008fe80000100a00 */
[----:B------:R0:W-:Y:S01]  /*26200*/  STL.64 [R1+0x1c78], R4 ;  /* 0x001c780401007387 */ /* 0x0001e20000100a00 */
[C---:B--2---:R-:W-:Y:S08]  /*26210*/  HMMA.16816.F32 R52, R44.reuse, R36, R52 ;  /* 0x000000242c34723c */ /* 0x044ff00000001834 */
[----:B0-----:R-:W-:Y:S11]  /*26220*/  HMMA.16816.F32 R4, R44, R32, R8 ;  /* 0x000000202c04723c */ /* 0x001ff60000001808 */
[----:B------:R-:W-:Y:S01]  /*26230*/  IMAD.MOV.U32 R61, RZ, RZ, R53 ;  /* 0x000000ffff3d7224 */ /* 0x000fe200078e0035 */
[----:B------:R0:W-:Y:S01]  /*26240*/  STL [R1+0x20], R52 ;  /* 0x0000203401007387 */ /* 0x0001e20000100800 */
[----:B------:R-:W-:-:S02]  /*26250*/  IMAD.MOV.U32 R3, RZ, RZ, R54 ;  /* 0x000000ffff037224 */ /* 0x000fc400078e0036 */
[----:B------:R-:W-:Y:S01]  /*26260*/  IMAD.MOV.U32 R2, RZ, RZ, R55 ;  /* 0x000000ffff027224 */ /* 0x000fe200078e0037 */
[----:B0-----:R-:W2:Y:S04]  /*26270*/  LDL.LU.64 R52, [R1+0x550] ;  /* 0x0005500001347983 */ /* 0x001ea80000300a00 */
[----:B------:R-:W2:Y:S04]  /*26280*/  LDL.LU.64 R54, [R1+0x558] ;  /* 0x0005580001367983 */ /* 0x000ea80000300a00 */
[----:B------:R-:W3:Y:S04]  /*26290*/  LDL.LU.64 R8, [R1+0x510] ;  /* 0x0005100001087983 */ /* 0x000ee80000300a00 */
[----:B------:R-:W3:Y:S04]  /*262a0*/  LDL.LU.64 R10, [R1+0x518] ;  /* 0x00051800010a7983 */ /* 0x000ee80000300a00 */
[----:B------:R-:W-:Y:S04]  /*262b0*/  STL.64 [R1+0x10], R4 ;  /* 0x0000100401007387 */ /* 0x000fe80000100a00 */
[----:B------:R4:W-:Y:S02]  /*262c0*/  STL.64 [R1+0x18], R6 ;  /* 0x0000180601007387 */ /* 0x0009e40000100a00 */
[----:B----4-:R-:W-:-:S15]  /*262d0*/  HMMA.16816.F32 R4, R44, R28, R40 ;  /* 0x0000001c2c04723c */ /* 0x010fde0000001828 */
[----:B------:R-:W-:-:S04]  /*262e0*/  NOP ;  /* 0x0000000000007918 */ /* 0x000fc80000000000 */
[----:B------:R0:W-:Y:S04]  /*262f0*/  STL.64 [R1], R4 ;  /* 0x0000000401007387 */ /* 0x0001e80000100a00 */
[----:B------:R1:W-:Y:S01]  /*26300*/  STL [R1+0x8], R6 ;  /* 0x0000080601007387 */ /* 0x0003e20000100800 */
[----:B------:R-:W-:-:S03]  /*26310*/  MOV R60, R7 ;  /* 0x00000007003c7202 */ /* 0x000fc60000000f00 */
[----:B0-----:R-:W4:Y:S04]  /*26320*/  LDL.LU.64 R4, [R1+0x4d0] ;  /* 0x0004d00001047983 */ /* 0x001f280000300a00 */
[----:B-1----:R-:W4:Y:S01]  /*26330*/  LDL.LU.64 R6, [R1+0x4d8] ;  /* 0x0004d80001067983 */ /* 0x002f220000300a00 */
[----:B------:R-:W-:Y:S01]  /*26340*/  HMMA.16816.F32 R56, R44, R24, R56 ;  /* 0x000000182c38723c */ /* 0x000fe20000001838 */
[----:B------:R-:W-:Y:S02]  /*26350*/  IMAD.MOV.U32 R40, RZ, RZ, R51 ;  /* 0x000000ffff287224 */ /* 0x000fe400078e0033 */
[----:B------:R-:W-:-:S15]  /*26360*/  IMAD.MOV.U32 R41, RZ, RZ, R50 ;  /* 0x000000ffff297224 */ /* 0x000fde00078e0032 */
[----:B------:R-:W-:Y:S01]  /*26370*/  NOP ;  /* 0x0000000000007918 */ /* 0x000fe20000000000 */
[----:B------:R-:W-:Y:S04]  /*26380*/  STL.64 [R1+0x19a8], R58 ;  /* 0x0019a83a01007387 */ /* 0x000fe80000100a00 */
[----:B------:R0:W-:Y:S04]  /*26390*/  STL.64 [R1+0x19a0], R56 ;  /* 0x0019a03801007387 */ /* 0x0001e80000100a00 */
[----:B0-----:R-:W4:Y:S04]  /*263a0*/  LDL.LU.64 R56, [R1+0xc0] ;  /* 0x0000c00001387983 */ /* 0x001f280000300a00 */
[----:B------:R-:W4:Y:S01]  /*263b0*/  LDL.64 R58, [R1+0xc8] ;  /* 0x0000c800013a7983 */ /* 0x000f220000100a00 */
[----:B--2---:R-:W-:-:S15]  /*263c0*/  HMMA.16816.F32 R52, R44, R20, R52 ;  /* 0x000000142c34723c */ /* 0x004fde0000001834 */
[----:B------:R-:W-:-:S04]  /*263d0*/  NOP ;  /* 0x0000000000007918 */ /* 0x000fc80000000000 */
[----:B------:R-:W-:Y:S04]  /*263e0*/  STL.64 [R1+0x19b8], R54 ;  /* 0x0019b83601007387 */ /* 0x000fe80000100a00 */
[----:B------:R0:W-:Y:S02]  /*263f0*/  STL.64 [R1+0x19b0], R52 ;  /* 0x0019b03401007387 */ /* 0x0001e40000100a00 */
[----:B0-----:R-:W-:Y:S02]  /*26400*/  IMAD.MOV.U32 R52, RZ, RZ, R49 ;  /* 0x000000ffff347224 */ /* 0x001fe400078e0031 */
[----:B------:R-:W-:Y:S02]  /*26410*/  IMAD.MOV.U32 R53, RZ, RZ, R48 ;  /* 0x000000ffff357224 */ /* 0x000fe400078e0030 */
[C---:B---3--:R-:W-:Y:S01]  /*26420*/  HMMA.16816.F32 R48, R44.reuse, R12, R8 ;  /* 0x0000000c2c30723c */ /* 0x048fe20000001808 */
[----:B------:R-:W2:Y:S04]  /*26430*/  LDL.LU.64 R8, [R1+0x490] ;  /* 0x0004900001087983 */ /* 0x000ea80000300a00 */
[----:B------:R-:W2:Y:S03]  /*26440*/  LDL.LU.64 R10, [R1+0x498] ;  /* 0x00049800010a7983 */ /* 0x000ea60000300a00 */
[----:B----4-:R-:W-:Y:S11]  /*26450*/  HMMA.16816.F32 R4, R44, R16, R4 ;  /* 0x000000102c04723c */ /* 0x010ff60000001804 */
[----:B------:R-:W-:Y:S04]  /*26460*/  STL.64 [R1+0x19d0], R50 ;  /* 0x0019d03201007387 */ /* 0x000fe80000100a00 */
[----:B------:R0:W-:Y:S04]  /*26470*/  STL.64 [R1+0x19c8], R48 ;  /* 0x0019c83001007387 */ /* 0x0001e80000100a00 */
[----:B0-----:R-:W2:Y:S04]  /*26480*/  LDL.LU.64 R48, [R1+0xd0] ;  /* 0x0000d00001307983 */ /* 0x001ea80000300a00 */
[----:B------:R-:W3:Y:S01]  /*26490*/  LDL.64 R50, [R1+0xd8] ;  /* 0x0000d80001327983 */ /* 0x000ee20000100a00 */
[----:B------:R-:W-:-:S02]  /*264a0*/  IMAD.MOV.U32 R13, RZ, RZ, R6 ;  /* 0x000000ffff0d7224 */ /* 0x000fc400078e0006 */
[----:B------:R-:W-:Y:S01]  /*264b0*/  IMAD.MOV.U32 R12, RZ, RZ, R7 ;  /* 0x000000ffff0c7224 */ /* 0x000fe200078e0007 */
[----:B------:R0:W-:Y:S04]  /*264c0*/  STL.64 [R1+0x3b0], R4 ;  /* 0x0003b00401007387 */ /* 0x0001e80000100a00 */
[----:B0-----:R-:W4:Y:S04]  /*264d0*/  LDL.LU.64 R4, [R1+0x3f0] ;  /* 0x0003f00001047983 */ /* 0x001f280000300a00 */
[----:B------:R-:W4:Y:S04]  /*264e0*/  LDL.LU.64 R6, [R1+0x3f8] ;  /* 0x0003f80001067983 */ /* 0x000f280000300a00 */
[----:B------:R-:W-:Y:S04]  /*264f0*/  STL.64 [R1+0x1c40], R14 ;  /* 0x001c400e01007387 */ /* 0x000fe80000100a00 */
[----:B------:R0:W-:Y:S04]  /*26500*/  STL.64 [R1+0x1c38], R12 ;  /* 0x001c380c01007387 */ /* 0x0001e80000100a00 */
[----:B0-----:R-:W3:Y:S04]  /*26510*/  LDL.LU.64 R12, [R1+0x3e0] ;  /* 0x0003e000010c7983 */ /* 0x001ee80000300a00 */
[----:B------:R-:W3:Y:S04]  /*26520*/  LDL.LU.64 R14, [R1+0x3e8] ;  /* 0x0003e800010e7983 */ /* 0x000ee80000300a00 */
[----:B------:R0:W-:Y:S04]  /*26530*/  STL.64 [R1+0x1c30], R18 ;  /* 0x001c301201007387 */ /* 0x0001e80000100a00 */
[----:B------:R-:W3:Y:S04]  /*26540*/  LDL.LU.64 R16, [R1+0x3d0] ;  /* 0x0003d00001107983 */ /* 0x000ee80000300a00 */
[----:B0-----:R-:W3:Y:S01]  /*26550*/  LDL.LU.64 R18, [R1+0x3d8] ;  /* 0x0003d80001127983 */ /* 0x001ee20000300a00 */
[C---:B--2---:R-:W-:Y:S08]  /*26560*/  HMMA.16816.F32 R8, R44.reuse, R48, R8 ;  /* 0x000000302c08723c */ /* 0x044ff00000001808 */
[C---:B----4-:R-:W-:Y:S11]  /*26570*/  HMMA.16816.F32 R4, R44.reuse, R40, R4 ;  /* 0x000000282c04723c */ /* 0x050ff60000001804 */
[----:B------:R-:W-:Y:S01]  /*26580*/  IMAD.MOV.U32 R32, RZ, RZ, R11 ;  /* 0x000000ffff207224 */ /* 0x000fe200078e000b */
[----:B---3--:R-:W-:Y:S01]  /*26590*/  HMMA.16816.F32 R12, R44, R52, R12 ;  /* 0x000000342c0c723c */ /* 0x008fe2000000180c */
[----:B------:R-:W-:-:S07]  /*265a0*/  MOV R33, R10 ;  /* 0x0000000a00217202 */ /* 0x000fce0000000f00 */
[----:B------:R-:W-:Y:S01]  /*265b0*/  HMMA.16816.F32 R16, R44, R56, R16 ;  /* 0x000000382c10723c */ /* 0x000fe20000001810 */
[----:B------:R0:W-:Y:S04]  /*265c0*/  STL.64 [R1+0x3c0], R8 ;  /* 0x0003c00801007387 */ /* 0x0001e80000100a00 */
[----:B------:R-:W2:Y:S06]  /*265d0*/  LDL.LU.64 R10, [R1+0x1cd8] ;  /* 0x001cd800010a7983 */ /* 0x000eac0000300a00 */
[----:B------:R-:W-:-:S02]  /*265e0*/  IMAD.MOV.U32 R36, RZ, RZ, R15 ;  /* 0x000000ffff247224 */ /* 0x000fc400078e000f */
[----:B------:R-:W-:Y:S01]  /*265f0*/  IMAD.MOV.U32 R37, RZ, RZ, R14 ;  /* 0x000000ffff257224 */ /* 0x000fe200078e000e */
[----:B0-----:R-:W3:Y:S04]  /*26600*/  LDL.LU.64 R8, [R1+0x1cd0] ;  /* 0x001cd00001087983 */ /* 0x001ee80000300a00 */
[----:B------:R-:W-:Y:S04]  /*26610*/  STL.64 [R1+0x1c88], R50 ;  /* 0x001c883201007387 */ /* 0x000fe80000100a00 */
[----:B------:R0:W-:Y:S04]  /*26620*/  STL [R1+0x197c], R32 ;  /* 0x00197c2001007387 */ /* 0x0001e80000100800 */
[----:B------:R1:W-:Y:S04]  /*26630*/  STL [R1+0x1978], R33 ;  /* 0x0019782101007387 */ /* 0x0003e80000100800 */
[----:B------:R-:W-:Y:S04]  /*26640*/  STL.64 [R1+0x1c18], R58 ;  /* 0x001c183a01007387 */ /* 0x000fe80000100a00 */
[----:B------:R-:W-:Y:S04]  /*26650*/  STL.64 [R1+0x3d0], R16 ;  /* 0x0003d01001007387 */ /* 0x000fe80000100a00 */
[----:B------:R-:W-:Y:S04]  /*26660*/  STL.64 [R1+0x3d8], R18 ;  /* 0x0003d81201007387 */ /* 0x000fe80000100a00 */
[----:B------:R-:W-:Y:S04]  /*26670*/  STL.64 [R1+0x3e0], R12 ;  /* 0x0003e00c01007387 */ /* 0x000fe80000100a00 */
[----:B------:R-:W-:Y:S04]  /*26680*/  STL [R1+0x1984], R36 ;  /* 0x0019842401007387 */ /* 0x000fe80000100800 */
[----:B------:R-:W-:Y:S01]  /*26690*/  STL [R1+0x1980], R37 ;  /* 0x0019802501007387 */ /* 0x000fe20000100800 */
[----:B0-----:R-:W-:-:S02]  /*266a0*/  IMAD.MOV.U32 R32, RZ, RZ, R4 ;  /* 0x000000ffff207224 */ /* 0x001fc400078e0004 */
[----:B------:R-:W-:Y:S01]  /*266b0*/  IMAD.MOV.U32 R29, RZ, RZ, R6 ;  /* 0x000000ffff1d7224 */ /* 0x000fe200078e0006 */
[----:B------:R-:W-:Y:S01]  /*266c0*/  MOV R28, R7 ;  /* 0x00000007001c7202 */ /* 0x000fe20000000f00 */
[----:B-1----:R-:W-:Y:S02]  /*266d0*/  IMAD.MOV.U32 R33, RZ, RZ, R5 ;  /* 0x000000ffff217224 */ /* 0x002fe400078e0005 */
[----:B------:R-:W-:Y:S01]  /*266e0*/  IMAD.MOV.U32 R40, RZ, RZ, R31 ;  /* 0x000000ffff287224 */ /* 0x000fe200078e001f */
[----:B------:R-:W3:Y:S04]  /*266f0*/  LDL.LU.64 R4, [R1+0x400] ;  /* 0x0004000001047983 */ /* 0x000ee80000300a00 */
[----:B------:R-:W3:Y:S04]  /*26700*/  LDL.LU.64 R6, [R1+0x408] ;  /* 0x0004080001067983 */ /* 0x000ee80000300a00 */
[----:B------:R-:W4:Y:S01]  /*26710*/  LDL.LU R31, [R1+0x1cc8] ;  /* 0x001cc800011f7983 */ /* 0x000f220000300800 */
[----:B------:R-:W-:-:S03]  /*26720*/  IMAD.MOV.U32 R41, RZ, RZ, R30 ;  /* 0x000000ffff297224 */ /* 0x000fc600078e001e */
[----:B------:R-:W4:Y:S01]  /*26730*/  LDL.LU R30, [R1+0x1cc4] ;  /* 0x001cc400011e7983 */ /* 0x000f220000300800 */
[----:B------:R-:W-:Y:S02]  /*26740*/  IMAD.MOV.U32 R48, RZ, RZ, R34 ;  /* 0x000000ffff307224 */ /* 0x000fe400078e0022 */
[----:B------:R-:W-:Y:S01]  /*26750*/  IMAD.MOV.U32 R49, RZ, RZ, R22 ;  /* 0x000000ffff317224 */ /* 0x000fe200078e0016 */
[----:B------:R-:W-:Y:S04]  /*26760*/  STL.64 [R1+0x1c90], R40 ;  /* 0x001c902801007387 */ /* 0x000fe80000100a00 */
[----:B------:R-:W2:Y:S04]  /*26770*/  LDL.LU R34, [R1+0x1cc0] ;  /* 0x001cc00001227983 */ /* 0x000ea80000300800 */
[----:B------:R-:W2:Y:S04]  /*26780*/  LDL.LU R22, [R1+0x1cbc] ;  /* 0x001cbc0001167983 */ /* 0x000ea80000300800 */
[----:B------:R-:W-:Y:S04]  /*26790*/  STL.64 [R1+0x1c98], R48 ;  /* 0x001c983001007387 */ /* 0x000fe80000100a00 */
[----:B------:R-:W-:Y:S04]  /*267a0*/  STL [R1+0x1994], R28 ;  /* 0x0019941c01007387 */ /* 0x000fe80000100800 */
[----:B------:R0:W-:Y:S04]  /*267b0*/  STL [R1+0x1990], R29 ;  /* 0x0019901d01007387 */ /* 0x0001e80000100800 */
[----:B----4-:R1:W-:Y:S04]  /*267c0*/  STL.64 [R1+0x1ca0], R30 ;  /* 0x001ca01e01007387 */ /* 0x0103e80000100a00 */
[----:B------:R4:W-:Y:S04]  /*267d0*/  STL [R1+0x198c], R33 ;  /* 0x00198c2101007387 */ /* 0x0009e80000100800 */
[----:B------:R2:W-:Y:S04]  /*267e0*/  STL [R1+0x1988], R32 ;  /* 0x0019882001007387 */ /* 0x0005e80000100800 */
[----:B0-----:R-:W4:Y:S04]  /*267f0*/  LDL.LU.64 R28, [R1+0x410] ;  /* 0x00041000011c7983 */ /* 0x001f280000300a00 */
[----:B-1----:R-:W4:Y:S01]  /*26800*/  LDL.LU.64 R30, [R1+0x418] ;  /* 0x00041800011e7983 */ /* 0x002f220000300a00 */
[----:B---3--:R-:W-:Y:S01]  /*26810*/  HMMA.16816.F32 R4, R44, R8, R4 ;  /* 0x000000082c04723c */ /* 0x008fe20000001804 */
[----:B--2---:R-:W-:-:S02]  /*26820*/  IMAD.MOV.U32 R48, RZ, RZ, R11 ;  /* 0x000000ffff307224 */ /* 0x004fc400078e000b */
[----:B------:R-:W-:Y:S01]  /*26830*/  IMAD.MOV.U32 R49, RZ, RZ, R10 ;  /* 0x000000ffff317224 */ /* 0x000fe200078e000a */
[----:B------:R-:W2:Y:S04]  /*26840*/  LDL.LU R16, [R1+0x220] ;  /* 0x0002200001107983 */ /* 0x000ea80000300800 */
[----:B------:R-:W2:Y:S04]  /*26850*/  LDL.LU R17, [R1+0x224] ;  /* 0x0002240001117983 */ /* 0x000ea80000300800 */
[----:B------:R-:W2:Y:S04]  /*26860*/  LDL.LU R18, [R1+0x228] ;  /* 0x0002280001127983 */ /* 0x000ea80000300800 */
[----:B------:R-:W2:Y:S04]  /*26870*/  LDL.LU R19, [R1+0x22c] ;  /* 0x00022c0001137983 */ /* 0x000ea80000300800 */
[----:B------:R-:W3:Y:S04]  /*26880*/  LDL.LU R12, [R1+0x230] ;  /* 0x00023000010c7983 */ /* 0x000ee80000300800 */
[----:B------:R-:W3:Y:S04]  /*26890*/  LDL.LU R13, [R1+0x234] ;  /* 0x00023400010d7983 */ /* 0x000ee80000300800 */
[----:B------:R-:W3:Y:S04]  /*268a0*/  LDL.LU R14, [R1+0x238] ;  /* 0x00023800010e7983 */ /* 0x000ee80000300800 */
[----:B------:R-:W3:Y:S04]  /*268b0*/  LDL.LU R15, [R1+0x23c] ;  /* 0x00023c00010f7983 */ /* 0x000ee80000300800 */
[----:B------:R-:W2:Y:S04]  /*268c0*/  LDL.LU.64 R40, [R1+0x420] ;  /* 0x0004200001287983 */ /* 0x000ea80000300a00 */
[----:B------:R-:W2:Y:S01]  /*268d0*/  LDL.LU.64 R42, [R1+0x428] ;  /* 0x00042800012a7983 */ /* 0x000ea20000300a00 */
[----:B------:R-:W-:Y:S01]  /*268e0*/  IMAD.MOV.U32 R59, RZ, RZ, R26 ;  /* 0x000000ffff3b7224 */ /* 0x000fe200078e001a */
[----:B------:R-:W-:Y:S01]  /*268f0*/  MOV R36, R4 ;  /* 0x0000000400247202 */ /* 0x000fe20000000f00 */
[----:B------:R-:W-:-:S02]  /*26900*/  IMAD.MOV.U32 R37, RZ, RZ, R5 ;  /* 0x000000ffff257224 */ /* 0x000fc400078e0005 */
[----:B------:R-:W-:Y:S02]  /*26910*/  IMAD.MOV.U32 R21, RZ, RZ, R6 ;  /* 0x000000ffff157224 */ /* 0x000fe400078e0006 */
[----:B------:R-:W-:Y:S01]  /*26920*/  IMAD.MOV.U32 R20, RZ, RZ, R7 ;  /* 0x000000ffff147224 */ /* 0x000fe200078e0007 */
[----:B------:R-:W2:Y:S04]  /*26930*/  LDL.LU.64 R4, [R1+0x440] ;  /* 0x0004400001047983 */ /* 0x000ea80000300a00 */
[----:B------:R-:W2:Y:S04]  /*26940*/  LDL.LU.64 R6, [R1+0x448] ;  /* 0x0004480001067983 */ /* 0x000ea80000300a00 */
[----:B------:R-:W2:Y:S04]  /*26950*/  LDL.LU R56, [R1+0x1e0] ;  /* 0x0001e00001387983 */ /* 0x000ea80000300800 */
[----:B------:R-:W2:Y:S04]  /*26960*/  LDL.LU R57, [R1+0x1e4] ;  /* 0x0001e40001397983 */ /* 0x000ea80000300800 */
[----:B------:R-:W2:Y:S04]  /*26970*/  LDL.LU R58, [R1+0x1e8] ;  /* 0x0001e800013a7983 */ /* 0x000ea80000300800 */
[----:B------:R-:W2:Y:S01]  /*26980*/  LDL.LU R26, [R1+0x1cb8] ;  /* 0x001cb800011a7983 */ /* 0x000ea20000300800 */
[----:B------:R-:W-:-:S02]  /*26990*/  IMAD.MOV.U32 R52, RZ, RZ, R35 ;  /* 0x000000ffff347224 */ /* 0x000fc400078e0023 */
[----:B------:R-:W-:Y:S01]  /*269a0*/  IMAD.MOV.U32 R53, RZ, RZ, R23 ;  /* 0x000000ffff357224 */ /* 0x000fe200078e0017 */
[----:B------:R-:W2:Y:S04]  /*269b0*/  LDL.LU R35, [R1+0x1cb4] ;  /* 0x001cb40001237983 */ /* 0x000ea80000300800 */
[----:B------:R-:W2:Y:S01]  /*269c0*/  LDL.LU R23, [R1+0x1cb0] ;  /* 0x001cb00001177983 */ /* 0x000ea20000300800 */
[----:B------:R-:W-:Y:S01]  /*269d0*/  MOV R54, R27 ;  /* 0x0000001b00367202 */ /* 0x000fe20000000f00 */
[----:B------:R-:W-:Y:S02]  /*269e0*/  IMAD.MOV.U32 R55, RZ, RZ, R0 ;  /* 0x000000ffff377224 */ /* 0x000fe400078e0000 */
[----:B------:R-:W2:Y:S04]  /*269f0*/  LDL.LU R27, [R1+0x1cac] ;  /* 0x001cac00011b7983 */ /* 0x000ea80000300800 */
[----:B------:R-:W2:Y:S04]  /*26a00*/  LDL.LU R0, [R1+0x1ca8] ;  /* 0x001ca80001007983 */ /* 0x000ea80000300800 */
[----:B------:R-:W2:Y:S04]  /*26a10*/  LDL.LU.64 R8, [R1+0x430] ;  /* 0x0004300001087983 */ /* 0x000ea80000300a00 */
[----:B------:R-:W2:Y:S04]  /*26a20*/  LDL.LU.64 R10, [R1+0x438] ;  /* 0x00043800010a7983 */ /* 0x000ea80000300a00 */
[----:B------:R-:W2:Y:S04]  /*26a30*/  LDL R25, [R1+0x1354] ;  /* 0x0013540001197983 */ /* 0x000ea80000100800 */
[----:B------:R-:W-:Y:S04]  /*26a40*/  STL [R1+0x199c], R37 ;  /* 0x00199c2501007387 */ /* 0x000fe80000100800 */
[----:B------:R-:W-:Y:S01]  /*26a50*/  STL [R1+0x1998], R36 ;  /* 0x0019982401007387 */ /* 0x000fe20000100800 */
[----:B----4-:R-:W-:Y:S03]  /*26a60*/  HMMA.16816.F32 R48, R44, R48, R28 ;  /* 0x000000302c30723c */ /* 0x010fe6000000181c */
[----:B------:R-:W4:-:S15]  /*26a70*/  LDL.LU.64 R30, [R1+0x1ca0] ;  /* 0x001ca000011e7983 */ /* 0x000f1e0000300a00 */
[----:B------:R-:W-:Y:S01]  /*26a80*/  NOP ;  /* 0x0000000000007918 */ /* 0x000fe20000000000 */
[----:B------:R-:W-:Y:S02]  /*26a90*/  IMAD.MOV.U32 R28, RZ, RZ, R48 ;  /* 0x000000ffff1c7224 */ /* 0x000fe400078e0030 */
[----:B------:R-:W-:Y:S02]  /*26aa0*/  IMAD.MOV.U32 R29, RZ, RZ, R49 ;  /* 0x000000ffff1d7224 */ /* 0x000fe400078e0031 */
[----:B------:R-:W2:Y:S01]  /*26ab0*/  LDL.LU.64 R48, [R1+0x1c98] ;  /* 0x001c980001307983 */ /* 0x000ea20000300a00 */
[----:B------:R-:W-:Y:S02]  /*26ac0*/  IMAD.MOV.U32 R33, RZ, RZ, R50 ;  /* 0x000000ffff217224 */ /* 0x000fe400078e0032 */
[----:B------:R-:W-:Y:S02]  /*26ad0*/  IMAD.MOV.U32 R32, RZ, RZ, R51 ;  /* 0x000000ffff207224 */ /* 0x000fe400078e0033 */
[----:B--2---:R-:W-:Y:S01]  /*26ae0*/  HMMA.16816.F32 R48, R44, R48, R40 ;  /* 0x000000302c30723c */ /* 0x004fe20000001828 */
[----:B------:R-:W2:-:S15]  /*26af0*/  LDL.LU.64 R40, [R1+0x1c90] ;  /* 0x001c900001287983 */ /* 0x000e9e0000300a00 */
[----:B------:R-:W-:-:S03]  /*26b00*/  NOP ;  /* 0x0000000000007918 */ /* 0x000fc60000000000 */
[----:B------:R-:W-:Y:S04]  /*26b10*/  STL.64 [R1+0x420], R48 ;  /* 0x0004203001007387 */ /* 0x000fe80000100a00 */
[----:B------:R0:W-:Y:S04]  /*26b20*/  STL.64 [R1+0x428], R50 ;  /* 0x0004283201007387 */ /* 0x0001e80000100a00 */
[----:B0-----:R-:W3:Y:S01]  /*26b30*/  LDL.LU.64 R50, [R1+0x1c88] ;  /* 0x001c880001327983 */ /* 0x001ee20000300a00 */
[----:B--2---:R-:W-:Y:S03]  /*26b40*/  HMMA.16816.F32 R40, R44, R40, R4 ;  /* 0x000000282c28723c */ /* 0x004fe60000001804 */
[----:B------:R-:W2:Y:S04]  /*26b50*/  LDL.LU.64 R6, [R1+0x1c80] ;  /* 0x001c800001067983 */ /* 0x000ea80000300a00 */
[----:B------:R-:W2:-:S12]  /*26b60*/  LDL.LU.64 R4, [R1+0x1c78] ;  /* 0x001c780001047983 */ /* 0x000e980000300a00 */
[----:B------:R-:W-:Y:S04]  /*26b70*/  STL.64 [R1+0x4a0], R40 ;  /* 0x0004a02801007387 */ /* 0x000fe80000100a00 */
[----:B------:R-:W-:Y:S04]  /*26b80*/  STL.64 [R1+0x4a8], R42 ;  /* 0x0004a82a01007387 */ /* 0x000fe80000100a00 */
[----:B------:R-:W0:Y:S04]  /*26b90*/  LDSM.16.MT88.4 R40, [R0+UR5+0x4800] ;  /* 0x004800050028783b */ /* 0x000e280008004200 */
[----:B0-----:R-:W-:Y:S04]  /*26ba0*/  STL.64 [R1+0x1b78], R42 ;  /* 0x001b782a01007387 */ /* 0x001fe80000100a00 */
[----:B------:R0:W-:Y:S02]  /*26bb0*/  STL.64 [R1+0x1b70], R40 ;  /* 0x001b702801007387 */ /* 0x0001e40000100a00 */
[----:B0-----:R-:W-:Y:S01]  /*26bc0*/  IMAD.MOV.U32 R40, RZ, RZ, R22 ;  /* 0x000000ffff287224 */ /* 0x001fe200078e0016 */
[----:B------:R-:W-:Y:S01]  /*26bd0*/  MOV R41, R34 ;  /* 0x0000002200297202 */ /* 0x000fe20000000f00 */
[----:B------:R-:W3:Y:S04]  /*26be0*/  LDL.LU R22, [R1+0x1c74] ;  /* 0x001c740001167983 */ /* 0x000ee80000300800 */
[----:B------:R-:W3:Y:S01]  /*26bf0*/  LDL.LU R34, [R1+0x1c70] ;  /* 0x001c700001227983 */ /* 0x000ee20000300800 */
[----:B------:R-:W-:-:S02]  /*26c00*/  IMAD.MOV.U32 R42, RZ, RZ, R38 ;  /* 0x000000ffff2a7224 */ /* 0x000fc400078e0026 */
[----:B------:R-:W-:Y:S01]  /*26c10*/  IMAD.MOV.U32 R43, RZ, RZ, R39 ;  /* 0x000000ffff2b7224 */ /* 0x000fe200078e0027 */
[----:B------:R-:W3:Y:S04]  /*26c20*/  LDL.LU R38, [R1+0x1c6c] ;  /* 0x001c6c0001267983 */ /* 0x000ee80000300800 */
[----:B------:R-:W3:Y:S01]  /*26c30*/  LDL.LU R39, [R1+0x1c68] ;  /* 0x001c680001277983 */ /* 0x000ee20000300800 */
[----:B--2---:R-:W-:Y:S03]  /*26c40*/  HMMA.16816.F32 R44, R44, R4, R8 ;  /* 0x000000042c2c723c */ /* 0x004fe60000001808 */
[----:B------:R-:W3:Y:S04]  /*26c50*/  LDL.LU.64 R10, [R1+0x1c60] ;  /* 0x001c6000010a7983 */ /* 0x000ee80000300a00 */
[----:B------:R-:W3:-:S12]  /*26c60*/  LDL.LU.64 R8, [R1+0x1c58] ;  /* 0x001c580001087983 */ /* 0x000ed80000300a00 */
[----:B------:R0:W-:Y:S04]  /*26c70*/  STL.64 [R1+0x490], R44 ;  /* 0x0004902c01007387 */ /* 0x0001e80000100a00 */
[----:B------:R4:W-:Y:S01]  /*26c80*/  STL.64 [R1+0x498], R46 ;  /* 0x0004982e01007387 */ /* 0x0009e20000100a00 */
[----:B0-----:R-:W-:-:S03]  /*26c90*/  IMAD.MOV.U32 R44, RZ, RZ, R35 ;  /* 0x000000ffff2c7224 */ /* 0x001fc600078e0023 */
[----:B------:R-:W2:Y:S01]  /*26ca0*/  LDL.LU R35, [R1+0x1c54] ;  /* 0x001c540001237983 */ /* 0x000ea20000300800 */
[----:B------:R-:W-:-:S03]  /*26cb0*/  IMAD.MOV.U32 R45, RZ, RZ, R26 ;  /* 0x000000ffff2d7224 */ /* 0x000fc600078e001a */
[----:B------:R-:W2:Y:S01]  /*26cc0*/  LDL.LU R26, [R1+0x1c50] ;  /* 0x001c5000011a7983 */ /* 0x000ea20000300800 */
[----:B----4-:R-:W-:Y:S02]  /*26cd0*/  IMAD.MOV.U32 R46, RZ, RZ, R30 ;  /* 0x000000ffff2e7224 */ /* 0x010fe400078e001e */
[----:B------:R-:W-:Y:S01]  /*26ce0*/  IMAD.MOV.U32 R47, RZ, RZ, R31 ;  /* 0x000000ffff2f7224 */ /* 0x000fe200078e001f */
[----:B------:R-:W4:Y:S04]  /*26cf0*/  LDL.LU R30, [R1+0x1c4c] ;  /* 0x001c4c00011e7983 */ /* 0x000f280000300800 */
[----:B------:R-:W4:Y:S01]  /*26d00*/  LDL.LU R31, [R1+0x1c48] ;  /* 0x001c4800011f7983 */ /* 0x000f220000300800 */
[----:B---3--:R-:W-:-:S15]  /*26d10*/  HMMA.16816.F32 R12, R8, R38, R12 ;  /* 0x00000026080c723c */ /* 0x008fde000000180c */
[----:B------:R-:W-:-:S04]  /*26d20*/  NOP ;  /* 0x0000000000007918 */ /* 0x000fc80000000000 */
[----:B------:R-:W-:Y:S04]  /*26d30*/  STL.64 [R1+0x480], R12 ;  /* 0x0004800c01007387 */ /* 0x000fe80000100a00 */
[----:B------:R0:W-:Y:S04]  /*26d40*/  STL.64 [R1+0x488], R14 ;  /* 0x0004880e01007387 */ /* 0x0001e80000100a00 */
[----:B0-----:R-:W3:Y:S01]  /*26d50*/  LDL.LU.64 R14, [R1+0x1c40] ;  /* 0x001c4000010e7983 */ /* 0x001ee20000300a00 */
[----:B--2---:R-:W-:Y:S03]  /*26d60*/  HMMA.16816.F32 R16, R8, R34, R16 ;  /* 0x000000220810723c */ /* 0x004fe60000001810 */
[----:B------:R-:W2:-:S15]  /*26d70*/  LDL.LU.64 R12, [R1+0x1c38] ;  /* 0x001c3800010c7983 */ /* 0x000e9e0000300a00 */
[----:B------:R-:W-:Y:S01]  /*26d80*/  NOP ;  /* 0x0000000000007918 */ /* 0x000fe20000000000 */
[----:B------:R-:W-:Y:S04]  /*26d90*/  STL.64 [R1+0x470], R16 ;  /* 0x0004701001007387 */ /* 0x000fe80000100a00 */
[----:B------:R0:W-:Y:S04]  /*26da0*/  STL.64 [R1+0x478], R18 ;  /* 0x0004781201007387 */ /* 0x0001e80000100a00 */
[----:B0-----:R-:W2:Y:S04]  /*26db0*/  LDL.LU.64 R18, [R1+0x1c30] ;  /* 0x001c300001127983 */ /* 0x001ea80000300a00 */
[----:B------:R-:W-:Y:S04]  /*26dc0*/  STL.64 [R1+0x1b88], R34 ;  /* 0x001b882201007387 */ /* 0x000fe80000100a00 */
[----:B------:R0:W-:Y:S02]  /*26dd0*/  STL.64 [R1+0x1b80], R32 ;  /* 0x001b802001007387 */ /* 0x0001e40000100a00 */
[----:B0-----:R-:W-:-:S02]  /*26de0*/  MOV R32, R27 ;  /* 0x0000001b00207202 */ /* 0x001fc40000000f00 */
[----:B------:R-:W2:Y:S01]  /*26df0*/  LDL.LU R27, [R1+0x1c2c] ;  /* 0x001c2c00011b7983 */ /* 0x000ea20000300800 */
[----:B------:R-:W-:-:S03]  /*26e00*/  IMAD.MOV.U32 R33, RZ, RZ, R23 ;  /* 0x000000ffff217224 */ /* 0x000fc600078e0017 */
[----:B------:R-:W2:Y:S01]  /*26e10*/  LDL.LU R23, [R1+0x1c28] ;  /* 0x001c280001177983 */ /* 0x000ea20000300800 */
[----:B---3--:R-:W-:Y:S02]  /*26e20*/  IMAD.MOV.U32 R34, RZ, RZ, R14 ;  /* 0x000000ffff227224 */ /* 0x008fe400078e000e */
[----:B------:R-:W-:Y:S01]  /*26e30*/  IMAD.MOV.U32 R35, RZ, RZ, R15 ;  /* 0x000000ffff237224 */ /* 0x000fe200078e000f */
[----:B------:R-:W3:Y:S04]  /*26e40*/  LDL.LU R14, [R1+0x1c24] ;  /* 0x001c2400010e7983 */ /* 0x000ee80000300800 */
[----:B------:R-:W3:Y:S02]  /*26e50*/  LDL.LU R15, [R1+0x1c20] ;  /* 0x001c2000010f7983 */ /* 0x000ee40000300800 */
[----:B----4-:R-:W-:Y:S02]  /*26e60*/  HMMA.16816.F32 R32, R8, R30, R32 ;  /* 0x0000001e0820723c */ /* 0x010fe40000001820 */
[----:B------:R-:W-:Y:S04]  /*26e70*/  STL.64 [R1+0x1b98], R30 ;  /* 0x001b981e01007387 */ /* 0x000fe80000100a00 */
[----:B------:R-:W-:-:S13]  /*26e80*/  STL.64 [R1+0x1b90], R28 ;  /* 0x001b901c01007387 */ /* 0x000fda0000100a00 */
[----:B------:R-:W-:Y:S04]  /*26e90*/  STL.64 [R1+0x460], R32 ;  /* 0x0004602001007387 */ /* 0x000fe80000100a00 */
[----:B------:R2:W-:Y:S02]  /*26ea0*/  STL.64 [R1+0x468], R34 ;  /* 0x0004682201007387 */ /* 0x0005e40000100a00 */
[C---:B--2---:R-:W-:Y:S08]  /*26eb0*/  HMMA.16816.F32 R32, R8.reuse, R26, R44 ;  /* 0x0000001a0820723c */ /* 0x044ff0000000182c */
[C---:B------:R-:W-:Y:S01]  /*26ec0*/  HMMA.16816.F32 R28, R8.reuse, R22, R40 ;  /* 0x00000016081c723c */ /* 0x040fe20000001828 */
[----:B------:R-:W-:Y:S04]  /*26ed0*/  STL.64 [R1+0x1bd0], R26 ;  /* 0x001bd01a01007387 */ /* 0x000fe80000100a00 */
[----:B------:R-:W0:Y:S06]  /*26ee0*/  LDSM.16.MT88.4 R44, [R25+UR5+0x4800] ;  /* 0x00480005192c783b */ /* 0x000e2c0008004200 */
[----:B------:R-:W-:Y:S04]  /*26ef0*/  STL.64 [R1+0x450], R32 ;  /* 0x0004502001007387 */ /* 0x000fe80000100a00 */
[----:B------:R-:W-:Y:S04]  /*26f00*/  STL.64 [R1+0x458], R34 ;  /* 0x0004582201007387 */ /* 0x000fe80000100a00 */
[----:B------:R-:W-:Y:S04]  /*26f10*/  STL.64 [R1+0x1ba8], R22 ;  /* 0x001ba81601007387 */ /* 0x000fe80000100a00 */
[----:B------:R-:W-:Y:S04]  /*26f20*/  STL.64 [R1+0x1ba0], R20 ;  /* 0x001ba01401007387 */ /* 0x000fe80000100a00 */
[----:B------:R-:W-:Y:S04]  /*26f30*/  STL.64 [R1+0x440], R28 ;  /* 0x0004401c01007387 */ /* 0x000fe80000100a00 */
[----:B------:R3:W-:Y:S02]  /*26f40*/  STL.64 [R1+0x448], R30 ;  /* 0x0004481e01007387 */ /* 0x0007e40000100a00 */
[----:B---3--:R-:W-:-:S15]  /*26f50*/  HMMA.16816.F32 R28, R8, R14, R56 ;  /* 0x0000000e081c723c */ /* 0x008fde0000001838 */
[----:B------:R-:W-:-:S04]  /*26f60*/  NOP ;  /* 0x0000000000007918 */ /* 0x000fc80000000000 */
[----:B------:R-:W-:Y:S02]  /*26f70*/  IMAD.MOV.U32 R5, RZ, RZ, R30 ;  /* 0x000000ffff057224 */ /* 0x000fe400078e001e */
[----:B------:R-:W-:Y:S01]  /*26f80*/  IMAD.MOV.U32 R4, RZ, RZ, R31 ;  /* 0x000000ffff047224 */ /* 0x000fe200078e001f */
[----:B------:R-:W-:Y:S04]  /*26f90*/  STL.64 [R1+0x430], R28 ;  /* 0x0004301c01007387 */ /* 0x000fe80000100a00 */
[----:B------:R-:W-:Y:S04]  /*26fa0*/  STL.64 [R1+0x1bc8], R6 ;  /* 0x001bc80601007387 */ /* 0x000fe80000100a00 */
[----:B------:R1:W-:Y:S02]  /*26fb0*/  STL.64 [R1+0x1bc0], R4 ;  /* 0x001bc00401007387 */ /* 0x0003e40000100a00 */
[C---:B-1----:R-:W-:Y:S02]  /*26fc0*/  HMMA.16816.F32 R4, R8.reuse, R18, R52 ;  /* 0x000000120804723c */ /* 0x042fe40000001834 */
[----:B------:R-:W-:Y:S04]  /*26fd0*/  STL.64 [R1+0x1bb8], R14 ;  /* 0x001bb80e01007387 */ /* 0x000fe80000100a00 */
[----:B------:R1:W-:Y:S04]  /*26fe0*/  STL.64 [R1+0x1bb0], R12 ;  /* 0x001bb00c01007387 */ /* 0x0003e80000100a00 */
[----:B------:R-:W2:Y:S09]  /*26ff0*/  LDL.LU R40, [R1+0x1c0] ;  /* 0x0001c00001287983 */ /* 0x000eb20000300800 */
[----:B------:R-:W-:Y:S04]  /*27000*/  STL.64 [R1+0x570], R4 ;  /* 0x0005700401007387 */ /* 0x000fe80000100a00 */
[----:B------:R-:W-:Y:S04]  /*27010*/  STL.64 [R1+0x578], R6 ;  /* 0x0005780601007387 */ /* 0x000fe80000100a00 */
[----:B------:R-:W2:Y:S04]  /*27020*/  LDL.LU R41, [R1+0x1c4] ;  /* 0x0001c40001297983 */ /* 0x000ea80000300800 */
[----:B------:R-:W3:Y:S04]  /*27030*/  LDL.LU R42, [R1+0x1c8] ;  /* 0x0001c800012a7983 */ /* 0x000ee80000300800 */
[----:B------:R-:W3:Y:S04]  /*27040*/  LDL.LU R43, [R1+0x1cc] ;  /* 0x0001cc00012b7983 */ /* 0x000ee80000300800 */
[----:B---3--:R-:W-:Y:S04]  /*27050*/  STL.64 [R1+0x1be0], R42 ;  /* 0x001be02a01007387 */ /* 0x008fe80000100a00 */
[----:B--2---:R-:W-:Y:S04]  /*27060*/  STL.64 [R1+0x1bd8], R40 ;  /* 0x001bd82801007387 */ /* 0x004fe80000100a00 */
[----:B------:R-:W2:Y:S04]  /*27070*/  LDL R34, [R1+0x68] ;  /* 0x0000680001227983 */ /* 0x000ea80000100800 */
[----:B------:R-:W2:Y:S04]  /*27080*/  LDL R35, [R1+0x6c] ;  /* 0x00006c0001237983 */ /* 0x000ea80000100800 */
[----:B--2---:R2:W-:Y:S04]  /*27090*/  STL.64 [R1+0x1be8], R34 ;  /* 0x001be82201007387 */ /* 0x0045e80000100a00 */
[----:B------:R-:W3:Y:S04]  /*270a0*/  LDL R22, [R1+0x78] ;  /* 0x0000780001167983 */ /* 0x000ee80000100800 */
[----:B------:R-:W3:Y:S04]  /*270b0*/  LDL R23, [R1+0x7c] ;  /* 0x00007c0001177983 */ /* 0x000ee80000100800 */
[----:B---3--:R-:W-:Y:S04]  /*270c0*/  STL.64 [R1+0x1bf0], R22 ;  /* 0x001bf01601007387 */ /* 0x008fe80000100a00 */
[----:B-1----:R-:W3:Y:S04]  /*270d0*/  LDL.LU R12, [R1+0x340] ;  /* 0x00034000010c7983 */ /* 0x002ee80000300800 */
[----:B------:R-:W3:Y:S04]  /*270e0*/  LDL.LU R13, [R1+0x344] ;  /* 0x00034400010d7983 */ /* 0x000ee80000300800 */
[----:B------:R-:W4:Y:S04]  /*270f0*/  LDL.LU R14, [R1+0x348] ;  /* 0x00034800010e7983 */ /* 0x000f280000300800 */
[----:B------:R-:W4:Y:S04]  /*27100*/  LDL.LU R15, [R1+0x34c] ;  /* 0x00034c00010f7983 */ /* 0x000f280000300800 */
        /* <DEDUP_REMOVED lines=8> */
[----:B----4-:R-:W-:Y:S04]  /*27190*/  STL.64 [R1+0x1c00], R14 ;  /* 0x001c000e01007387 */ /* 0x010fe80000100a00 */
[----:B---3--:R-:W-:Y:S04]  /*271a0*/  STL.64 [R1+0x1bf8], R12 ;  /* 0x001bf80c01007387 */ /* 0x008fe80000100a00 */
[----:B------:R-:W3:Y:S04]  /*271b0*/  LDL.LU R32, [R1+0x360] ;  /* 0x0003600001207983 */ /* 0x000ee80000300800 */
[----:B------:R-:W3:Y:S04]  /*271c0*/  LDL.LU R33, [R1+0x364] ;  /* 0x0003640001217983 */ /* 0x000ee80000300800 */
[----:B--2---:R-:W2:Y:S04]  /*271d0*/  LDL.LU R34, [R1+0x368] ;  /* 0x0003680001227983 */ /* 0x004ea80000300800 */
[----:B------:R-:W2:Y:S01]  /*271e0*/  LDL.LU R35, [R1+0x36c] ;  /* 0x00036c0001237983 */ /* 0x000ea20000300800 */
[----:B------:R-:W-:Y:S03]  /*271f0*/  HMMA.16816.F32 R56, R8, R50, R56 ;  /* 0x000000320838723c */ /* 0x000fe60000001838 */
[----:B--2---:R1:W-:Y:S04]  /*27200*/  STL.64 [R1+0x1c10], R34 ;  /* 0x001c102201007387 */ /* 0x0043e80000100a00 */
[----:B---3--:R-:W-:Y:S04]  /*27210*/  STL.64 [R1+0x1c08], R32 ;  /* 0x001c082001007387 */ /* 0x008fe80000100a00 */
[----:B-1----:R-:W2:Y:S04]  /*27220*/  LDL.64 R34, [R1+0xb8] ;  /* 0x0000b80001227983 */ /* 0x002ea80000100a00 */
[----:B------:R-:W3:Y:S04]  /*27230*/  LDL.LU R12, [R1+0x370] ;  /* 0x00037000010c7983 */ /* 0x000ee80000300800 */
[----:B------:R-:W3:Y:S04]  /*27240*/  LDL.LU R13, [R1+0x374] ;  /* 0x00037400010d7983 */ /* 0x000ee80000300800 */
[----:B------:R-:W3:Y:S04]  /*27250*/  LDL.LU R14, [R1+0x378] ;  /* 0x00037800010e7983 */ /* 0x000ee80000300800 */
[----:B------:R-:W3:Y:S04]  /*27260*/  LDL.LU R15, [R1+0x37c] ;  /* 0x00037c00010f7983 */ /* 0x000ee80000300800 */
[----:B------:R-:W3:Y:S04]  /*27270*/  LDL.64 R22, [R1+0xa8] ;  /* 0x0000a80001167983 */ /* 0x000ee80000100a00 */
[----:B------:R-:W4:Y:S04]  /*27280*/  LDL.64 R42, [R1+0x98] ;  /* 0x00009800012a7983 */ /* 0x000f280000100a00 */
[----:B------:R-:W2:Y:S04]  /*27290*/  LDL.LU R24, [R1+0x350] ;  /* 0x0003500001187983 */ /* 0x000ea80000300800 */
[----:B------:R-:W2:Y:S04]  /*272a0*/  LDL.LU R25, [R1+0x354] ;  /* 0x0003540001197983 */ /* 0x000ea80000300800 */
[----:B------:R-:W2:Y:S04]  /*272b0*/  LDL.LU R26, [R1+0x358] ;  /* 0x00035800011a7983 */ /* 0x000ea80000300800 */
[----:B------:R-:W2:Y:S04]  /*272c0*/  LDL.LU R27, [R1+0x35c] ;  /* 0x00035c00011b7983 */ /* 0x000ea80000300800 */
[----:B------:R-:W2:Y:S04]  /*272d0*/  LDL.64 R6, [R1+0x88] ;  /* 0x0000880001067983 */ /* 0x000ea80000100a00 */
[----:B------:R-:W2:Y:S04]  /*272e0*/  LDL.LU R28, [R1+0x330] ;  /* 0x00033000011c7983 */ /* 0x000ea80000300800 */
[----:B------:R-:W2:Y:S04]  /*272f0*/  LDL.LU R29, [R1+0x334] ;  /* 0x00033400011d7983 */ /* 0x000ea80000300800 */
[----:B------:R-:W2:Y:S04]  /*27300*/  LDL.LU R30, [R1+0x338] ;  /* 0x00033800011e7983 */ /* 0x000ea80000300800 */
[----:B------:R-:W2:Y:S04]  /*27310*/  LDL.LU R31, [R1+0x33c] ;  /* 0x00033c00011f7983 */ /* 0x000ea80000300800 */
[----:B0-----:R-:W-:Y:S04]  /*27320*/  STL.64 [R1+0x1ab8], R46 ;  /* 0x001ab82e01007387 */ /* 0x001fe80000100a00 */
[----:B------:R0:W-:Y:S04]  /*27330*/  STL.64 [R1+0x1ab0], R44 ;  /* 0x001ab02c01007387 */ /* 0x0001e80000100a00 */
[----:B0-----:R-:W2:Y:S04]  /*27340*/  LDL.LU R44, [R1+0x380] ;  /* 0x00038000012c7983 */ /* 0x001ea80000300800 */
[----:B------:R-:W2:Y:S04]  /*27350*/  LDL.LU R45, [R1+0x384] ;  /* 0x00038400012d7983 */ /* 0x000ea80000300800 */
[----:B------:R-:W2:Y:S04]  /*27360*/  LDL.LU R46, [R1+0x388] ;  /* 0x00038800012e7983 */ /* 0x000ea80000300800 */
[----:B------:R-:W2:Y:S04]  /*27370*/  LDL.LU R47, [R1+0x38c] ;  /* 0x00038c00012f7983 */ /* 0x000ea80000300800 */
[----:B------:R-:W-:Y:S04]  /*27380*/  STL.64 [R1+0x560], R56 ;  /* 0x0005603801007387 */ /* 0x000fe80000100a00 */
[----:B------:R0:W-:Y:S04]  /*27390*/  STL.64 [R1+0x568], R58 ;  /* 0x0005683a01007387 */ /* 0x0001e80000100a00 */
[----:B0-----:R-:W3:Y:S01]  /*273a0*/  LDL.LU.64 R58, [R1+0x1c18] ;  /* 0x001c1800013a7983 */ /* 0x001ee20000300a00 */
[----:B------:R-:W-:-:S03]  /*273b0*/  MOV R16, R51 ;  /* 0x0000003300107202 */ /* 0x000fc60000000f00 */
[----:B------:R-:W4:Y:S01]  /*273c0*/  LDL R51, [R1+0x1350] ;  /* 0x0013500001337983 */ /* 0x000f220000100800 */
[C---:B--2---:R-:W-:Y:S08]  /*273d0*/  HMMA.16816.F32 R44, R8.reuse, R34, R44 ;  /* 0x00000022082c723c */ /* 0x044ff0000000182c */
[----:B---3--:R-:W-:Y:S01]  /*273e0*/  HMMA.16816.F32 R52, R8, R58, R52 ;  /* 0x0000003a0834723c */ /* 0x008fe20000001834 */
[----:B------:R-:W-:-:S02]  /*273f0*/  IMAD.MOV.U32 R37, RZ, RZ, R58 ;  /* 0x000000ffff257224 */ /* 0x000fc400078e003a */
[----:B------:R-:W-:-:S15]  /*27400*/  IMAD.MOV.U32 R36, RZ, RZ, R59 ;  /* 0x000000ffff247224 */ /* 0x000fde00078e003b */
[----:B------:R-:W-:Y:S01]  /*27410*/  NOP ;  /* 0x0000000000007918 */ /* 0x000fe20000000000 */
[----:B------:R0:W-:Y:S04]  /*27420*/  STL.64 [R1+0x550], R52 ;  /* 0x0005503401007387 */ /* 0x0001e80000100a00 */
[----:B------:R1:W-:Y:S04]  /*27430*/  STL.64 [R1+0x558], R54 ;  /* 0x0005583601007387 */ /* 0x0003e80000100a00 */
[----:B0-----:R-:W2:Y:S04]  /*27440*/  LDL.LU R52, [R1+0x300] ;  /* 0x0003000001347983 */ /* 0x001ea80000300800 */
[----:B------:R-:W2:Y:S04]  /*27450*/  LDL.LU R53, [R1+0x304] ;  /* 0x0003040001357983 */ /* 0x000ea80000300800 */
[----:B-1----:R-:W2:Y:S04]  /*27460*/  LDL.LU R54, [R1+0x308] ;  /* 0x0003080001367983 */ /* 0x002ea80000300800 */
[----:B------:R-:W2:Y:S04]  /*27470*/  LDL.LU R55, [R1+0x30c] ;  /* 0x00030c0001377983 */ /* 0x000ea80000300800 */
[----:B------:R-:W3:Y:S04]  /*27480*/  LDL.LU R56, [R1+0x2f0] ;  /* 0x0002f00001387983 */ /* 0x000ee80000300800 */
[----:B------:R-:W3:Y:S04]  /*27490*/  LDL.LU R57, [R1+0x2f4] ;  /* 0x0002f40001397983 */ /* 0x000ee80000300800 */
[----:B------:R-:W3:Y:S04]  /*274a0*/  LDL.LU R58, [R1+0x2f8] ;  /* 0x0002f800013a7983 */ /* 0x000ee80000300800 */
[----:B------:R-:W3:Y:S04]  /*274b0*/  LDL.LU R59, [R1+0x2fc] ;  /* 0x0002fc00013b7983 */ /* 0x000ee80000300800 */
[----:B------:R0:W-:Y:S04]  /*274c0*/  STL.64 [R1+0x540], R44 ;  /* 0x0005402c01007387 */ /* 0x0001e80000100a00 */
[----:B------:R1:W-:Y:S01]  /*274d0*/  STL.64 [R1+0x548], R46 ;  /* 0x0005482e01007387 */ /* 0x0003e20000100a00 */
[----:B0-----:R-:W-:-:S02]  /*274e0*/  IMAD.MOV.U32 R45, RZ, RZ, R34 ;  /* 0x000000ffff2d7224 */ /* 0x001fc400078e0022 */
[----:B------:R-:W-:Y:S02]  /*274f0*/  IMAD.MOV.U32 R44, RZ, RZ, R35 ;  /* 0x000000ffff2c7224 */ /* 0x000fe400078e0023 */
[----:B------:R-:W2:Y:S04]  /*27500*/  LDL.LU.64 R34, [R1+0x1c10] ;  /* 0x001c100001227983 */ /* 0x000ea80000300a00 */
[----:B------:R-:W2:Y:S01]  /*27510*/  LDL.LU.64 R32, [R1+0x1c08] ;  /* 0x001c080001207983 */ /* 0x000ea20000300a00 */
[C---:B------:R-:W-:Y:S08]  /*27520*/  HMMA.16816.F32 R12, R8.reuse, R22, R12 ;  /* 0x00000016080c723c */ /* 0x040ff0000000180c */
[----:B------:R-:W-:Y:S01]  /*27530*/  HMMA.16816.F32 R24, R8, R6, R24 ;  /* 0x000000060818723c */ /* 0x000fe20000001818 */
[----:B-1----:R-:W-:-:S02]  /*27540*/  IMAD.MOV.U32 R47, RZ, RZ, R22 ;  /* 0x000000ffff2f7224 */ /* 0x002fc400078e0016 */
[----:B------:R-:W-:Y:S01]  /*27550*/  IMAD.MOV.U32 R46, RZ, RZ, R23 ;  /* 0x000000ffff2e7224 */ /* 0x000fe200078e0017 */
[----:B----4-:R-:W-:Y:S01]  /*27560*/  MOV R49, R42 ;  /* 0x0000002a00317202 */ /* 0x010fe20000000f00 */
[----:B------:R-:W-:-:S06]  /*27570*/  IMAD.MOV.U32 R48, RZ, RZ, R43 ;  /* 0x000000ffff307224 */ /* 0x000fcc00078e002b */
[----:B------:R-:W-:Y:S04]  /*27580*/  STL.64 [R1+0x530], R12 ;  /* 0x0005300c01007387 */ /* 0x000fe80000100a00 */
[----:B------:R0:W-:Y:S04]  /*27590*/  STL.64 [R1+0x538], R14 ;  /* 0x0005380e01007387 */ /* 0x0001e80000100a00 */
[----:B0-----:R-:W4:Y:S04]  /*275a0*/  LDL.LU.64 R14, [R1+0x1c00] ;  /* 0x001c0000010e7983 */ /* 0x001f280000300a00 */
[----:B------:R-:W4:Y:S04]  /*275b0*/  LDL.LU.64 R12, [R1+0x1bf8] ;  /* 0x001bf800010c7983 */ /* 0x000f280000300a00 */
[----:B------:R-:W4:Y:S01]  /*275c0*/  LDL.LU.64 R22, [R1+0x1bf0] ;  /* 0x001bf00001167983 */ /* 0x000f220000300a00 */
[----:B--2---:R-:W-:-:S15]  /*275d0*/  HMMA.16816.F32 R32, R8, R42, R32 ;  /* 0x0000002a0820723c */ /* 0x004fde0000001820 */
[----:B------:R-:W-:-:S04]  /*275e0*/  NOP ;  /* 0x0000000000007918 */ /* 0x000fc80000000000 */
[----:B------:R-:W-:Y:S04]  /*275f0*/  STL.64 [R1+0x3a0], R32 ;  /* 0x0003a02001007387 */ /* 0x000fe80000100a00 */
[----:B------:R0:W-:Y:S04]  /*27600*/  STL.64 [R1+0x3a8], R34 ;  /* 0x0003a82201007387 */ /* 0x0001e80000100a00 */
[----:B0-----:R-:W2:Y:S04]  /*27610*/  LDL.LU.64 R34, [R1+0x1be8] ;  /* 0x001be80001227983 */ /* 0x001ea80000300a00 */
[----:B------:R-:W3:Y:S04]  /*27620*/  LDL.LU.64 R42, [R1+0x1be0] ;  /* 0x001be000012a7983 */ /* 0x000ee80000300a00 */
[----:B------:R-:W3:Y:S04]  /*27630*/  LDL.LU.64 R40, [R1+0x1bd8] ;  /* 0x001bd80001287983 */ /* 0x000ee80000300a00 */
[----:B------:R0:W-:Y:S04]  /*27640*/  STL.64 [R1+0x390], R24 ;  /* 0x0003901801007387 */ /* 0x0001e80000100a00 */
[----:B------:R1:W-:Y:S01]  /*27650*/  STL.64 [R1+0x398], R26 ;  /* 0x0003981a01007387 */ /* 0x0003e20000100a00 */
[----:B0-----:R-:W-:-:S03]  /*27660*/  IMAD.MOV.U32 R25, RZ, RZ, R6 ;  /* 0x000000ffff197224 */ /* 0x001fc600078e0006 */
[----:B-1----:R-:W3:Y:S01]  /*27670*/  LDL.LU.64 R26, [R1+0x1bd0] ;  /* 0x001bd000011a7983 */ /* 0x002ee20000300a00 */
[----:B------:R-:W-:-:S03]  /*27680*/  IMAD.MOV.U32 R24, RZ, RZ, R7 ;  /* 0x000000ffff187224 */ /* 0x000fc600078e0007 */
[----:B------:R-:W3:Y:S04]  /*27690*/  LDL.LU.64 R6, [R1+0x1bc8] ;  /* 0x001bc80001067983 */ /* 0x000ee80000300a00 */
[----:B------:R-:W3:Y:S01]  /*276a0*/  LDL.LU.64 R4, [R1+0x1bc0] ;  /* 0x001bc00001047983 */ /* 0x000ee20000300a00 */
[----:B----4-:R-:W-:Y:S03]  /*276b0*/  HMMA.16816.F32 R20, R8, R22, R12 ;  /* 0x000000160814723c */ /* 0x010fe6000000180c */
[----:B------:R-:W4:Y:S04]  /*276c0*/  LDL.LU.64 R14, [R1+0x1bb8] ;  /* 0x001bb800010e7983 */ /* 0x000f280000300a00 */
[----:B------:R-:W4:-:S12]  /*276d0*/  LDL.LU.64 R12, [R1+0x1bb0] ;  /* 0x001bb000010c7983 */ /* 0x000f180000300a00 */
[----:B------:R-:W-:Y:S04]  /*276e0*/  STL.64 [R1+0x380], R20 ;  /* 0x0003801401007387 */ /* 0x000fe80000100a00 */
[----:B------:R0:W-:Y:S04]  /*276f0*/  STL.64 [R1+0x388], R22 ;  /* 0x0003881601007387 */ /* 0x0001e80000100a00 */
[----:B0-----:R-:W4:Y:S04]  /*27700*/  LDL.LU.64 R22, [R1+0x1ba8] ;  /* 0x001ba80001167983 */ /* 0x001f280000300a00 */
[----:B------:R-:W4:Y:S01]  /*27710*/  LDL.LU.64 R20, [R1+0x1ba0] ;  /* 0x001ba00001147983 */ /* 0x000f220000300a00 */
[C---:B--2---:R-:W-:Y:S03]  /*27720*/  HMMA.16816.F32 R32, R8.reuse, R34, R28 ;  /* 0x000000220820723c */ /* 0x044fe6000000181c */
[----:B------:R-:W2:Y:S04]  /*27730*/  LDL.LU.64 R30, [R1+0x1b98] ;  /* 0x001b9800011e7983 */ /* 0x000ea80000300a00 */
[----:B------:R-:W2:Y:S01]  /*27740*/  LDL.LU.64 R28, [R1+0x1b90] ;  /* 0x001b9000011c7983 */ /* 0x000ea20000300a00 */
[----:B---3--:R-:W-:Y:S11]  /*27750*/  HMMA.16816.F32 R8, R8, R6, R40 ;  /* 0x000000060808723c */ /* 0x008ff60000001828 */
[----:B------:R-:W-:Y:S04]  /*27760*/  STL.64 [R1+0x370], R32 ;  /* 0x0003702001007387 */ /* 0x000fe80000100a00 */
[----:B------:R0:W-:Y:S04]  /*27770*/  STL.64 [R1+0x378], R34 ;  /* 0x0003782201007387 */ /* 0x0001e80000100a00 */
[----:B0-----:R-:W3:Y:S04]  /*27780*/  LDL.LU.64 R34, [R1+0x1b88] ;  /* 0x001b880001227983 */ /* 0x001ee80000300a00 */
[----:B------:R-:W2:Y:S04]  /*27790*/  LDL.LU.64 R32, [R1+0x1b80] ;  /* 0x001b800001207983 */ /* 0x000ea80000300a00 */
[----:B------:R-:W3:Y:S04]  /*277a0*/  LDL.LU.64 R42, [R1+0x1b78] ;  /* 0x001b7800012a7983 */ /* 0x000ee80000300a00 */
[----:B------:R-:W3:Y:S04]  /*277b0*/  LDL.LU.64 R40, [R1+0x1b70] ;  /* 0x001b700001287983 */ /* 0x000ee80000300a00 */
[----:B------:R-:W-:Y:S04]  /*277c0*/  STL.64 [R1+0x1ac8], R6 ;  /* 0x001ac80601007387 */ /* 0x000fe80000100a00 */
[----:B------:R0:W-:Y:S04]  /*277d0*/  STL.64 [R1+0x1ac0], R4 ;  /* 0x001ac00401007387 */ /* 0x0001e80000100a00 */
[----:B------:R-:W-:Y:S04]  /*277e0*/  STL.64 [R1+0x330], R8 ;  /* 0x0003300801007387 */ /* 0x000fe80000100a00 */
[----:B------:R-:W-:Y:S04]  /*277f0*/  STL.64 [R1+0x338], R10 ;  /* 0x0003380a01007387 */ /* 0x000fe80000100a00 */
[----:B------:R-:W1:Y:S04]  /*27800*/  LDSM.16.MT88.4 R8, [R51+UR5+0x4800] ;  /* 0x004800053308783b */ /* 0x000e680008004200 */
[----:B0-----:R-:W3:Y:S04]  /*27810*/  LDL.LU R4, [R1+0x310] ;  /* 0x0003100001047983 */ /* 0x001ee80000300800 */
[----:B------:R-:W3:Y:S04]  /*27820*/  LDL.LU R5, [R1+0x314] ;  /* 0x0003140001057983 */ /* 0x000ee80000300800 */
[----:B------:R-:W3:Y:S04]  /*27830*/  LDL.LU R6, [R1+0x318] ;  /* 0x0003180001067983 */ /* 0x000ee80000300800 */
[----:B------:R-:W3:Y:S04]  /*27840*/  LDL.LU R7, [R1+0x31c] ;  /* 0x00031c0001077983 */ /* 0x000ee80000300800 */
[----:B-1----:R0:W-:Y:S04]  /*27850*/  STL.64 [R1+0x19e0], R10 ;  /* 0x0019e00a01007387 */ /* 0x0021e80000100a00 */
[----:B------:R1:W-:Y:S04]  /*27860*/  STL.64 [R1+0x19d8], R8 ;  /* 0x0019d80801007387 */ /* 0x0003e80000100a00 */
[----:B0-----:R-:W2:Y:S04]  /*27870*/  LDL.64 R10, [R1+0x68] ;  /* 0x00006800010a7983 */ /* 0x001ea80000100a00 */
[----:B--2---:R0:W-:Y:S04]  /*27880*/  STL.64 [R1+0x1ad8], R10 ;  /* 0x001ad80a01007387 */ /* 0x0041e80000100a00 */
[----:B-1----:R-:W2:Y:S04]  /*27890*/  LDL.LU R8, [R1+0x320] ;  /* 0x0003200001087983 */ /* 0x002ea80000300800 */
[----:B------:R-:W2:Y:S04]  /*278a0*/  LDL.LU R9, [R1+0x324] ;  /* 0x0003240001097983 */ /* 0x000ea80000300800 */
[----:B0-----:R-:W2:Y:S04]  /*278b0*/  LDL.LU R10, [R1+0x328] ;  /* 0x00032800010a7983 */ /* 0x001ea80000300800 */
[----:B------:R-:W2:Y:S01]  /*278c0*/  LDL.LU R11, [R1+0x32c] ;  /* 0x00032c00010b7983 */ /* 0x000ea20000300800 */
[C---:B---3--:R-:W-:Y:S03]  /*278d0*/  HMMA.16816.F32 R4, R40.reuse, R34, R4 ;  /* 0x000000222804723c */ /* 0x048fe60000001804 */
[----:B------:R-:W-:Y:S05]  /*278e0*/  STL.64 [R1+0x1ad0], R38 ;  /* 0x001ad02601007387 */ /* 0x000fea0000100a00 */
[----:B--2---:R-:W-:-:S15]  /*278f0*/  HMMA.16816.F32 R8, R40, R38, R8 ;  /* 0x000000262808723c */ /* 0x004fde0000001808 */
[----:B------:R-:W-:-:S04]  /*27900*/  NOP ;  /* 0x0000000000007918 */ /* 0x000fc80000000000 */
[----:B------:R-:W-:Y:S04]  /*27910*/  STL.64 [R1+0x320], R8 ;  /* 0x0003200801007387 */ /* 0x000fe80000100a00 */
[----:B------:R-:W-:Y:S04]  /*27920*/  STL.64 [R1+0x328], R10 ;  /* 0x0003280a01007387 */ /* 0x000fe80000100a00 */
[----:B------:R-:W-:Y:S04]  /*27930*/  STL.64 [R1+0x1aa8], R34 ;  /* 0x001aa82201007387 */ /* 0x000fe80000100a00 */
[----:B------:R-:W-:Y:S04]  /*27940*/  STL.64 [R1+0x1aa0], R32 ;  /* 0x001aa02001007387 */ /* 0x000fe80000100a00 */
[----:B------:R-:W-:Y:S04]  /*27950*/  STL.64 [R1+0x230], R4 ;  /* 0x0002300401007387 */ /* 0x000fe80000100a00 */
[----:B------:R0:W-:Y:S02]  /*27960*/  STL.64 [R1+0x238], R6 ;  /* 0x0002380601007387 */ /* 0x0001e40000100a00 */
[----:B0-----:R-:W-:Y:S02]  /*27970*/  HMMA.16816.F32 R4, R40, R30, R52 ;  /* 0x0000001e2804723c */ /* 0x001fe40000001834 */
[----:B------:R-:W-:Y:S04]  /*27980*/  STL.64 [R1+0x1ae8], R30 ;  /* 0x001ae81e01007387 */ /* 0x000fe80000100a00 */
[----:B------:R-:W-:-:S13]  /*27990*/  STL.64 [R1+0x1ae0], R28 ;  /* 0x001ae01c01007387 */ /* 0x000fda0000100a00 */
[----:B------:R-:W-:Y:S04]  /*279a0*/  STL.64 [R1+0x220], R4 ;  /* 0x0002200401007387 */ /* 0x000fe80000100a00 */
[----:B------:R0:W-:Y:S02]  /*279b0*/  STL.64 [R1+0x228], R6 ;  /* 0x0002280601007387 */ /* 0x0001e40000100a00 */
[----:B0-----:R-:W-:Y:S02]  /*279c0*/  HMMA.16816.F32 R4, R40, R26, R56 ;  /* 0x0000001a2804723c */ /* 0x001fe40000001838 */
[----:B------:R0:W-:Y:S04]  /*279d0*/  STL.64 [R1+0x1af0], R26 ;  /* 0x001af01a01007387 */ /* 0x0001e80000100a00 */
[----:B------:R-:W2:-:S13]  /*279e0*/  LDL.LU R8, [R1+0x250] ;  /* 0x0002500001087983 */ /* 0x000e9a0000300800 */
[----:B------:R-:W-:Y:S04]  /*279f0*/  STL.64 [R1+0x210], R4 ;  /* 0x0002100401007387 */ /* 0x000fe80000100a00 */
[----:B------:R-:W-:Y:S04]  /*27a00*/  STL.64 [R1+0x218], R6 ;  /* 0x0002180601007387 */ /* 0x000fe80000100a00 */
[----:B------:R-:W2:Y:S04]  /*27a10*/  LDL.LU R9, [R1+0x254] ;  /* 0x0002540001097983 */ /* 0x000ea80000300800 */
[----:B------:R-:W3:Y:S04]  /*27a20*/  LDL.LU R10, [R1+0x258] ;  /* 0x00025800010a7983 */ /* 0x000ee80000300800 */
[----:B------:R-:W3:Y:S01]  /*27a30*/  LDL.LU R11, [R1+0x25c] ;  /* 0x00025c00010b7983 */ /* 0x000ee20000300800 */
[----:B------:R-:W-:-:S02]  /*27a40*/  IMAD.MOV.U32 R30, RZ, RZ, R25 ;  /* 0x000000ffff1e7224 */ /* 0x000fc400078e0019 */
[----:B------:R-:W-:Y:S01]  /*27a50*/  IMAD.MOV.U32 R31, RZ, RZ, R24 ;  /* 0x000000ffff1f7224 */ /* 0x000fe200078e0018 */
[----:B---3--:R1:W-:Y:S04]  /*27a60*/  STL.64 [R1+0x1b00], R10 ;  /* 0x001b000a01007387 */ /* 0x0083e80000100a00 */
[----:B--2---:R-:W-:Y:S04]  /*27a70*/  STL.64 [R1+0x1af8], R8 ;  /* 0x001af80801007387 */ /* 0x004fe80000100a00 */
[----:B------:R2:W-:Y:S04]  /*27a80*/  STL.64 [R1+0x1b08], R30 ;  /* 0x001b081e01007387 */ /* 0x0005e80000100a00 */
[----:B------:R-:W3:Y:S04]  /*27a90*/  LDL.LU R24, [R1+0x260] ;  /* 0x0002600001187983 */ /* 0x000ee80000300800 */
[----:B------:R-:W3:Y:S04]  /*27aa0*/  LDL.LU R25, [R1+0x264] ;  /* 0x0002640001197983 */ /* 0x000ee80000300800 */
[----:B0-----:R-:W2:Y:S04]  /*27ab0*/  LDL.LU R26, [R1+0x268] ;  /* 0x00026800011a7983 */ /* 0x001ea80000300800 */
[----:B------:R-:W2:Y:S01]  /*27ac0*/  LDL.LU R27, [R1+0x26c] ;  /* 0x00026c00011b7983 */ /* 0x000ea20000300800 */
[----:B-1----:R-:W-:Y:S01]  /*27ad0*/  IMAD.MOV.U32 R10, RZ, RZ, R49 ;  /* 0x000000ffff0a7224 */ /* 0x002fe200078e0031 */
[----:B------:R-:W-:-:S02]  /*27ae0*/  MOV R11, R48 ;  /* 0x00000030000b7202 */ /* 0x000fc40000000f00 */
[----:B--2---:R0:W-:Y:S04]  /*27af0*/  STL.64 [R1+0x1b18], R26 ;  /* 0x001b181a01007387 */ /* 0x0041e80000100a00 */
[----:B---3--:R-:W-:Y:S04]  /*27b00*/  STL.64 [R1+0x1b10], R24 ;  /* 0x001b101801007387 */ /* 0x008fe80000100a00 */
[----:B------:R1:W-:Y:S04]  /*27b10*/  STL.64 [R1+0x1b20], R10 ;  /* 0x001b200a01007387 */ /* 0x0003e80000100a00 */
[----:B------:R-:W2:Y:S04]  /*27b20*/  LDL.LU R28, [R1+0x270] ;  /* 0x00027000011c7983 */ /* 0x000ea80000300800 */
[----:B------:R-:W2:Y:S04]  /*27b30*/  LDL.LU R29, [R1+0x274] ;  /* 0x00027400011d7983 */ /* 0x000ea80000300800 */
[----:B------:R-:W3:Y:S04]  /*27b40*/  LDL.LU R30, [R1+0x278] ;  /* 0x00027800011e7983 */ /* 0x000ee80000300800 */
[----:B------:R-:W3:Y:S01]  /*27b50*/  LDL.LU R31, [R1+0x27c] ;  /* 0x00027c00011f7983 */ /* 0x000ee20000300800 */
[----:B0-----:R-:W-:-:S02]  /*27b60*/  IMAD.MOV.U32 R26, RZ, RZ, R47 ;  /* 0x000000ffff1a7224 */ /* 0x001fc400078e002f */
[----:B------:R-:W-:Y:S01]  /*27b70*/  IMAD.MOV.U32 R27, RZ, RZ, R46 ;  /* 0x000000ffff1b7224 */ /* 0x000fe200078e002e */
[----:B---3--:R0:W-:Y:S04]  /*27b80*/  STL.64 [R1+0x1b30], R30 ;  /* 0x001b301e01007387 */ /* 0x0081e80000100a00 */
[----:B--2---:R-:W-:Y:S04]  /*27b90*/  STL.64 [R1+0x1b28], R28 ;  /* 0x001b281c01007387 */ /* 0x004fe80000100a00 */
[----:B------:R-:W-:Y:S04]  /*27ba0*/  STL.64 [R1+0x1b38], R26 ;  /* 0x001b381a01007387 */ /* 0x000fe80000100a00 */
[----:B------:R-:W2:Y:S04]  /*27bb0*/  LDL.LU R8, [R1+0x280] ;  /* 0x0002800001087983 */ /* 0x000ea80000300800 */
[----:B------:R-:W2:Y:S04]  /*27bc0*/  LDL.LU R9, [R1+0x284] ;  /* 0x0002840001097983 */ /* 0x000ea80000300800 */
[----:B-1----:R-:W3:Y:S04]  /*27bd0*/  LDL.LU R10, [R1+0x288] ;  /* 0x00028800010a7983 */ /* 0x002ee80000300800 */
[----:B------:R-:W3:Y:S01]  /*27be0*/  LDL.LU R11, [R1+0x28c] ;  /* 0x00028c00010b7983 */ /* 0x000ee20000300800 */
[----:B------:R-:W-:-:S02]  /*27bf0*/  IMAD.MOV.U32 R17, RZ, RZ, R50 ;  /* 0x000000ffff117224 */ /* 0x000fc400078e0032 */
[----:B0-----:R-:W-:Y:S02]  /*27c00*/  IMAD.MOV.U32 R30, RZ, RZ, R45 ;  /* 0x000000ffff1e7224 */ /* 0x001fe400078e002d */
[----:B------:R-:W-:Y:S01]  /*27c10*/  IMAD.MOV.U32 R31, RZ, RZ, R44 ;  /* 0x000000ffff1f7224 */ /* 0x000fe200078e002c */
[----:B---3--:R0:W-:Y:S04]  /*27c20*/  STL.64 [R1+0x1b48], R10 ;  /* 0x001b480a01007387 */ /* 0x0081e80000100a00 */
[----:B--2---:R-:W-:Y:S04]  /*27c30*/  STL.64 [R1+0x1b40], R8 ;  /* 0x001b400801007387 */ /* 0x004fe80000100a00 */
[----:B------:R-:W2:Y:S04]  /*27c40*/  LDL.LU R56, [R1+0x2c0] ;  /* 0x0002c00001387983 */ /* 0x000ea80000300800 */
[----:B------:R-:W2:Y:S04]  /*27c50*/  LDL.LU R57, [R1+0x2c4] ;  /* 0x0002c40001397983 */ /* 0x000ea80000300800 */
[----:B------:R-:W2:Y:S04]  /*27c60*/  LDL.LU R58, [R1+0x2c8] ;  /* 0x0002c800013a7983 */ /* 0x000ea80000300800 */
[----:B------:R-:W2:Y:S04]  /*27c70*/  LDL.LU R59, [R1+0x2cc] ;  /* 0x0002cc00013b7983 */ /* 0x000ea80000300800 */
[----:B------:R-:W4:Y:S04]  /*27c80*/  LDL.LU R48, [R1+0x2e0] ;  /* 0x0002e00001307983 */ /* 0x000f280000300800 */
[----:B------:R-:W4:Y:S04]  /*27c90*/  LDL.LU R49, [R1+0x2e4] ;  /* 0x0002e40001317983 */ /* 0x000f280000300800 */
[----:B------:R-:W4:Y:S04]  /*27ca0*/  LDL.LU R50, [R1+0x2e8] ;  /* 0x0002e80001327983 */ /* 0x000f280000300800 */
[----:B------:R-:W4:Y:S04]  /*27cb0*/  LDL.LU R51, [R1+0x2ec] ;  /* 0x0002ec0001337983 */ /* 0x000f280000300800 */
[----:B------:R-:W3:Y:S01]  /*27cc0*/  LDL.LU R52, [R1+0x2d0] ;  /* 0x0002d00001347983 */ /* 0x000ee20000300800 */
[----:B0-----:R-:W-:-:S02]  /*27cd0*/  IMAD.MOV.U32 R10, RZ, RZ, R37 ;  /* 0x000000ffff0a7224 */ /* 0x001fc400078e0025 */
[----:B------:R-:W-:Y:S01]  /*27ce0*/  IMAD.MOV.U32 R11, RZ, RZ, R36 ;  /* 0x000000ffff0b7224 */ /* 0x000fe200078e0024 */
[----:B------:R-:W3:Y:S04]  /*27cf0*/  LDL.LU R53, [R1+0x2d4] ;  /* 0x0002d40001357983 */ /* 0x000ee80000300800 */
[----:B------:R-:W3:Y:S04]  /*27d00*/  LDL.LU R54, [R1+0x2d8] ;  /* 0x0002d80001367983 */ /* 0x000ee80000300800 */
[----:B------:R-:W3:Y:S04]  /*27d10*/  LDL.LU R55, [R1+0x2dc] ;  /* 0x0002dc0001377983 */ /* 0x000ee80000300800 */
[----:B------:R0:W-:Y:S04]  /*27d20*/  STL.64 [R1+0x1b50], R30 ;  /* 0x001b501e01007387 */ /* 0x0001e80000100a00 */
[----:B------:R1:W-:Y:S04]  /*27d30*/  STL.64 [R1+0x1b58], R10 ;  /* 0x001b580a01007387 */ /* 0x0003e80000100a00 */
[----:B------:R-:W2:Y:S04]  /*27d40*/  LDL.LU R28, [R1+0x2a0] ;  /* 0x0002a000011c7983 */ /* 0x000ea80000300800 */
[----:B------:R-:W2:Y:S04]  /*27d50*/  LDL.LU R29, [R1+0x2a4] ;  /* 0x0002a400011d7983 */ /* 0x000ea80000300800 */
[----:B0-----:R-:W2:Y:S04]  /*27d60*/  LDL.LU R30, [R1+0x2a8] ;  /* 0x0002a800011e7983 */ /* 0x001ea80000300800 */
[----:B------:R-:W2:Y:S01]  /*27d70*/  LDL.LU R31, [R1+0x2ac] ;  /* 0x0002ac00011f7983 */ /* 0x000ea20000300800 */
[----:B-1----:R-:W-:Y:S01]  /*27d80*/  MOV R10, R17 ;  /* 0x00000011000a7202 */ /* 0x002fe20000000f00 */
[----:B------:R-:W-:-:S02]  /*27d90*/  IMAD.MOV.U32 R11, RZ, RZ, R16 ;  /* 0x000000ffff0b7224 */ /* 0x000fc400078e0010 */
[----:B--2---:R-:W-:Y:S04]  /*27da0*/  STL.64 [R1+0x1b68], R30 ;  /* 0x001b681e01007387 */ /* 0x004fe80000100a00 */
[----:B------:R0:W-:Y:S04]  /*27db0*/  STL.64 [R1+0x1b60], R28 ;  /* 0x001b601c01007387 */ /* 0x0001e80000100a00 */
[----:B0-----:R-:W2:Y:S04]  /*27dc0*/  LDL.LU R28, [R1+0x2b0] ;  /* 0x0002b000011c7983 */ /* 0x001ea80000300800 */
[----:B------:R-:W2:Y:S04]  /*27dd0*/  LDL.LU R29, [R1+0x2b4] ;  /* 0x0002b400011d7983 */ /* 0x000ea80000300800 */
[----:B------:R-:W2:Y:S04]  /*27de0*/  LDL.LU R30, [R1+0x2b8] ;  /* 0x0002b800011e7983 */ /* 0x000ea80000300800 */
[----:B------:R-:W2:Y:S01]  /*27df0*/  LDL.LU R31, [R1+0x2bc] ;  /* 0x0002bc00011f7983 */ /* 0x000ea20000300800 */
[C---:B----4-:R-:W-:Y:S08]  /*27e00*/  HMMA.16816.F32 R48, R40.reuse, R22, R48 ;  /* 0x000000162830723c */ /* 0x050ff00000001830 */
[C---:B---3--:R-:W-:Y:S08]  /*27e10*/  HMMA.16816.F32 R52, R40.reuse, R14, R52 ;  /* 0x0000000e2834723c */ /* 0x048ff00000001834 */
[C---:B------:R-:W-:Y:S01]  /*27e20*/  HMMA.16816.F32 R32, R40.reuse, R18, R56 ;  /* 0x000000122820723c */ /* 0x040fe20000001838 */
[----:B------:R-:W3:Y:S04]  /*27e30*/  LDL.LU R24, [R1+0x290] ;  /* 0x0002900001187983 */ /* 0x000ee80000300800 */
[----:B------:R-:W3:Y:S04]  /*27e40*/  LDL.LU R25, [R1+0x294] ;  /* 0x0002940001197983 */ /* 0x000ee80000300800 */
[----:B------:R-:W3:Y:S04]  /*27e50*/  LDL.LU R26, [R1+0x298] ;  /* 0x00029800011a7983 */ /* 0x000ee80000300800 */
[----:B------:R-:W3:Y:S04]  /*27e60*/  LDL.LU R27, [R1+0x29c] ;  /* 0x00029c00011b7983 */ /* 0x000ee80000300800 */
[----:B------:R-:W4:Y:S04]  /*27e70*/  LDL.64 R38, [R1+0x78] ;  /* 0x0000780001267983 */ /* 0x000f280000100a00 */
        /* <DEDUP_REMOVED lines=8> */
[----:B------:R0:W-:Y:S04]  /*27f00*/  STL.64 [R1+0x200], R48 ;  /* 0x0002003001007387 */ /* 0x0001e80000100a00 */
[----:B------:R1:W-:Y:S04]  /*27f10*/  STL.64 [R1+0x208], R50 ;  /* 0x0002083201007387 */ /* 0x0003e80000100a00 */
[----:B0-----:R-:W3:Y:S04]  /*27f20*/  LDL.LU R48, [R1+0x160] ;  /* 0x0001600001307983 */ /* 0x001ee80000300800 */
[----:B------:R-:W-:Y:S04]  /*27f30*/  STL.64 [R1+0x1f0], R52 ;  /* 0x0001f03401007387 */ /* 0x000fe80000100a00 */
[----:B------:R-:W-:Y:S04]  /*27f40*/  STL.64 [R1+0x1f8], R54 ;  /* 0x0001f83601007387 */ /* 0x000fe80000100a00 */
[----:B------:R0:W-:Y:S04]  /*27f50*/  STL.64 [R1+0x360], R32 ;  /* 0x0003602001007387 */ /* 0x0001e80000100a00 */
[----:B------:R0:W-:Y:S04]  /*27f60*/  STL.64 [R1+0x368], R34 ;  /* 0x0003682201007387 */ /* 0x0001e80000100a00 */
[----:B------:R-:W3:Y:S04]  /*27f70*/  LDL.LU R49, [R1+0x164] ;  /* 0x0001640001317983 */ /* 0x000ee80000300800 */
[----:B-1----:R-:W3:Y:S04]  /*27f80*/  LDL.LU R50, [R1+0x168] ;  /* 0x0001680001327983 */ /* 0x002ee80000300800 */
        /* <DEDUP_REMOVED lines=13> */
[----:B--2---:R-:W-:Y:S03]  /*28060*/  HMMA.16816.F32 R8, R40, R10, R28 ;  /* 0x0000000a2808723c */ /* 0x004fe6000000181c */
[----:B------:R-:W2:Y:S04]  /*28070*/  LDL.LU.64 R30, [R1+0x1b68] ;  /* 0x001b6800011e7983 */ /* 0x000ea80000300a00 */
[----:B------:R-:W2:-:S12]  /*28080*/  LDL.LU.64 R28, [R1+0x1b60] ;  /* 0x001b6000011c7983 */ /* 0x000e980000300a00 */
[----:B------:R-:W-:Y:S04]  /*28090*/  STL.64 [R1+0x350], R8 ;  /* 0x0003500801007387 */ /* 0x000fe80000100a00 */
[----:B------:R0:W-:Y:S04]  /*280a0*/  STL.64 [R1+0x358], R10 ;  /* 0x0003580a01007387 */ /* 0x0001e80000100a00 */
[----:B0-----:R-:W2:Y:S02]  /*280b0*/  LDL.LU.64 R10, [R1+0x1b58] ;  /* 0x001b5800010a7983 */ /* 0x001ea40000300a00 */
[----:B--2---:R-:W-:Y:S02]  /*280c0*/  HMMA.16816.F32 R8, R40, R10, R28 ;  /* 0x0000000a2808723c */ /* 0x004fe4000000181c */
[----:B------:R-:W3:-:S15]  /*280d0*/  LDL.LU.64 R30, [R1+0x1b50] ;  /* 0x001b5000011e7983 */ /* 0x000ede0000300a00 */
[----:B------:R-:W-:Y:S02]  /*280e0*/  NOP ;  /* 0x0000000000007918 */ /* 0x000fe40000000000 */
[----:B------:R-:W-:Y:S04]  /*280f0*/  STL.64 [R1+0x340], R8 ;  /* 0x0003400801007387 */ /* 0x000fe80000100a00 */
[----:B------:R0:W-:Y:S04]  /*28100*/  STL.64 [R1+0x348], R10 ;  /* 0x0003480a01007387 */ /* 0x0001e80000100a00 */
[----:B0-----:R-:W2:Y:S04]  /*28110*/  LDL.LU.64 R10, [R1+0x1b48] ;  /* 0x001b4800010a7983 */ /* 0x001ea80000300a00 */
[----:B------:R-:W2:Y:S01]  /*28120*/  LDL.LU.64 R8, [R1+0x1b40] ;  /* 0x001b400001087983 */ /* 0x000ea20000300a00 */
[----:B---3--:R-:W-:Y:S03]  /*28130*/  HMMA.16816.F32 R28, R40, R30, R24 ;  /* 0x0000001e281c723c */ /* 0x008fe60000001818 */
[----:B------:R-:W2:-:S15]  /*28140*/  LDL.LU.64 R26, [R1+0x1b38] ;  /* 0x001b3800011a7983 */ /* 0x000e9e0000300a00 */
[----:B------:R-:W-:Y:S01]  /*28150*/  NOP ;  /* 0x0000000000007918 */ /* 0x000fe20000000000 */
[----:B------:R-:W-:Y:S04]  /*28160*/  STL.64 [R1+0x310], R28 ;  /* 0x0003101c01007387 */ /* 0x000fe80000100a00 */
[----:B------:R0:W-:Y:S04]  /*28170*/  STL.64 [R1+0x318], R30 ;  /* 0x0003181e01007387 */ /* 0x0001e80000100a00 */
[----:B0-----:R-:W3:Y:S04]  /*28180*/  LDL.LU.64 R30, [R1+0x1b30] ;  /* 0x001b3000011e7983 */ /* 0x001ee80000300a00 */
[----:B------:R-:W3:Y:S01]  /*28190*/  LDL.LU.64 R28, [R1+0x1b28] ;  /* 0x001b2800011c7983 */ /* 0x000ee20000300a00 */
[----:B--2---:R-:W-:Y:S03]  /*281a0*/  HMMA.16816.F32 R24, R40, R26, R8 ;  /* 0x0000001a2818723c */ /* 0x004fe60000001808 */
[----:B------:R-:W3:-:S15]  /*281b0*/  LDL.LU.64 R10, [R1+0x1b20] ;  /* 0x001b2000010a7983 */ /* 0x000ede0000300a00 */
[----:B------:R-:W-:Y:S01]  /*281c0*/  NOP ;  /* 0x0000000000007918 */ /* 0x000fe20000000000 */
        /* <DEDUP_REMOVED lines=9> */
[----:B0-----:R-:W4:Y:S04]  /*28260*/  LDL.LU.64 R10, [R1+0x1b00] ;  /* 0x001b0000010a7983 */ /* 0x001f280000300a00 */
[----:B------:R-:W4:Y:S01]  /*28270*/  LDL.LU.64 R8, [R1+0x1af8] ;  /* 0x001af80001087983 */ /* 0x000f220000300a00 */
[C---:B--2---:R-:W-:Y:S03]  /*28280*/  HMMA.16816.F32 R28, R40.reuse, R30, R24 ;  /* 0x0000001e281c723c */ /* 0x044fe60000001818 */
[----:B------:R-:W2:Y:S05]  /*28290*/  LDL.LU.64 R26, [R1+0x1af0] ;  /* 0x001af000011a7983 */ /* 0x000eaa0000300a00 */
[----:B----4-:R-:W-:Y:S11]  /*282a0*/  HMMA.16816.F32 R8, R40, R38, R8 ;  /* 0x000000262808723c */ /* 0x010ff60000001808 */
[----:B------:R-:W-:Y:S04]  /*282b0*/  STL.64 [R1+0x260], R28 ;  /* 0x0002601c01007387 */ /* 0x000fe80000100a00 */
[----:B------:R0:W-:Y:S04]  /*282c0*/  STL.64 [R1+0x268], R30 ;  /* 0x0002681e01007387 */ /* 0x0001e80000100a00 */
[----:B0-----:R-:W3:Y:S04]  /*282d0*/  LDL.LU.64 R30, [R1+0x1ae8] ;  /* 0x001ae800011e7983 */ /* 0x001ee80000300a00 */
[----:B------:R-:W4:Y:S04]  /*282e0*/  LDL.LU.64 R28, [R1+0x1ae0] ;  /* 0x001ae000011c7983 */ /* 0x000f280000300a00 */
[----:B------:R-:W-:Y:S04]  /*282f0*/  STL.64 [R1+0x250], R8 ;  /* 0x0002500801007387 */ /* 0x000fe80000100a00 */
[----:B------:R0:W-:Y:S04]  /*28300*/  STL.64 [R1+0x258], R10 ;  /* 0x0002580a01007387 */ /* 0x0001e80000100a00 */
[----:B0-----:R-:W2:Y:S01]  /*28310*/  LDL.LU.64 R10, [R1+0x1ad8] ;  /* 0x001ad800010a7983 */ /* 0x001ea20000300a00 */
[----:B------:R-:W-:-:S02]  /*28320*/  IMAD.MOV.U32 R9, RZ, RZ, R38 ;  /* 0x000000ffff097224 */ /* 0x000fc400078e0026 */
[----:B------:R-:W-:Y:S02]  /*28330*/  IMAD.MOV.U32 R8, RZ, RZ, R39 ;  /* 0x000000ffff087224 */ /* 0x000fe400078e0027 */
        /* <DEDUP_REMOVED lines=8> */
[----:B--2---:R-:W-:Y:S03]  /*283c0*/  HMMA.16816.F32 R40, R40, R6, R44 ;  /* 0x000000062828723c */ /* 0x004fe6000000182c */
[----:B------:R-:W2:Y:S04]  /*283d0*/  LDL.LU.64 R46, [R1+0x1ab8] ;  /* 0x001ab800012e7983 */ /* 0x000ea80000300a00 */
[----:B------:R-:W2:-:S12]  /*283e0*/  LDL.LU.64 R44, [R1+0x1ab0] ;  /* 0x001ab000012c7983 */ /* 0x000e980000300a00 */
[----:B------:R0:W-:Y:S04]  /*283f0*/  STL.64 [R1+0x1e0], R40 ;  /* 0x0001e02801007387 */ /* 0x0001e80000100a00 */
[----:B------:R1:W-:Y:S04]  /*28400*/  STL.64 [R1+0x1e8], R42 ;  /* 0x0001e82a01007387 */ /* 0x0003e80000100a00 */
[----:B0-----:R-:W4:Y:S04]  /*28410*/  LDL.LU R40, [R1+0x170] ;  /* 0x0001700001287983 */ /* 0x001f280000300800 */
[----:B------:R-:W4:Y:S04]  /*28420*/  LDL.LU R41, [R1+0x174] ;  /* 0x0001740001297983 */ /* 0x000f280000300800 */
[----:B-1----:R-:W4:Y:S04]  /*28430*/  LDL.LU R42, [R1+0x178] ;  /* 0x00017800012a7983 */ /* 0x002f280000300800 */
[----:B------:R-:W4:Y:S04]  /*28440*/  LDL.LU R43, [R1+0x17c] ;  /* 0x00017c00012b7983 */ /* 0x000f280000300800 */
[----:B------:R-:W-:Y:S04]  /*28450*/  STL.64 [R1+0x19f0], R6 ;  /* 0x0019f00601007387 */ /* 0x000fe80000100a00 */
[----:B---3--:R0:W-:Y:S04]  /*28460*/  STL.64 [R1+0x19e8], R4 ;  /* 0x0019e80401007387 */ /* 0x0081e80000100a00 */
[----:B0-----:R-:W3:Y:S04]  /*28470*/  LDL.LU R4, [R1+0x180] ;  /* 0x0001800001047983 */ /* 0x001ee80000300800 */
[----:B------:R-:W3:Y:S04]  /*28480*/  LDL.LU R5, [R1+0x184] ;  /* 0x0001840001057983 */ /* 0x000ee80000300800 */
[----:B------:R-:W3:Y:S04]  /*28490*/  LDL.LU R6, [R1+0x188] ;  /* 0x0001880001067983 */ /* 0x000ee80000300800 */
[----:B------:R-:W3:Y:S01]  /*284a0*/  LDL.LU R7, [R1+0x18c] ;  /* 0x00018c0001077983 */ /* 0x000ee20000300800 */
[----:B--2---:R-:W-:-:S15]  /*284b0*/  HMMA.16816.F32 R32, R44, R38, R32 ;  /* 0x000000262c20723c */ /* 0x004fde0000001820 */
[----:B------:R-:W-:-:S04]  /*284c0*/  NOP ;  /* 0x0000000000007918 */ /* 0x000fc80000000000 */
[----:B------:R-:W-:Y:S04]  /*284d0*/  STL.64 [R1+0x1d0], R32 ;  /* 0x0001d02001007387 */ /* 0x000fe80000100a00 */
[----:B------:R0:W-:Y:S04]  /*284e0*/  STL.64 [R1+0x1d8], R34 ;  /* 0x0001d82201007387 */ /* 0x0001e80000100a00 */
[----:B0-----:R-:W2:Y:S04]  /*284f0*/  LDL.LU.64 R34, [R1+0x1aa8] ;  /* 0x001aa80001227983 */ /* 0x001ea80000300a00 */
[----:B------:R-:W2:Y:S04]  /*28500*/  LDL.LU.64 R32, [R1+0x1aa0] ;  /* 0x001aa00001207983 */ /* 0x000ea80000300a00 */
[----:B------:R0:W-:Y:S04]  /*28510*/  STL.64 [R1+0x1a20], R38 ;  /* 0x001a202601007387 */ /* 0x0001e80000100a00 */
[----:B------:R-:W2:Y:S04]  /*28520*/  LDL.LU R36, [R1+0x190] ;  /* 0x0001900001247983 */ /* 0x000ea80000300800 */
[----:B------:R-:W2:Y:S04]  /*28530*/  LDL.LU R37, [R1+0x194] ;  /* 0x0001940001257983 */ /* 0x000ea80000300800 */
[----:B0-----:R-:W2:Y:S04]  /*28540*/  LDL.LU R38, [R1+0x198] ;  /* 0x0001980001267983 */ /* 0x001ea80000300800 */
[----:B------:R-:W2:Y:S01]  /*28550*/  LDL.LU R39, [R1+0x19c] ;  /* 0x00019c0001277983 */ /* 0x000ea20000300800 */
[C---:B---3--:R-:W-:Y:S08]  /*28560*/  HMMA.16816.F32 R4, R44.reuse, R30, R4 ;  /* 0x0000001e2c04723c */ /* 0x048ff00000001804 */
[----:B--2---:R-:W-:Y:S01]  /*28570*/  HMMA.16816.F32 R36, R44, R34, R36 ;  /* 0x000000222c24723c */ /* 0x004fe20000001824 */
[----:B------:R-:W-:Y:S04]  /*28580*/  STL.64 [R1+0x1a08], R34 ;  /* 0x001a082201007387 */ /* 0x000fe80000100a00 */
[----:B------:R-:W-:-:S14]  /*28590*/  STL.64 [R1+0x1a00], R32 ;  /* 0x001a002001007387 */ /* 0x000fdc0000100a00 */
[----:B------:R-:W-:Y:S04]  /*285a0*/  STL.64 [R1+0x1c0], R36 ;  /* 0x0001c02401007387 */ /* 0x000fe80000100a00 */
[----:B------:R-:W-:Y:S04]  /*285b0*/  STL.64 [R1+0x1c8], R38 ;  /* 0x0001c82601007387 */ /* 0x000fe80000100a00 */
[----:B------:R-:W-:Y:S04]  /*285c0*/  STL.64 [R1+0x1a18], R30 ;  /* 0x001a181e01007387 */ /* 0x000fe80000100a00 */
[----:B----4-:R0:W-:Y:S04]  /*285d0*/  STL.64 [R1+0x1a10], R28 ;  /* 0x001a101c01007387 */ /* 0x0101e80000100a00 */
[----:B------:R-:W-:Y:S04]  /*285e0*/  STL.64 [R1+0x1b0], R4 ;  /* 0x0001b00401007387 */ /* 0x000fe80000100a00 */
[----:B------:R1:W-:Y:S01]  /*285f0*/  STL.64 [R1+0x1b8], R6 ;  /* 0x0001b80601007387 */ /* 0x0003e20000100a00 */
[C---:B0-----:R-:W-:Y:S08]  /*28600*/  HMMA.16816.F32 R28, R44.reuse, R26, R40 ;  /* 0x0000001a2c1c723c */ /* 0x041ff00000001828 */
[C---:B-1----:R-:W-:Y:S01]  /*28610*/  HMMA.16816.F32 R4, R44.reuse, R22, R48 ;  /* 0x000000162c04723c */ /* 0x042fe20000001830 */
[----:B------:R-:W-:Y:S10]  /*28620*/  STL.64 [R1+0x1a50], R26 ;  /* 0x001a501a01007387 */ /* 0x000ff40000100a00 */
[----:B------:R-:W-:Y:S04]  /*28630*/  STL.64 [R1+0x1a0], R28 ;  /* 0x0001a01c01007387 */ /* 0x000fe80000100a00 */
[----:B------:R-:W-:Y:S04]  /*28640*/  STL.64 [R1+0x1a8], R30 ;  /* 0x0001a81e01007387 */ /* 0x000fe80000100a00 */
[----:B------:R-:W-:Y:S04]  /*28650*/  STL.64 [R1+0x1a30], R22 ;  /* 0x001a301601007387 */ /* 0x000fe80000100a00 */
[----:B------:R-:W-:Y:S04]  /*28660*/  STL.64 [R1+0x1a28], R20 ;  /* 0x001a281401007387 */ /* 0x000fe80000100a00 */
[----:B------:R-:W-:Y:S04]  /*28670*/  STL.64 [R1+0x190], R4 ;  /* 0x0001900401007387 */ /* 0x000fe80000100a00 */
[----:B------:R0:W-:Y:S04]  /*28680*/  STL.64 [R1+0x198], R6 ;  /* 0x0001980601007387 */ /* 0x0001e80000100a00 */
[----:B------:R-:W-:Y:S04]  /*28690*/  STL.64 [R1+0x1a40], R14 ;  /* 0x001a400e01007387 */ /* 0x000fe80000100a00 */
[----:B------:R1:W-:Y:S01]  /*286a0*/  STL.64 [R1+0x1a38], R12 ;  /* 0x001a380c01007387 */ /* 0x0003e20000100a00 */
[C---:B0-----:R-:W-:Y:S08]  /*286b0*/  HMMA.16816.F32 R4, R44.reuse, R14, R52 ;  /* 0x0000000e2c04723c */ /* 0x041ff00000001834 */
[----:B-1----:R-:W-:Y:S11]  /*286c0*/  HMMA.16816.F32 R12, R44, R18, R56 ;  /* 0x000000122c0c723c */ /* 0x002ff60000001838 */
[----:B------:R0:W-:Y:S04]  /*286d0*/  STL.64 [R1+0x180], R4 ;  /* 0x0001800401007387 */ /* 0x0001e80000100a00 */
[----:B------:R1:W-:Y:S04]  /*286e0*/  STL.64 [R1+0x188], R6 ;  /* 0x0001880601007387 */ /* 0x0003e80000100a00 */
[----:B------:R-:W-:Y:S04]  /*286f0*/  STL.64 [R1+0x1a48], R18 ;  /* 0x001a481201007387 */ /* 0x000fe80000100a00 */
[----:B0-----:R-:W2:Y:S04]  /*28700*/  LDL.LU R4, [R1+0x40] ;  /* 0x0000400001047983 */ /* 0x001ea80000300800 */
[----:B------:R-:W-:Y:S04]  /*28710*/  STL.64 [R1+0x170], R12 ;  /* 0x0001700c01007387 */ /* 0x000fe80000100a00 */
[----:B------:R-:W-:Y:S04]  /*28720*/  STL.64 [R1+0x178], R14 ;  /* 0x0001780e01007387 */ /* 0x000fe80000100a00 */
[----:B------:R-:W2:Y:S04]  /*28730*/  LDL.LU R5, [R1+0x44] ;  /* 0x0000440001057983 */ /* 0x000ea80000300800 */
[----:B-1----:R-:W3:Y:S04]  /*28740*/  LDL.LU R6, [R1+0x48] ;  /* 0x0000480001067983 */ /* 0x002ee80000300800 */
[----:B------:R-:W3:Y:S01]  /*28750*/  LDL.LU R7, [R1+0x4c] ;  /* 0x00004c0001077983 */ /* 0x000ee20000300800 */
[----:B------:R-:W-:-:S02]  /*28760*/  IMAD.MOV.U32 R10, RZ, RZ, R9 ;  /* 0x000000ffff0a7224 */ /* 0x000fc400078e0009 */
[----:B------:R-:W-:Y:S01]  /*28770*/  IMAD.MOV.U32 R11, RZ, RZ, R8 ;  /* 0x000000ffff0b7224 */ /* 0x000fe200078e0008 */
[----:B---3--:R-:W-:Y:S04]  /*28780*/  STL.64 [R1+0x1a60], R6 ;  /* 0x001a600601007387 */ /* 0x008fe80000100a00 */
[----:B--2---:R-:W-:Y:S04]  /*28790*/  STL.64 [R1+0x1a58], R4 ;  /* 0x001a580401007387 */ /* 0x004fe80000100a00 */
[----:B------:R-:W-:Y:S04]  /*287a0*/  STL.64 [R1+0x1a68], R10 ;  /* 0x001a680a01007387 */ /* 0x000fe80000100a00 */
[----:B------:R-:W2:Y:S04]  /*287b0*/  LDL.LU R36, [R1+0xe0] ;  /* 0x0000e00001247983 */ /* 0x000ea80000300800 */
[----:B------:R-:W2:Y:S04]  /*287c0*/  LDL.LU R37, [R1+0xe4] ;  /* 0x0000e40001257983 */ /* 0x000ea80000300800 */
[----:B------:R-:W3:Y:S04]  /*287d0*/  LDL.LU R38, [R1+0xe8] ;  /* 0x0000e80001267983 */ /* 0x000ee80000300800 */
[----:B------:R-:W3:Y:S04]  /*287e0*/  LDL.LU R39, [R1+0xec] ;  /* 0x0000ec0001277983 */ /* 0x000ee80000300800 */
[----:B---3--:R-:W-:Y:S04]  /*287f0*/  STL.64 [R1+0x1a78], R38 ;  /* 0x001a782601007387 */ /* 0x008fe80000100a00 */
[----:B--2---:R-:W-:Y:S04]  /*28800*/  STL.64 [R1+0x1a70], R36 ;  /* 0x001a702401007387 */ /* 0x004fe80000100a00 */
[----:B------:R-:W2:Y:S04]  /*28810*/  LDL.LU R24, [R1+0x100] ;  /* 0x0001000001187983 */ /* 0x000ea80000300800 */
[----:B------:R-:W2:Y:S04]  /*28820*/  LDL.LU R25, [R1+0x104] ;  /* 0x0001040001197983 */ /* 0x000ea80000300800 */
[----:B------:R-:W3:Y:S04]  /*28830*/  LDL.LU R26, [R1+0x108] ;  /* 0x00010800011a7983 */ /* 0x000ee80000300800 */
[----:B------:R-:W3:Y:S04]  /*28840*/  LDL.LU R27, [R1+0x10c] ;  /* 0x00010c00011b7983 */ /* 0x000ee80000300800 */
[----:B---3--:R-:W-:Y:S04]  /*28850*/  STL.64 [R1+0x1a88], R26 ;  /* 0x001a881a01007387 */ /* 0x008fe80000100a00 */
[----:B--2---:R0:W-:Y:S04]  /*28860*/  STL.64 [R1+0x1a80], R24 ;  /* 0x001a801801007387 */ /* 0x0041e80000100a00 */
[----:B------:R-:W2:Y:S04]  /*28870*/  LDL.LU R40, [R1+0x120] ;  /* 0x0001200001287983 */ /* 0x000ea80000300800 */
[----:B------:R-:W2:Y:S04]  /*28880*/  LDL.LU R41, [R1+0x124] ;  /* 0x0001240001297983 */ /* 0x000ea80000300800 */
[----:B------:R-:W3:Y:S04]  /*28890*/  LDL.LU R42, [R1+0x128] ;  /* 0x00012800012a7983 */ /* 0x000ee80000300800 */
[----:B------:R-:W3:Y:S04]  /*288a0*/  LDL.LU R43, [R1+0x12c] ;  /* 0x00012c00012b7983 */ /* 0x000ee80000300800 */
[----:B0-----:R-:W4:Y:S04]  /*288b0*/  LDL.LU R24, [R1+0x130] ;  /* 0x0001300001187983 */ /* 0x001f280000300800 */
[----:B------:R-:W4:Y:S04]  /*288c0*/  LDL.LU R25, [R1+0x134] ;  /* 0x0001340001197983 */ /* 0x000f280000300800 */
[----:B------:R-:W4:Y:S04]  /*288d0*/  LDL.LU R26, [R1+0x138] ;  /* 0x00013800011a7983 */ /* 0x000f280000300800 */
[----:B------:R-:W4:Y:S04]  /*288e0*/  LDL.LU R27, [R1+0x13c] ;  /* 0x00013c00011b7983 */ /* 0x000f280000300800 */
[----:B---3--:R0:W-:Y:S04]  /*288f0*/  STL.64 [R1+0x1a98], R42 ;  /* 0x001a982a01007387 */ /* 0x0081e80000100a00 */
[----:B--2---:R1:W-:Y:S04]  /*28900*/  STL.64 [R1+0x1a90], R40 ;  /* 0x001a902801007387 */ /* 0x0043e80000100a00 */
[----:B0-----:R-:W4:Y:S04]  /*28910*/  LDL.LU.64 R42, [R1+0xd8] ;  /* 0x0000d800012a7983 */ /* 0x001f280000300a00 */
[----:B------:R-:W2:Y:S04]  /*28920*/  LDL.LU.64 R38, [R1+0xc8] ;  /* 0x0000c80001267983 */ /* 0x000ea80000300a00 */
[----:B------:R-:W3:Y:S04]  /*28930*/  LDL.LU R8, [R1+0x110] ;  /* 0x0001100001087983 */ /* 0x000ee80000300800 */
[----:B------:R-:W3:Y:S04]  /*28940*/  LDL.LU R9, [R1+0x114] ;  /* 0x0001140001097983 */ /* 0x000ee80000300800 */
[----:B------:R-:W3:Y:S04]  /*28950*/  LDL.LU R10, [R1+0x118] ;  /* 0x00011800010a7983 */ /* 0x000ee80000300800 */
[----:B------:R-:W3:Y:S04]  /*28960*/  LDL.LU R11, [R1+0x11c] ;  /* 0x00011c00010b7983 */ /* 0x000ee80000300800 */
[----:B------:R-:W3:Y:S04]  /*28970*/  LDL.LU.64 R6, [R1+0xb8] ;  /* 0x0000b80001067983 */ /* 0x000ee80000300a00 */
[----:B------:R-:W2:Y:S04]  /*28980*/  LDL.LU.64 R18, [R1+0xa8] ;  /* 0x0000a80001127983 */ /* 0x000ea80000300a00 */
[----:B------:R-:W2:Y:S04]  /*28990*/  LDL.LU R12, [R1+0xf0] ;  /* 0x0000f000010c7983 */ /* 0x000ea80000300800 */
[----:B------:R-:W2:Y:S04]  /*289a0*/  LDL.LU R13, [R1+0xf4] ;  /* 0x0000f400010d7983 */ /* 0x000ea80000300800 */
[----:B------:R-:W2:Y:S04]  /*289b0*/  LDL.LU R14, [R1+0xf8] ;  /* 0x0000f800010e7983 */ /* 0x000ea80000300800 */
[----:B------:R-:W2:Y:S04]  /*289c0*/  LDL.LU R15, [R1+0xfc] ;  /* 0x0000fc00010f7983 */ /* 0x000ea80000300800 */
[----:B------:R-:W2:Y:S04]  /*289d0*/  LDL.LU.64 R22, [R1+0x98] ;  /* 0x0000980001167983 */ /* 0x000ea80000300a00 */
[----:B------:R-:W2:Y:S04]  /*289e0*/  LDL.LU.64 R30, [R1+0x88] ;  /* 0x00008800011e7983 */ /* 0x000ea80000300a00 */
        /* <DEDUP_REMOVED lines=12> */
[----:B------:R-:W-:Y:S01]  /*28ab0*/  MOV R54, R3 ;  /* 0x0000000300367202 */ /* 0x000fe20000000f00 */
[----:B------:R-:W-:-:S02]  /*28ac0*/  IMAD.MOV.U32 R55, RZ, RZ, R2 ;  /* 0x000000ffff377224 */ /* 0x000fc400078e0002 */
[----:B------:R-:W2:Y:S01]  /*28ad0*/  LDL.LU R52, [R1+0x20] ;  /* 0x0000200001347983 */ /* 0x000ea20000300800 */
[C---:B----4-:R-:W-:Y:S01]  /*28ae0*/  HMMA.16816.F32 R24, R44.reuse, R42, R24 ;  /* 0x0000002a2c18723c */ /* 0x050fe20000001818 */
[----:B------:R-:W-:Y:S02]  /*28af0*/  IMAD.MOV.U32 R3, RZ, RZ, R42 ;  /* 0x000000ffff037224 */ /* 0x000fe400078e002a */
[----:B------:R-:W-:Y:S02]  /*28b00*/  IMAD.MOV.U32 R2, RZ, RZ, R43 ;  /* 0x000000ffff027224 */ /* 0x000fe400078e002b */
[----:B------:R-:W2:Y:S04]  /*28b10*/  LDL.LU.64 R42, [R1+0x1a98] ;  /* 0x001a9800012a7983 */ /* 0x000ea80000300a00 */
[----:B-1----:R-:W2:Y:S01]  /*28b20*/  LDL.LU.64 R40, [R1+0x1a90] ;  /* 0x001a900001287983 */ /* 0x002ea20000300a00 */
[----:B---3--:R-:W-:Y:S01]  /*28b30*/  HMMA.16816.F32 R8, R44, R6, R8 ;  /* 0x000000062c08723c */ /* 0x008fe20000001808 */
[----:B------:R-:W-:-:S08]  /*28b40*/  IMAD.MOV.U32 R53, RZ, RZ, R61 ;  /* 0x000000ffff357224 */ /* 0x000fd000078e003d */
[----:B------:R-:W-:Y:S04]  /*28b50*/  STL.64 [R1+0x520], R24 ;  /* 0x0005201801007387 */ /* 0x000fe80000100a00 */
[----:B------:R0:W-:Y:S01]  /*28b60*/  STL [R1+0x528], R26 ;  /* 0x0005281a01007387 */ /* 0x0001e20000100800 */
[----:B------:R-:W-:-:S03]  /*28b70*/  IMAD.MOV.U32 R61, RZ, RZ, R27 ;  /* 0x000000ffff3d7224 */ /* 0x000fc600078e001b */
[----:B0-----:R-:W3:Y:S04]  /*28b80*/  LDL.LU.64 R26, [R1+0x1a88] ;  /* 0x001a8800011a7983 */ /* 0x001ee80000300a00 */
[----:B------:R-:W3:Y:S04]  /*28b90*/  LDL.LU.64 R24, [R1+0x1a80] ;  /* 0x001a800001187983 */ /* 0x000ee80000300a00 */
[----:B------:R-:W-:Y:S01]  /*28ba0*/  STL [R1+0x18e8], R61 ;  /* 0x0018e83d01007387 */ /* 0x000fe20000100800 */
[----:B--2---:R-:W-:-:S15]  /*28bb0*/  HMMA.16816.F32 R40, R44, R38, R40 ;  /* 0x000000262c28723c */ /* 0x004fde0000001828 */
[----:B------:R-:W-:-:S04]  /*28bc0*/  NOP ;  /* 0x0000000000007918 */ /* 0x000fc80000000000 */
[----:B------:R0:W-:Y:S04]  /*28bd0*/  STL.64 [R1+0x510], R40 ;  /* 0x0005102801007387 */ /* 0x0001e80000100a00 */
[----:B------:R-:W-:Y:S01]  /*28be0*/  STL.64 [R1+0x518], R42 ;  /* 0x0005182a01007387 */ /* 0x000fe20000100a00 */
[----:B0-----:R-:W-:Y:S02]  /*28bf0*/  IMAD.MOV.U32 R41, RZ, RZ, R38 ;  /* 0x000000ffff297224 */ /* 0x001fe400078e0026 */
[----:B------:R-:W-:Y:S02]  /*28c00*/  IMAD.MOV.U32 R40, RZ, RZ, R39 ;  /* 0x000000ffff287224 */ /* 0x000fe400078e0027 */
[----:B------:R-:W2:Y:S04]  /*28c10*/  LDL.LU.64 R38, [R1+0x1a78] ;  /* 0x001a780001267983 */ /* 0x000ea80000300a00 */
[----:B------:R-:W2:Y:S04]  /*28c20*/  LDL.LU.64 R36, [R1+0x1a70] ;  /* 0x001a700001247983 */ /* 0x000ea80000300a00 */
[----:B------:R-:W-:Y:S04]  /*28c30*/  STL.64 [R1+0x500], R8 ;  /* 0x0005000801007387 */ /* 0x000fe80000100a00 */
[----:B------:R0:W-:Y:S04]  /*28c40*/  STL.64 [R1+0x508], R10 ;  /* 0x0005080a01007387 */ /* 0x0001e80000100a00 */
[----:B0-----:R-:W4:Y:S01]  /*28c50*/  LDL.LU.64 R10, [R1+0x1a68] ;  /* 0x001a6800010a7983 */ /* 0x001f220000300a00 */
[C---:B---3--:R-:W-:Y:S08]  /*28c60*/  HMMA.16816.F32 R24, R44.reuse, R18, R24 ;  /* 0x000000122c18723c */ /* 0x048ff00000001818 */
[----:B------:R-:W-:Y:S01]  /*28c70*/  HMMA.16816.F32 R12, R44, R22, R12 ;  /* 0x000000162c0c723c */ /* 0x000fe2000000180c */
[----:B------:R-:W-:Y:S01]  /*28c80*/  MOV R43, R6 ;  /* 0x00000006002b7202 */ /* 0x000fe20000000f00 */
[----:B------:R-:W-:-:S02]  /*28c90*/  IMAD.MOV.U32 R42, RZ, RZ, R7 ;  /* 0x000000ffff2a7224 */ /* 0x000fc400078e0007 */
[----:B------:R-:W3:Y:S04]  /*28ca0*/  LDL.LU.64 R6, [R1+0x1a60] ;  /* 0x001a600001067983 */ /* 0x000ee80000300a00 */
[----:B------:R-:W3:Y:S01]  /*28cb0*/  LDL.LU.64 R4, [R1+0x1a58] ;  /* 0x001a580001047983 */ /* 0x000ee20000300a00 */
[----:B------:R-:W-:Y:S02]  /*28cc0*/  IMAD.MOV.U32 R17, RZ, RZ, R22 ;  /* 0x000000ffff117224 */ /* 0x000fe400078e0016 */
[----:B------:R-:W-:Y:S01]  /*28cd0*/  IMAD.MOV.U32 R16, RZ, RZ, R23 ;  /* 0x000000ffff107224 */ /* 0x000fe200078e0017 */
[----:B------:R0:W-:Y:S04]  /*28ce0*/  STL.64 [R1+0x4f0], R24 ;  /* 0x0004f01801007387 */ /* 0x0001e80000100a00 */
[----:B------:R1:W-:Y:S01]  /*28cf0*/  STL.64 [R1+0x4f8], R26 ;  /* 0x0004f81a01007387 */ /* 0x0003e20000100a00 */
[----:B0-----:R-:W-:-:S03]  /*28d00*/  IMAD.MOV.U32 R25, RZ, RZ, R18 ;  /* 0x000000ffff197224 */ /* 0x001fc600078e0012 */
[----:B-1----:R-:W3:Y:S01]  /*28d10*/  LDL.LU.64 R26, [R1+0x1a50] ;  /* 0x001a5000011a7983 */ /* 0x002ee20000300a00 */
[----:B------:R-:W-:-:S03]  /*28d20*/  IMAD.MOV.U32 R24, RZ, RZ, R19 ;  /* 0x000000ffff187224 */ /* 0x000fc600078e0013 */
[----:B------:R-:W3:Y:S04]  /*28d30*/  LDL.LU.64 R18, [R1+0x1a48] ;  /* 0x001a480001127983 */ /* 0x000ee80000300a00 */
[----:B------:R-:W-:Y:S04]  /*28d40*/  STL.64 [R1+0x4e0], R12 ;  /* 0x0004e00c01007387 */ /* 0x000fe80000100a00 */
[----:B------:R0:W-:Y:S04]  /*28d50*/  STL.64 [R1+0x4e8], R14 ;  /* 0x0004e80e01007387 */ /* 0x0001e80000100a00 */
[----:B0-----:R-:W3:Y:S04]  /*28d60*/  LDL.LU.64 R14, [R1+0x1a40] ;  /* 0x001a4000010e7983 */ /* 0x001ee80000300a00 */
[----:B------:R-:W3:Y:S04]  /*28d70*/  LDL.LU.64 R12, [R1+0x1a38] ;  /* 0x001a3800010c7983 */ /* 0x000ee80000300a00 */
[----:B------:R-:W3:Y:S04]  /*28d80*/  LDL.LU.64 R22, [R1+0x1a30] ;  /* 0x001a300001167983 */ /* 0x000ee80000300a00 */
[----:B------:R-:W3:Y:S01]  /*28d90*/  LDL.LU.64 R20, [R1+0x1a28] ;  /* 0x001a280001147983 */ /* 0x000ee20000300a00 */
[C---:B--2---:R-:W-:Y:S08]  /*28da0*/  HMMA.16816.F32 R36, R44.reuse, R30, R36 ;  /* 0x0000001e2c24723c */ /* 0x044ff00000001824 */
[----:B----4-:R-:W-:Y:S11]  /*28db0*/  HMMA.16816.F32 R8, R44, R10, R32 ;  /* 0x0000000a2c08723c */ /* 0x010ff60000001820 */
[----:B------:R0:W-:Y:S04]  /*28dc0*/  STL.64 [R1+0x4d0], R36 ;  /* 0x0004d02401007387 */ /* 0x0001e80000100a00 */
[----:B------:R1:W-:Y:S01]  /*28dd0*/  STL.64 [R1+0x4d8], R38 ;  /* 0x0004d82601007387 */ /* 0x0003e20000100a00 */
[----:B0-----:R-:W-:-:S03]  /*28de0*/  IMAD.MOV.U32 R37, RZ, RZ, R30 ;  /* 0x000000ffff257224 */ /* 0x001fc600078e001e */
[----:B-1----:R-:W2:Y:S01]  /*28df0*/  LDL.LU.64 R38, [R1+0x1a20] ;  /* 0x001a200001267983 */ /* 0x002ea20000300a00 */
[----:B------:R-:W-:-:S03]  /*28e00*/  MOV R36, R31 ;  /* 0x0000001f00247202 */ /* 0x000fc60000000f00 */
[----:B------:R-:W4:Y:S04]  /*28e10*/  LDL.LU.64 R30, [R1+0x1a18] ;  /* 0x001a1800011e7983 */ /* 0x000f280000300a00 */
[----:B------:R-:W2:Y:S04]  /*28e20*/  LDL.LU.64 R28, [R1+0x1a10] ;  /* 0x001a1000011c7983 */ /* 0x000ea80000300a00 */
[----:B------:R-:W2:Y:S04]  /*28e30*/  LDL.LU.64 R34, [R1+0x1a08] ;  /* 0x001a080001227983 */ /* 0x000ea80000300a00 */
[----:B------:R-:W2:Y:S04]  /*28e40*/  LDL.LU.64 R32, [R1+0x1a00] ;  /* 0x001a000001207983 */ /* 0x000ea80000300a00 */
[----:B------:R-:W-:Y:S04]  /*28e50*/  STL.64 [R1+0x4c0], R8 ;  /* 0x0004c00801007387 */ /* 0x000fe80000100a00 */
[----:B------:R0:W-:Y:S04]  /*28e60*/  STL.64 [R1+0x4c8], R10 ;  /* 0x0004c80a01007387 */ /* 0x0001e80000100a00 */
[----:B0-----:R-:W3:Y:S02]  /*28e70*/  LDL.LU.64 R10, [R1+0x19f8] ;  /* 0x0019f800010a7983 */ /* 0x001ee40000300a00 */
[----:B---3--:R-:W-:-:S15]  /*28e80*/  HMMA.16816.F32 R4, R44, R10, R4 ;  /* 0x0000000a2c04723c */ /* 0x008fde0000001804 */
[----:B------:R-:W-:-:S04]  /*28e90*/  NOP ;  /* 0x0000000000007918 */ /* 0x000fc80000000000 */
[----:B------:R-:W-:Y:S04]  /*28ea0*/  STL.64 [R1+0x4b0], R4 ;  /* 0x0004b00401007387 */ /* 0x000fe80000100a00 */
[----:B------:R0:W-:Y:S04]  /*28eb0*/  STL.64 [R1+0x4b8], R6 ;  /* 0x0004b80601007387 */ /* 0x0001e80000100a00 */
[----:B0-----:R-:W3:Y:S04]  /*28ec0*/  LDL.LU.64 R6, [R1+0x19f0] ;  /* 0x0019f00001067983 */ /* 0x001ee80000300a00 */
[----:B------:R-:W2:Y:S01]  /*28ed0*/  LDL.LU.64 R4, [R1+0x19e8] ;  /* 0x0019e80001047983 */ /* 0x000ea20000300a00 */
[----:B------:R-:W-:-:S03]  /*28ee0*/  IMAD.MOV.U32 R61, RZ, RZ, R11 ;  /* 0x000000ffff3d7224 */ /* 0x000fc600078e000b */
[----:B------:R-:W2:Y:S04]  /*28ef0*/  LDL.LU.64 R10, [R1+0x19e0] ;  /* 0x0019e000010a7983 */ /* 0x000ea80000300a00 */
[----:B------:R-:W2:Y:S01]  /*28f00*/  LDL.LU.64 R8, [R1+0x19d8] ;  /* 0x0019d80001087983 */ /* 0x000ea20000300a00 */
[----:B---3--:R-:W-:Y:S03]  /*28f10*/  HMMA.16816.F32 R44, R44, R6, R48 ;  /* 0x000000062c2c723c */ /* 0x008fe60000001830 */
[----:B------:R-:W3:Y:S04]  /*28f20*/  LDL.LU.64 R50, [R1+0x19d0] ;  /* 0x0019d00001327983 */ /* 0x000ee80000300a00 */
[----:B------:R-:W3:Y:S01]  /*28f30*/  LDL.LU.64 R48, [R1+0x19c8] ;  /* 0x0019c80001307983 */ /* 0x000ee20000300a00 */
[C---:B--2---:R-:W-:Y:S08]  /*28f40*/  HMMA.16816.F32 R52, R8.reuse, R38, R52 ;  /* 0x000000260834723c */ /* 0x044ff00000001834 */
[----:B------:R-:W-:Y:S03]  /*28f50*/  HMMA.16816.F32 R56, R8, R34, R56 ;  /* 0x000000220838723c */ /* 0x000fe60000001838 */
[----:B------:R-:W-:Y:S04]  /*28f60*/  STL.64 [R1+0x150], R44 ;  /* 0x0001502c01007387 */ /* 0x000fe80000100a00 */
[----:B------:R0:W-:Y:S04]  /*28f70*/  STL.64 [R1+0x158], R46 ;  /* 0x0001582e01007387 */ /* 0x0001e80000100a00 */
[----:B0-----:R-:W2:Y:S04]  /*28f80*/  LDL R47, [R1+0x134c] ;  /* 0x00134c00012f7983 */ /* 0x001ea80000100800 */
[----:B------:R-:W-:Y:S04]  /*28f90*/  STL.64 [R1+0x1958], R6 ;  /* 0x0019580601007387 */ /* 0x000fe80000100a00 */
[----:B------:R0:W-:Y:S04]  /*28fa0*/  STL.64 [R1+0x1950], R4 ;  /* 0x0019500401007387 */ /* 0x0001e80000100a00 */
[----:B0-----:R-:W4:Y:S04]  /*28fb0*/  LDL.LU R4, [R1] ;  /* 0x0000000001047983 */ /* 0x001f280000300800 */
[----:B------:R-:W4:Y:S04]  /*28fc0*/  LDL.LU R5, [R1+0x4] ;  /* 0x0000040001057983 */ /* 0x000f280000300800 */
[----:B------:R-:W4:Y:S01]  /*28fd0*/  LDL.LU R6, [R1+0x8] ;  /* 0x0000080001067983 */ /* 0x000f220000300800 */
[----:B------:R-:W-:-:S03]  /*28fe0*/  IMAD.MOV.U32 R7, RZ, RZ, R60 ;  /* 0x000000ffff077224 */ /* 0x000fc600078e003c */
[----:B------:R-:W2:Y:S04]  /*28ff0*/  LDL.LU R60, [R1+0x19c0] ;  /* 0x0019c000013c7983 */ /* 0x000ea80000300800 */
[----:B------:R-:W-:Y:S04]  /*29000*/  STL.64 [R1+0x140], R52 ;  /* 0x0001403401007387 */ /* 0x000fe80000100a00 */
[----:B------:R0:W-:Y:S04]  /*29010*/  STL.64 [R1+0x148], R54 ;  /* 0x0001483601007387 */ /* 0x0001e80000100a00 */
[----:B0-----:R-:W2:Y:S04]  /*29020*/  LDL.LU.64 R54, [R1+0x19b8] ;  /* 0x0019b80001367983 */ /* 0x001ea80000300a00 */
[----:B------:R-:W2:Y:S04]  /*29030*/  LDL.LU.64 R52, [R1+0x19b0] ;  /* 0x0019b00001347983 */ /* 0x000ea80000300a00 */
[----:B------:R-:W-:Y:S04]  /*29040*/  STL.64 [R1+0x130], R56 ;  /* 0x0001303801007387 */ /* 0x000fe80000100a00 */
[----:B------:R0:W-:Y:S04]  /*29050*/  STL.64 [R1+0x138], R58 ;  /* 0x0001383a01007387 */ /* 0x0001e80000100a00 */
[----:B0-----:R-:W2:Y:S04]  /*29060*/  LDL.LU.64 R58, [R1+0x19a8] ;  /* 0x0019a800013a7983 */ /* 0x001ea80000300a00 */
[----:B------:R-:W2:Y:S01]  /*29070*/  LDL.LU.64 R56, [R1+0x19a0] ;  /* 0x0019a00001387983 */ /* 0x000ea20000300a00 */
[----:B----4-:R-:W-:-:S15]  /*29080*/  HMMA.16816.F32 R4, R8, R30, R4 ;  /* 0x0000001e0804723c */ /* 0x010fde0000001804 */
[----:B------:R-:W-:-:S04]  /*29090*/  NOP ;  /* 0x0000000000007918 */ /* 0x000fc80000000000 */
[----:B------:R-:W-:Y:S04]  /*290a0*/  STL.64 [R1+0x120], R4 ;  /* 0x0001200401007387 */ /* 0x000fe80000100a00 */
[----:B------:R2:W-:Y:S02]  /*290b0*/  STL.64 [R1+0x128], R6 ;  /* 0x0001280601007387 */ /* 0x0005e40000100a00 */
[----:B--2---:R-:W-:Y:S02]  /*290c0*/  HMMA.16816.F32 R4, R8, R26, R56 ;  /* 0x0000001a0804723c */ /* 0x004fe40000001838 */
[----:B------:R-:W2:-:S15]  /*290d0*/  LDL.LU R56, [R1+0x3b0] ;  /* 0x0003b00001387983 */ /* 0x000e9e0000300800 */
[----:B------:R-:W-:Y:S02]  /*290e0*/  NOP ;  /* 0x0000000000007918 */ /* 0x000fe40000000000 */
[----:B------:R-:W-:Y:S04]  /*290f0*/  STL.64 [R1+0x110], R4 ;  /* 0x0001100401007387 */ /* 0x000fe80000100a00 */
[----:B------:R3:W-:Y:S04]  /*29100*/  STL.64 [R1+0x118], R6 ;  /* 0x0001180601007387 */ /* 0x0007e80000100a00 */
[----:B------:R-:W2:Y:S01]  /*29110*/  LDL.LU R57, [R1+0x3b4] ;  /* 0x0003b40001397983 */ /* 0x000ea20000300800 */
[----:B------:R-:W-:Y:S02]  /*29120*/  IMAD.MOV.U32 R58, RZ, RZ, R13 ;  /* 0x000000ffff3a7224 */ /* 0x000fe400078e000d */
[----:B------:R-:W-:Y:S01]  /*29130*/  IMAD.MOV.U32 R59, RZ, RZ, R12 ;  /* 0x000000ffff3b7224 */ /* 0x000fe200078e000c */
[C---:B---3--:R-:W-:Y:S01]  /*29140*/  HMMA.16816.F32 R4, R8.reuse, R14, R48 ;  /* 0x0000000e0804723c */ /* 0x048fe20000001830 */
[----:B------:R-:W0:Y:S04]  /*29150*/  LDSM.16.MT88.4 R12, [R60+UR5+0x5000] ;  /* 0x005000053c0c783b */ /* 0x000e280008004200 */
[----:B------:R-:W1:Y:S03]  /*29160*/  LDSM.16.M88.4 R48, [R47+UR5] ;  /* 0x000000052f30783b */ /* 0x000e660008000200 */
[----:B------:R-:W-:-:S15]  /*29170*/  HMMA.16816.F32 R52, R8, R22, R52 ;  /* 0x000000160834723c */ /* 0x000fde0000001834 */
[----:B------:R-:W-:-:S04]  /*29180*/  NOP ;  /* 0x0000000000007918 */ /* 0x000fc80000000000 */
[----:B------:R-:W-:Y:S04]  /*29190*/  STL.64 [R1+0x100], R52 ;  /* 0x0001003401007387 */ /* 0x000fe80000100a00 */
[----:B------:R-:W-:Y:S04]  /*291a0*/  STL.64 [R1+0x108], R54 ;  /* 0x0001083601007387 */ /* 0x000fe80000100a00 */
[----:B------:R-:W-:Y:S04]  /*291b0*/  LDSM.16.M88.4 R52, [R47+UR5+0x1c00] ;  /* 0x001c00052f34783b */ /* 0x000fe80008000200 */
[----:B0-----:R-:W-:Y:S04]  /*291c0*/  STL.64 [R1+0x1968], R14 ;  /* 0x0019680e01007387 */ /* 0x001fe80000100a00 */
[----:B------:R0:W-:Y:S04]  /*291d0*/  STL.64 [R1+0xf0], R4 ;  /* 0x0000f00401007387 */ /* 0x0001e80000100a00 */
[----:B------:R-:W-:Y:S04]  /*291e0*/  STL.64 [R1+0xf8], R6 ;  /* 0x0000f80601007387 */ /* 0x000fe80000100a00 */
[----:B------:R-:W-:Y:S04]  /*291f0*/  STL.64 [R1+0x1960], R12 ;  /* 0x0019600c01007387 */ /* 0x000fe80000100a00 */
[----:B-1----:R-:W-:Y:S04]  /*29200*/  STL.64 [R1+0x50], R48 ;  /* 0x0000503001007387 */ /* 0x002fe80000100a00 */
[----:B------:R-:W-:Y:S04]  /*29210*/  STL.64 [R1+0x58], R50 ;  /* 0x0000583201007387 */ /* 0x000fe80000100a00 */
[----:B------:R-:W-:Y:S01]  /*29220*/  LDSM.16.M88.4 R12, [R47+UR5+0x400] ;  /* 0x000400052f0c783b */ /* 0x000fe20008000200 */
[----:B0-----:R-:W-:-:S02]  /*29230*/  IMAD.MOV.U32 R5, RZ, RZ, R48 ;  /* 0x000000ffff057224 */ /* 0x001fc400078e0030 */
[----:B------:R-:W-:Y:S02]  /*29240*/  IMAD.MOV.U32 R4, RZ, RZ, R49 ;  /* 0x000000ffff047224 */ /* 0x000fe400078e0031 */
[----:B------:R-:W-:Y:S04]  /*29250*/  LDSM.16.M88.4 R48, [R47+UR5+0x1400] ;  /* 0x001400052f30783b */ /* 0x000fe80008000200 */
[----:B------:R-:W-:Y:S04]  /*29260*/  STL.64 [R1+0x1970], R4 ;  /* 0x0019700401007387 */ /* 0x000fe80000100a00 */
[----:B------:R-:W0:Y:S04]  /*29270*/  LDSM.16.M88.4 R4, [R47+UR5+0x800] ;  /* 0x000800052f04783b */ /* 0x000e280008000200 */
[----:B0-----:R-:W-:Y:S04]  /*29280*/  STL.64 [R1+0x30], R4 ;  /* 0x0000300401007387 */ /* 0x001fe80000100a00 */
[----:B------:R-:W-:Y:S04]  /*29290*/  STL.64 [R1+0x40], R12 ;  /* 0x0000400c01007387 */ /* 0x000fe80000100a00 */
[----:B------:R-:W-:Y:S04]  /*292a0*/  STL.64 [R1+0x48], R14 ;  /* 0x0000480e01007387 */ /* 0x000fe80000100a00 */
[----:B------:R-:W-:Y:S01]  /*292b0*/  STL.64 [R1+0x38], R6 ;  /* 0x0000380601007387 */ /* 0x000fe20000100a00 */
[----:B------:R-:W-:-:S03]  /*292c0*/  MOV R60, R7 ;  /* 0x00000007003c7202 */ /* 0x000fc60000000f00 */
[----:B------:R-:W-:Y:S04]  /*292d0*/  LDSM.16.M88.4 R12, [R47+UR5+0x1000] ;  /* 0x001000052f0c783b */ /* 0x000fe80008000200 */
[----:B------:R-:W0:Y:S04]  /*292e0*/  LDSM.16.M88.4 R4, [R47+UR5+0xc00] ;  /* 0x000c00052f04783b */ /* 0x000e280008000200 */
[----:B------:R-:W-:Y:S04]  /*292f0*/  STL [R1+0x16a0], R60 ;  /* 0x0016a03c01007387 */ /* 0x000fe80000100800 */
[----:B0-----:R-:W-:Y:S04]  /*29300*/  STL.64 [R1+0x20], R4 ;  /* 0x0000200401007387 */ /* 0x001fe80000100a00 */
[----:B------:R-:W-:Y:S04]  /*29310*/  STL.64 [R1+0x28], R6 ;  /* 0x0000280601007387 */ /* 0x000fe80000100a00 */
[----:B------:R-:W-:Y:S04]  /*29320*/  STL.64 [R1+0x10], R12 ;  /* 0x0000100c01007387 */ /* 0x000fe80000100a00 */
[----:B------:R0:W-:Y:S04]  /*29330*/  STL.64 [R1+0x18], R14 ;  /* 0x0000180e01007387 */ /* 0x0001e80000100a00 */
[----:B------:R-:W-:Y:S04]  /*29340*/  STL.64 [R1], R48 ;  /* 0x0000003001007387 */ /* 0x000fe80000100a00 */
[----:B------:R-:W-:Y:S04]  /*29350*/  STL.64 [R1+0x8], R50 ;  /* 0x0000083201007387 */ /* 0x000fe80000100a00 */
[----:B------:R-:W-:Y:S01]  /*29360*/  LDSM.16.MT88.4 R48, [R0+UR5+0x5000] ;  /* 0x005000050030783b */ /* 0x000fe20008004200 */
[----:B0-----:R-:W-:-:S03]  /*29370*/  IMAD.MOV.U32 R14, RZ, RZ, R37 ;  /* 0x000000ffff0e7224 */ /* 0x001fc600078e0025 */
[----:B------:R-:W3:Y:S01]  /*29380*/  LDL.LU R37, [R1+0x199c] ;  /* 0x00199c0001257983 */ /* 0x000ee20000300800 */
[----:B------:R-:W-:Y:S01]  /*29390*/  IMAD.MOV.U32 R15, RZ, RZ, R36 ;  /* 0x000000ffff0f7224 */ /* 0x000fe200078e0024 */
[----:B--2---:R-:W-:Y:S02]  /*293a0*/  HMMA.16816.F32 R4, R8, R18, R56 ;  /* 0x000000120804723c */ /* 0x004fe40000001838 */
[----:B------:R-:W0:-:S15]  /*293b0*/  LDSM.16.M88.4 R56, [R47+UR5+0x1800] ;  /* 0x001800052f38783b */ /* 0x000e1e0008000200 */
[----:B------:R-:W-:Y:S02]  /*293c0*/  NOP ;  /* 0x0000000000007918 */ /* 0x000fe40000000000 */
[----:B------:R-:W-:Y:S04]  /*293d0*/  STL.64 [R1+0xe0], R4 ;  /* 0x0000e00401007387 */ /* 0x000fe80000100a00 */
[----:B------:R-:W-:Y:S04]  /*293e0*/  STL.64 [R1+0xe8], R6 ;  /* 0x0000e80601007387 */ /* 0x000fe80000100a00 */
[----:B------:R-:W2:Y:S04]  /*293f0*/  LDL.LU R36, [R1+0x1998] ;  /* 0x0019980001247983 */ /* 0x000ea80000300800 */
[----:B0-----:R-:W-:Y:S04]  /*29400*/  STL.64 [R1+0x1920], R58 ;  /* 0x0019203a01007387 */ /* 0x001fe80000100a00 */
[----:B------:R0:W-:Y:S02]  /*29410*/  STL.64 [R1+0x1918], R56 ;  /* 0x0019183801007387 */ /* 0x0001e40000100a00 */
[----:B0-----:R-:W-:-:S02]  /*29420*/  IMAD.MOV.U32 R56, RZ, RZ, R28 ;  /* 0x000000ffff387224 */ /* 0x001fc400078e001c */
[----:B------:R-:W-:Y:S01]  /*29430*/  IMAD.MOV.U32 R57, RZ, RZ, R29 ;  /* 0x000000ffff397224 */ /* 0x000fe200078e001d */
[----:B------:R-:W4:Y:S04]  /*29440*/  LDL.LU R28, [R1+0x1994] ;  /* 0x00199400011c7983 */ /* 0x000f280000300800 */
[----:B------:R-:W2:Y:S01]  /*29450*/  LDL.LU R29, [R1+0x1990] ;  /* 0x00199000011d7983 */ /* 0x000ea20000300800 */
[----:B------:R-:W-:Y:S02]  /*29460*/  IMAD.MOV.U32 R58, RZ, RZ, R33 ;  /* 0x000000ffff3a7224 */ /* 0x000fe400078e0021 */
[----:B------:R-:W-:Y:S01]  /*29470*/  IMAD.MOV.U32 R59, RZ, RZ, R32 ;  /* 0x000000ffff3b7224 */ /* 0x000fe200078e0020 */
[----:B------:R-:W2:Y:S04]  /*29480*/  LDL.LU R33, [R1+0x198c] ;  /* 0x00198c0001217983 */ /* 0x000ea80000300800 */
[----:B------:R-:W2:Y:S04]  /*29490*/  LDL.LU R32, [R1+0x1988] ;  /* 0x0019880001207983 */ /* 0x000ea80000300800 */
[----:B------:R-:W-:Y:S04]  /*294a0*/  STL [R1+0x1648], R54 ;  /* 0x0016483601007387 */ /* 0x000fe80000100800 */
[----:B------:R0:W-:Y:S04]  /*294b0*/  STL [R1+0x1644], R55 ;  /* 0x0016443701007387 */ /* 0x0001e80000100800 */
[----:B0-----:R-:W2:Y:S01]  /*294c0*/  LDL R55, [R1+0x1354] ;  /* 0x0013540001377983 */ /* 0x001ea20000100800 */
[----:B------:R-:W-:-:S03]  /*294d0*/  MOV R54, R17 ;  /* 0x0000001100367202 */ /* 0x000fc60000000f00 */
[----:B--2---:R0:W-:Y:S02]  /*294e0*/  STL [R1+0x1930], R55 ;  /* 0x0019303701007387 */ /* 0x0041e40000100800 */
[----:B0-----:R-:W-:Y:S02]  /*294f0*/  IMAD.MOV.U32 R55, RZ, RZ, R16 ;  /* 0x000000ffff377224 */ /* 0x001fe400078e0010 */
[----:B------:R-:W0:Y:S04]  /*29500*/  LDSM.16.M88.4 R16, [R47+UR5+0x2000] ;  /* 0x002000052f10783b */ /* 0x000e280008000200 */
[----:B------:R-:W-:Y:S04]  /*29510*/  STL.64 [R1+0x1928], R52 ;  /* 0x0019283401007387 */ /* 0x000fe80000100a00 */
[----:B0-----:R0:W-:Y:S04]  /*29520*/  STL [R1+0x1640], R18 ;  /* 0x0016401201007387 */ /* 0x0011e80000100800 */
[----:B------:R1:W-:Y:S01]  /*29530*/  STL [R1+0x163c], R19 ;  /* 0x00163c1301007387 */ /* 0x0003e20000100800 */
[----:B0-----:R-:W-:-:S02]  /*29540*/  IMAD.MOV.U32 R18, RZ, RZ, R21 ;  /* 0x000000ffff127224 */ /* 0x001fc400078e0015 */
[----:B-1----:R-:W-:Y:S02]  /*29550*/  IMAD.MOV.U32 R19, RZ, RZ, R20 ;  /* 0x000000ffff137224 */ /* 0x002fe400078e0014 */
[----:B------:R-:W0:Y:S04]  /*29560*/  LDSM.16.M88.4 R20, [R47+UR5+0x2400] ;  /* 0x002400052f14783b */ /* 0x000e280008000200 */
[----:B------:R1:W-:Y:S02]  /*29570*/  STL.64 [R1+0x1910], R16 ;  /* 0x0019101001007387 */ /* 0x0003e40000100a00 */
[----:B-1----:R-:W-:Y:S02]  /*29580*/  IMAD.MOV.U32 R16, RZ, RZ, R36 ;  /* 0x000000ffff107224 */ /* 0x002fe400078e0024 */
[----:B---3--:R-:W-:Y:S01]  /*29590*/  IMAD.MOV.U32 R17, RZ, RZ, R37 ;  /* 0x000000ffff117224 */ /* 0x008fe200078e0025 */
[----:B------:R-:W2:Y:S04]  /*295a0*/  LDL.LU R36, [R1+0x1984] ;  /* 0x0019840001247983 */ /* 0x000ea80000300800 */
[----:B------:R-:W3:Y:S04]  /*295b0*/  LDL.LU R37, [R1+0x1980] ;  /* 0x0019800001257983 */ /* 0x000ee80000300800 */
[----:B0-----:R0:W-:Y:S04]  /*295c0*/  STL [R1+0x1634], R22 ;  /* 0x0016341601007387 */ /* 0x0011e80000100800 */
[----:B------:R1:W-:Y:S01]  /*295d0*/  STL [R1+0x1630], R23 ;  /* 0x0016301701007387 */ /* 0x0003e20000100800 */
[----:B0-----:R-:W-:Y:S01]  /*295e0*/  IMAD.MOV.U32 R22, RZ, RZ, R25 ;  /* 0x000000ffff167224 */ /* 0x001fe200078e0019 */
[----:B-1----:R-:W-:-:S02]  /*295f0*/  MOV R23, R24 ;  /* 0x0000001800177202 */ /* 0x002fc40000000f00 */
[----:B------:R-:W0:Y:S04]  /*29600*/  LDSM.16.M88.4 R24, [R47+UR5+0x2800] ;  /* 0x002800052f18783b */ /* 0x000e280008000200 */
[----:B------:R-:W-:Y:S04]  /*29610*/  STL.64 [R1+0x1908], R20 ;  /* 0x0019081401007387 */ /* 0x000fe80000100a00 */
[----:B0-----:R-:W-:Y:S04]  /*29620*/  STL [R1+0x1624], R26 ;  /* 0x0016241a01007387 */ /* 0x001fe80000100800 */
[----:B------:R-:W-:Y:S04]  /*29630*/  STL [R1+0x1620], R27 ;  /* 0x0016201b01007387 */ /* 0x000fe80000100800 */
[----:B------:R0:W-:Y:S02]  /*29640*/  STL.64 [R1+0x1900], R24 ;  /* 0x0019001801007387 */ /* 0x0001e40000100a00 */
[----:B0-----:R-:W-:-:S02]  /*29650*/  IMAD.MOV.U32 R24, RZ, RZ, R32 ;  /* 0x000000ffff187224 */ /* 0x001fc400078e0020 */
[----:B------:R-:W-:Y:S01]  /*29660*/  IMAD.MOV.U32 R25, RZ, RZ, R33 ;  /* 0x000000ffff197224 */ /* 0x000fe200078e0021 */
[----:B------:R-:W2:Y:S04]  /*29670*/  LDL.LU R32, [R1+0x197c] ;  /* 0x00197c0001207983 */ /* 0x000ea80000300800 */
[----:B------:R-:W3:Y:S01]  /*29680*/  LDL.LU R33, [R1+0x1978] ;  /* 0x0019780001217983 */ /* 0x000ee20000300800 */
[----:B------:R-:W-:Y:S02]  /*29690*/  IMAD.MOV.U32 R26, RZ, RZ, R29 ;  /* 0x000000ffff1a7224 */ /* 0x000fe400078e001d */
[----:B----4-:R-:W-:Y:S02]  /*296a0*/  IMAD.MOV.U32 R27, RZ, RZ, R28 ;  /* 0x000000ffff1b7224 */ /* 0x010fe400078e001c */
[----:B------:R-:W0:Y:S04]  /*296b0*/  LDSM.16.M88.4 R28, [R47+UR5+0x2c00] ;  /* 0x002c00052f1c783b */ /* 0x000e280008000200 */
[----:B0-----:R0:W-:Y:S04]  /*296c0*/  STL [R1+0x1610], R30 ;  /* 0x0016101e01007387 */ /* 0x0011e80000100800 */
[----:B------:R1:W-:Y:S04]  /*296d0*/  STL [R1+0x160c], R31 ;  /* 0x00160c1f01007387 */ /* 0x0003e80000100800 */
[----:B------:R-:W-:Y:S04]  /*296e0*/  STL.64 [R1+0x1938], R28 ;  /* 0x0019381c01007387 */ /* 0x000fe80000100a00 */
[----:B------:R-:W4:Y:S04]  /*296f0*/  LDL.LU R4, [R1+0x3c0] ;  /* 0x0003c00001047983 */ /* 0x000f280000300800 */
[----:B------:R-:W4:Y:S01]  /*29700*/  LDL.LU R5, [R1+0x3c4] ;  /* 0x0003c40001057983 */ /* 0x000f220000300800 */
[----:B0-----:R-:W-:-:S02]  /*29710*/  IMAD.MOV.U32 R30, RZ, RZ, R43 ;  /* 0x000000ffff1e7224 */ /* 0x001fc400078e002b */
[----:B-1----:R-:W-:Y:S02]  /*29720*/  IMAD.MOV.U32 R31, RZ, RZ, R42 ;  /* 0x000000ffff1f7224 */ /* 0x002fe400078e002a */
[----:B--2---:R-:W-:Y:S01]  /*29730*/  IMAD.MOV.U32 R7, RZ, RZ, R32 ;  /* 0x000000ffff077224 */ /* 0x004fe200078e0020 */
[----:B---3--:R-:W-:Y:S02]  /*29740*/  MOV R6, R33 ;  /* 0x0000002100067202 */ /* 0x008fe40000000f00 */
[----:B------:R-:W0:Y:S04]  /*29750*/  LDSM.16.M88.4 R32, [R47+UR5+0x3000] ;  /* 0x003000052f20783b */ /* 0x000e280008000200 */
[----:B0-----:R0:W-:Y:S04]  /*29760*/  STL [R1+0x1614], R34 ;  /* 0x0016142201007387 */ /* 0x0011e80000100800 */
[----:B------:R1:W-:Y:S01]  /*29770*/  STL [R1+0x1608], R35 ;  /* 0x0016082301007387 */ /* 0x0003e20000100800 */
[----:B0-----:R-:W-:-:S02]  /*29780*/  IMAD.MOV.U32 R34, RZ, RZ, R37 ;  /* 0x000000ffff227224 */ /* 0x001fc400078e0025 */
[----:B-1----:R-:W-:Y:S02]  /*29790*/  IMAD.MOV.U32 R35, RZ, RZ, R36 ;  /* 0x000000ffff237224 */ /* 0x002fe400078e0024 */
[----:B------:R-:W0:Y:S04]  /*297a0*/  LDSM.16.M88.4 R36, [R47+UR5+0x3400] ;  /* 0x003400052f24783b */ /* 0x000e280008000200 */
[----:B------:R1:W-:Y:S04]  /*297b0*/  STL.64 [R1+0x1940], R32 ;  /* 0x0019402001007387 */ /* 0x0003e80000100a00 */
[----:B-1----:R-:W2:Y:S04]  /*297c0*/  LDL.LU R32, [R1+0x3e0] ;  /* 0x0003e00001207983 */ /* 0x002ea80000300800 */
[----:B------:R-:W2:Y:S04]  /*297d0*/  LDL.LU R33, [R1+0x3e4] ;  /* 0x0003e40001217983 */ /* 0x000ea80000300800 */
[----:B0-----:R0:W-:Y:S04]  /*297e0*/  STL [R1+0x15dc], R38 ;  /* 0x0015dc2601007387 */ /* 0x0011e80000100800 */
[----:B------:R1:W-:Y:S01]  /*297f0*/  STL [R1+0x15d8], R39 ;  /* 0x0015d82701007387 */ /* 0x0003e20000100800 */
[----:B0-----:R-:W-:-:S02]  /*29800*/  IMAD.MOV.U32 R38, RZ, RZ, R41 ;  /* 0x000000ffff267224 */ /* 0x001fc400078e0029 */
[----:B-1----:R-:W-:Y:S02]  /*29810*/  IMAD.MOV.U32 R39, RZ, RZ, R40 ;  /* 0x000000ffff277224 */ /* 0x002fe400078e0028 */
[----:B------:R-:W0:Y:S04]  /*29820*/  LDSM.16.M88.4 R40, [R47+UR5+0x3800] ;  /* 0x003800052f28783b */ /* 0x000e280008000200 */
[----:B------:R-:W-:Y:S04]  /*29830*/  STL.64 [R1+0x18f8], R36 ;  /* 0x0018f82401007387 */ /* 0x000fe80000100a00 */
[----:B------:R-:W1:Y:S04]  /*29840*/  LDSM.16.M88.4 R44, [R47+UR5+0x3c00] ;  /* 0x003c00052f2c783b */ /* 0x000e680008000200 */
[----:B0-----:R0:W-:Y:S04]  /*29850*/  STL [R1+0x18f0], R40 ;  /* 0x0018f02801007387 */ /* 0x0011e80000100800 */
[----:B------:R3:W-:Y:S04]  /*29860*/  STL [R1+0x18ec], R41 ;  /* 0x0018ec2901007387 */ /* 0x0007e80000100800 */
[----:B------:R1:W-:Y:S04]  /*29870*/  STL [R1+0x15e4], R42 ;  /* 0x0015e42a01007387 */ /* 0x0003e80000100800 */
[----:B------:R1:W-:Y:S04]  /*29880*/  STL [R1+0x15e0], R43 ;  /* 0x0015e02b01007387 */ /* 0x0003e80000100800 */
[----:B0-----:R-:W2:Y:S04]  /*29890*/  LDL.LU R40, [R1+0x3d0] ;  /* 0x0003d00001287983 */ /* 0x001ea80000300800 */
[----:B---3--:R-:W3:Y:S04]  /*298a0*/  LDL.LU R41, [R1+0x3d4] ;  /* 0x0003d40001297983 */ /* 0x008ee80000300800 */
[----:B-1----:R-:W3:Y:S04]  /*298b0*/  LDL.LU R42, [R1+0x3d8] ;  /* 0x0003d800012a7983 */ /* 0x002ee80000300800 */
[----:B------:R-:W3:Y:S04]  /*298c0*/  LDL.LU R43, [R1+0x3dc] ;  /* 0x0003dc00012b7983 */ /* 0x000ee80000300800 */
[----:B------:R0:W-:Y:S04]  /*298d0*/  STL [R1+0x15e8], R46 ;  /* 0x0015e82e01007387 */ /* 0x0001e80000100800 */
[----:B------:R1:W-:Y:S04]  /*298e0*/  STL [R1+0x15d4], R47 ;  /* 0x0015d42f01007387 */ /* 0x0003e80000100800 */
[----:B------:R4:W-:Y:S01]  /*298f0*/  STL.64 [R1+0x1948], R44 ;  /* 0x0019482c01007387 */ /* 0x0009e20000100a00 */
[----:B0-----:R-:W-:Y:S01]  /*29900*/  IMAD.MOV.U32 R46, RZ, RZ, R3 ;  /* 0x000000ffff2e7224 */ /* 0x001fe200078e0003 */
[----:B-1----:R-:W-:Y:S01]  /*29910*/  MOV R47, R2 ;  /* 0x00000002002f7202 */ /* 0x002fe20000000f00 */
[C---:B------:R-:W-:Y:S08]  /*29920*/  HMMA.16816.F32 R20, R8.reuse, R22, R24 ;  /* 0x000000160814723c */ /* 0x040ff00000001818 */
[C---:B----4-:R-:W-:Y:S08]  /*29930*/  HMMA.16816.F32 R44, R8.reuse, R46, R4 ;  /* 0x0000002e082c723c */ /* 0x050ff00000001804 */
[C---:B------:R-:W-:Y:S01]  /*29940*/  HMMA.16816.F32 R16, R8.reuse, R54, R16 ;  /* 0x000000360810723c */ /* 0x040fe20000001810 */
[----:B------:R-:W4:Y:S07]  /*29950*/  LDL.LU.64 R4, [R1+0x1970] ;  /* 0x0019700001047983 */ /* 0x000f2e0000300a00 */
[----:B------:R-:W-:Y:S03]  /*29960*/  HMMA.16816.F32 R12, R8, R14, R56 ;  /* 0x0000000e080c723c */ /* 0x000fe60000001838 */
[----:B------:R-:W-:Y:S04]  /*29970*/  STL.64 [R1+0xd0], R44 ;  /* 0x0000d02c01007387 */ /* 0x000fe80000100a00 */
[----:B------:R-:W-:Y:S01]  /*29980*/  STL.64 [R1+0xd8], R46 ;  /* 0x0000d82e01007387 */ /* 0x000fe20000100a00 */
[----:B------:R-:W-:-:S02]  /*29990*/  IMAD.MOV.U32 R0, RZ, RZ, R23 ;  /* 0x000000ffff007224 */ /* 0x000fc400078e0017 */
[----:B------:R-:W-:Y:S02]  /*299a0*/  IMAD.MOV.U32 R2, RZ, RZ, R22 ;  /* 0x000000ffff027224 */ /* 0x000fe400078e0016 */
[----:B------:R-:W-:Y:S01]  /*299b0*/  IMAD.MOV.U32 R3, RZ, RZ, R21 ;  /* 0x000000ffff037224 */ /* 0x000fe200078e0015 */
[C---:B--2---:R-:W-:Y:S08]  /*299c0*/  HMMA.16816.F32 R28, R8.reuse, R30, R32 ;  /* 0x0000001e081c723c */ /* 0x044ff00000001820 */
[----:B---3--:R-:W-:-:S15]  /*299d0*/  HMMA.16816.F32 R36, R8, R38, R40 ;  /* 0x000000260824723c */ /* 0x008fde0000001828 */
[----:B------:R-:W-:-:S04]  /*299e0*/  NOP ;  /* 0x0000000000007918 */ /* 0x000fc80000000000 */
[----:B------:R-:W-:Y:S04]  /*299f0*/  STL.64 [R1+0xc0], R36 ;  /* 0x0000c02401007387 */ /* 0x000fe80000100a00 */
[----:B------:R-:W-:Y:S04]  /*29a00*/  STL.64 [R1+0xc8], R38 ;  /* 0x0000c82601007387 */ /* 0x000fe80000100a00 */
[----:B------:R0:W-:Y:S04]  /*29a10*/  STL.64 [R1+0xb0], R28 ;  /* 0x0000b01c01007387 */ /* 0x0001e80000100a00 */
[----:B------:R1:W-:Y:S04]  /*29a20*/  STL.64 [R1+0xb8], R30 ;  /* 0x0000b81e01007387 */ /* 0x0003e80000100a00 */
[----:B------:R-:W-:Y:S04]  /*29a30*/  STL [R1+0xa0], R20 ;  /* 0x0000a01401007387 */ /* 0x000fe80000100800 */
[----:B------:R2:W-:Y:S04]  /*29a40*/  STL [R1+0x16e0], R0 ;  /* 0x0016e00001007387 */ /* 0x0005e80000100800 */
[----:B------:R3:W-:Y:S04]  /*29a50*/  STL [R1+0x16dc], R2 ;  /* 0x0016dc0201007387 */ /* 0x0007e80000100800 */
[----:B------:R0:W-:Y:S04]  /*29a60*/  STL [R1+0x16d8], R3 ;  /* 0x0016d80301007387 */ /* 0x0001e80000100800 */
[----:B------:R-:W4:Y:S04]  /*29a70*/  LDL.LU R54, [R1+0x78] ;  /* 0x0000780001367983 */ /* 0x000f280000300800 */
[----:B------:R-:W-:Y:S04]  /*29a80*/  STL.64 [R1+0x90], R16 ;  /* 0x0000901001007387 */ /* 0x000fe80000100a00 */
[----:B------:R-:W-:Y:S04]  /*29a90*/  STL.64 [R1+0x98], R18 ;  /* 0x0000981201007387 */ /* 0x000fe80000100a00 */
[----:B------:R-:W4:Y:S04]  /*29aa0*/  LDL.LU R55, [R1+0x7c] ;  /* 0x00007c0001377983 */ /* 0x000f280000300800 */
[----:B0-----:R-:W4:Y:S04]  /*29ab0*/  LDL.LU R28, [R1+0x420] ;  /* 0x00042000011c7983 */ /* 0x001f280000300800 */
[----:B------:R-:W4:Y:S04]  /*29ac0*/  LDL.LU R29, [R1+0x424] ;  /* 0x00042400011d7983 */ /* 0x000f280000300800 */
[----:B-1----:R-:W4:Y:S04]  /*29ad0*/  LDL.LU R30, [R1+0x428] ;  /* 0x00042800011e7983 */ /* 0x002f280000300800 */
[----:B------:R-:W4:Y:S04]  /*29ae0*/  LDL.LU R31, [R1+0x42c] ;  /* 0x00042c00011f7983 */ /* 0x000f280000300800 */
[----:B------:R0:W-:Y:S04]  /*29af0*/  STL [R1+0x80], R12 ;  /* 0x0000800c01007387 */ /* 0x0001e80000100800 */
[----:B------:R-:W4:Y:S01]  /*29b00*/  LDL.LU R6, [R1+0x68] ;  /* 0x0000680001067983 */ /* 0x000f220000300800 */
[----:B--2---:R-:W-:-:S02]  /*29b10*/  IMAD.MOV.U32 R0, RZ, RZ, R13 ;  /* 0x000000ffff007224 */ /* 0x004fc400078e000d */
[----:B---3--:R-:W-:Y:S02]  /*29b20*/  IMAD.MOV.U32 R2, RZ, RZ, R14 ;  /* 0x000000ffff027224 */ /* 0x008fe400078e000e */
[----:B------:R-:W-:Y:S01]  /*29b30*/  IMAD.MOV.U32 R3, RZ, RZ, R15 ;  /* 0x000000ffff037224 */ /* 0x000fe200078e000f */
[----:B0-----:R-:W2:Y:S04]  /*29b40*/  LDL.LU R12, [R1+0x4a0] ;  /* 0x0004a000010c7983 */ /* 0x001ea80000300800 */
[----:B------:R-:W2:Y:S04]  /*29b50*/  LDL.LU R13, [R1+0x4a4] ;  /* 0x0004a400010d7983 */ /* 0x000ea80000300800 */
[----:B------:R-:W2:Y:S04]  /*29b60*/  LDL.LU R14, [R1+0x4a8] ;  /* 0x0004a800010e7983 */ /* 0x000ea80000300800 */
[----:B------:R-:W2:Y:S04]  /*29b70*/  LDL.LU R15, [R1+0x4ac] ;  /* 0x0004ac00010f7983 */ /* 0x000ea80000300800 */
[----:B------:R-:W3:Y:S04]  /*29b80*/  LDL.LU R56, [R1+0x490] ;  /* 0x0004900001387983 */ /* 0x000ee80000300800 */
[----:B------:R-:W3:Y:S04]  /*29b90*/  LDL.LU R57, [R1+0x494] ;  /* 0x0004940001397983 */ /* 0x000ee80000300800 */
[----:B------:R-:W3:Y:S04]  /*29ba0*/  LDL.LU R58, [R1+0x498] ;  /* 0x00049800013a7983 */ /* 0x000ee80000300800 */
[----:B------:R-:W3:Y:S01]  /*29bb0*/  LDL.LU R59, [R1+0x49c] ;  /* 0x00049c00013b7983 */ /* 0x000ee20000300800 */
[----:B------:R-:W-:-:S03]  /*29bc0*/  MOV R7, R61 ;  /* 0x0000003d00077202 */ /* 0x000fc60000000f00 */
[----:B------:R-:W3:Y:S04]  /*29bd0*/  LDL.LU R40, [R1+0x470] ;  /* 0x0004700001287983 */ /* 0x000ee80000300800 */
[----:B------:R-:W3:Y:S04]  /*29be0*/  LDL.LU R41, [R1+0x474] ;  /* 0x0004740001297983 */ /* 0x000ee80000300800 */
[----:B------:R-:W3:Y:S04]  /*29bf0*/  LDL.LU R42, [R1+0x478] ;  /* 0x00047800012a7983 */ /* 0x000ee80000300800 */
[----:B------:R-:W3:Y:S04]  /*29c00*/  LDL.LU R43, [R1+0x47c] ;  /* 0x00047c00012b7983 */ /* 0x000ee80000300800 */
[----:B------:R-:W3:Y:S04]  /*29c10*/  LDL.LU R44, [R1+0x480] ;  /* 0x00048000012c7983 */ /* 0x000ee80000300800 */
[----:B------:R-:W3:Y:S01]  /*29c20*/  LDL.LU R45, [R1+0x484] ;  /* 0x00048400012d7983 */ /* 0x000ee20000300800 */
[----:B----4-:R-:W-:-:S02]  /*29c30*/  IMAD.MOV.U32 R32, RZ, RZ, R5 ;  /* 0x000000ffff207224 */ /* 0x010fc400078e0005 */
[----:B------:R-:W-:Y:S01]  /*29c40*/  IMAD.MOV.U32 R33, RZ, RZ, R4 ;  /* 0x000000ffff217224 */ /* 0x000fe200078e0004 */
[----:B------:R-:W4:Y:S04]  /*29c50*/  LDL.LU R46, [R1+0x488] ;  /* 0x00048800012e7983 */ /* 0x000f280000300800 */
[----:B------:R-:W4:Y:S04]  /*29c60*/  LDL.LU R47, [R1+0x48c] ;  /* 0x00048c00012f7983 */ /* 0x000f280000300800 */
[----:B------:R-:W3:Y:S04]  /*29c70*/  LDL.64 R16, [R1+0x40] ;  /* 0x0000400001107983 */ /* 0x000ee80000100a00 */
[----:B------:R-:W3:Y:S04]  /*29c80*/  LDL.LU R24, [R1+0x460] ;  /* 0x0004600001187983 */ /* 0x000ee80000300800 */
[----:B------:R-:W3:Y:S04]  /*29c90*/  LDL.LU R25, [R1+0x464] ;  /* 0x0004640001197983 */ /* 0x000ee80000300800 */
[----:B------:R-:W3:Y:S04]  /*29ca0*/  LDL.LU R26, [R1+0x468] ;  /* 0x00046800011a7983 */ /* 0x000ee80000300800 */
[----:B------:R-:W3:Y:S04]  /*29cb0*/  LDL.LU R27, [R1+0x46c] ;  /* 0x00046c00011b7983 */ /* 0x000ee80000300800 */
[----:B------:R-:W3:Y:S04]  /*29cc0*/  LDL.64 R20, [R1+0x30] ;  /* 0x0000300001147983 */ /* 0x000ee80000100a00 */
[----:B------:R-:W-:Y:S04]  /*29cd0*/  STL [R1+0x17b4], R3 ;  /* 0x0017b40301007387 */ /* 0x000fe80000100800 */
[----:B------:R-:W-:Y:S04]  /*29ce0*/  STL [R1+0x17b0], R2 ;  /* 0x0017b00201007387 */ /* 0x000fe80000100800 */
[----:B------:R-:W-:Y:S01]  /*29cf0*/  STL [R1+0x17ac], R0 ;  /* 0x0017ac0001007387 */ /* 0x000fe20000100800 */
[C---:B------:R-:W-:Y:S03]  /*29d00*/  HMMA.16816.F32 R36, R8.reuse, R54, R28 ;  /* 0x000000360824723c */ /* 0x040fe6000000181c */
[----:B------:R-:W3:Y:S05]  /*29d10*/  LDL.LU R28, [R1+0x450] ;  /* 0x00045000011c7983 */ /* 0x000eea0000300800 */
[----:B--2---:R-:W-:Y:S11]  /*29d20*/  HMMA.16816.F32 R4, R8, R6, R12 ;  /* 0x000000060804723c */ /* 0x004ff6000000180c */
[----:B------:R0:W-:Y:S04]  /*29d30*/  STL.64 [R1+0x70], R36 ;  /* 0x0000702401007387 */ /* 0x0001e80000100a00 */
[----:B------:R-:W-:Y:S04]  /*29d40*/  STL.64 [R1+0x78], R38 ;  /* 0x0000782601007387 */ /* 0x000fe80000100a00 */
[----:B------:R-:W2:Y:S04]  /*29d50*/  LDL.LU R29, [R1+0x454] ;  /* 0x00045400011d7983 */ /* 0x000ea80000300800 */
[----:B------:R-:W2:Y:S04]  /*29d60*/  LDL.LU R30, [R1+0x458] ;  /* 0x00045800011e7983 */ /* 0x000ea80000300800 */
[----:B------:R-:W2:Y:S04]  /*29d70*/  LDL.LU R31, [R1+0x45c] ;  /* 0x00045c00011f7983 */ /* 0x000ea80000300800 */
[----:B------:R-:W2:Y:S04]  /*29d80*/  LDL.64 R52, [R1+0x20] ;  /* 0x0000200001347983 */ /* 0x000ea80000100a00 */
[----:B0-----:R-:W2:Y:S04]  /*29d90*/  LDL.64 R36, [R1+0x10] ;  /* 0x0000100001247983 */ /* 0x001ea80000100a00 */
[----:B------:R-:W4:Y:S04]  /*29da0*/  LDL.LU.64 R14, [R1+0x1968] ;  /* 0x00196800010e7983 */ /* 0x000f280000300a00 */
[----:B------:R-:W4:Y:S01]  /*29db0*/  LDL.LU.64 R12, [R1+0x1960] ;  /* 0x00196000010c7983 */ /* 0x000f220000300a00 */
[----:B------:R-:W-:-:S03]  /*29dc0*/  IMAD.MOV.U32 R2, RZ, RZ, R6 ;  /* 0x000000ffff027224 */ /* 0x000fc600078e0006 */
[----:B------:R0:W-:Y:S01]  /*29dd0*/  STL [R1+0x60], R4 ;  /* 0x0000600401007387 */ /* 0x0001e20000100800 */
[----:B------:R-:W-:-:S03]  /*29de0*/  IMAD.MOV.U32 R0, RZ, RZ, R7 ;  /* 0x000000ffff007224 */ /* 0x000fc600078e0007 */
[----:B------:R-:W3:Y:S01]  /*29df0*/  LDL.LU.64 R6, [R1+0x1958] ;  /* 0x0019580001067983 */ /* 0x000ee20000300a00 */
[----:B------:R-:W-:-:S03]  /*29e00*/  IMAD.MOV.U32 R3, RZ, RZ, R5 ;  /* 0x000000ffff037224 */ /* 0x000fc600078e0005 */
[----:B0-----:R-:W2:Y:S01]  /*29e10*/  LDL.LU.64 R4, [R1+0x1950] ;  /* 0x0019500001047983 */ /* 0x001ea20000300a00 */
[----:B---3--:R-:W-:Y:S03]  /*29e20*/  HMMA.16816.F32 R56, R8, R6, R56 ;  /* 0x000000060838723c */ /* 0x008fe60000001838 */
[----:B------:R-:W3:-:S15]  /*29e30*/  LDL.LU R8, [R1+0x440] ;  /* 0x0004400001087983 */ /* 0x000ede0000300800 */
[----:B------:R-:W-:Y:S01]  /*29e40*/  NOP ;  /* 0x0000000000007918 */ /* 0x000fe20000000000 */
[----:B------:R0:W-:Y:S04]  /*29e50*/  STL.64 [R1+0x160], R56 ;  /* 0x0001603801007387 */ /* 0x0001e80000100a00 */
[----:B------:R2:W-:Y:S04]  /*29e60*/  STL.64 [R1+0x168], R58 ;  /* 0x0001683a01007387 */ /* 0x0005e80000100a00 */
[----:B------:R-:W3:Y:S04]  /*29e70*/  LDL.LU R9, [R1+0x444] ;  /* 0x0004440001097983 */ /* 0x000ee80000300800 */
[----:B------:R-:W3:Y:S04]  /*29e80*/  LDL.LU R10, [R1+0x448] ;  /* 0x00044800010a7983 */ /* 0x000ee80000300800 */
[----:B------:R-:W3:Y:S04]  /*29e90*/  LDL.LU R11, [R1+0x44c] ;  /* 0x00044c00010b7983 */ /* 0x000ee80000300800 */
[----:B0-----:R-:W3:Y:S04]  /*29ea0*/  LDL.LU R56, [R1+0x430] ;  /* 0x0004300001387983 */ /* 0x001ee80000300800 */
[----:B------:R-:W3:Y:S01]  /*29eb0*/  LDL.LU R57, [R1+0x434] ;  /* 0x0004340001397983 */ /* 0x000ee20000300800 */
[----:B--2---:R-:W-:Y:S01]  /*29ec0*/  IMAD.MOV.U32 R58, RZ, RZ, R5 ;  /* 0x000000ffff3a7224 */ /* 0x004fe200078e0005 */
[----:B------:R-:W-:-:S02]  /*29ed0*/  MOV R59, R4 ;  /* 0x00000004003b7202 */ /* 0x000fc40000000f00 */
[----:B------:R-:W2:Y:S01]  /*29ee0*/  LDL.64 R4, [R1] ;  /* 0x0000000001047983 */ /* 0x000ea20000100a00 */
[C---:B----4-:R-:W-:Y:S08]  /*29ef0*/  HMMA.16816.F32 R32, R12.reuse, R32, R44 ;  /* 0x000000200c20723c */ /* 0x050ff0000000182c */
[C---:B------:R-:W-:Y:S08]  /*29f00*/  HMMA.16816.F32 R40, R12.reuse, R16, R40 ;  /* 0x000000100c28723c */ /* 0x040ff00000001828 */
[C---:B------:R-:W-:Y:S01]  /*29f10*/  HMMA.16816.F32 R24, R12.reuse, R20, R24 ;  /* 0x000000140c18723c */ /* 0x040fe20000001818 */
[----:B------:R-:W4:Y:S07]  /*29f20*/  LDL.LU.64 R44, [R1+0x1948] ;  /* 0x00194800012c7983 */ /* 0x000f2e0000300a00 */
[----:B------:R-:W-:Y:S01]  /*29f30*/  HMMA.16816.F32 R28, R12, R52, R28 ;  /* 0x000000340c1c723c */ /* 0x000fe2000000181c */
[----:B------:R-:W-:-:S02]  /*29f40*/  IMAD.MOV.U32 R61, RZ, RZ, R16 ;  /* 0x000000ffff3d7224 */ /* 0x000fc400078e0010 */
[----:B------:R-:W-:Y:S01]  /*29f50*/  IMAD.MOV.U32 R46, RZ, RZ, R17 ;  /* 0x000000ffff2e7224 */ /* 0x000fe200078e0011 */
[----:B------:R0:W-:Y:S04]  /*29f60*/  STL.64 [R1+0x2e0], R32 ;  /* 0x0002e02001007387 */ /* 0x0001e80000100a00 */
[----:B------:R-:W-:Y:S04]  /*29f70*/  STL.64 [R1+0x2e8], R34 ;  /* 0x0002e82201007387 */ /* 0x000fe80000100a00 */
[----:B0-----:R-:W4:Y:S04]  /*29f80*/  LDL.LU.64 R32, [R1+0x1940] ;  /* 0x0019400001207983 */ /* 0x001f280000300a00 */
[----:B------:R0:W-:Y:S04]  /*29f90*/  STL.64 [R1+0x2d0], R40 ;  /* 0x0002d02801007387 */ /* 0x0001e80000100a00 */
[----:B------:R-:W-:Y:S04]  /*29fa0*/  STL.64 [R1+0x2d8], R42 ;  /* 0x0002d82a01007387 */ /* 0x000fe80000100a00 */
[----:B------:R-:W4:Y:S04]  /*29fb0*/  LDL.LU R16, [R1+0x570] ;  /* 0x0005700001107983 */ /* 0x000f280000300800 */
[----:B------:R-:W4:Y:S04]  /*29fc0*/  LDL.LU R17, [R1+0x574] ;  /* 0x0005740001117983 */ /* 0x000f280000300800 */
[----:B------:R-:W4:Y:S04]  /*29fd0*/  LDL.LU R18, [R1+0x578] ;  /* 0x0005780001127983 */ /* 0x000f280000300800 */
[----:B------:R-:W4:Y:S04]  /*29fe0*/  LDL.LU R19, [R1+0x57c] ;  /* 0x00057c0001137983 */ /* 0x000f280000300800 */
[----:B------:R1:W-:Y:S04]  /*29ff0*/  STL.64 [R1+0x2c0], R24 ;  /* 0x0002c01801007387 */ /* 0x0003e80000100a00 */
[----:B------:R1:W-:Y:S01]  /*2a000*/  STL.64 [R1+0x2c8], R26 ;  /* 0x0002c81a01007387 */ /* 0x0003e20000100a00 */
[----:B0-----:R-:W-:-:S02]  /*2a010*/  IMAD.MOV.U32 R40, RZ, RZ, R20 ;  /* 0x000000ffff287224 */ /* 0x001fc400078e0014 */
[----:B------:R-:W-:Y:S01]  /*2a020*/  IMAD.MOV.U32 R41, RZ, RZ, R21 ;  /* 0x000000ffff297224 */ /* 0x000fe200078e0015 */
[----:B-1----:R-:W4:Y:S04]  /*2a030*/  LDL.LU R24, [R1+0x540] ;  /* 0x0005400001187983 */ /* 0x002f280000300800 */
[----:B------:R-:W4:Y:S04]  /*2a040*/  LDL.LU R25, [R1+0x544] ;  /* 0x0005440001197983 */ /* 0x000f280000300800 */
[----:B------:R-:W4:Y:S04]  /*2a050*/  LDL.LU R26, [R1+0x548] ;  /* 0x00054800011a7983 */ /* 0x000f280000300800 */
[----:B------:R-:W4:Y:S04]  /*2a060*/  LDL.LU R27, [R1+0x54c] ;  /* 0x00054c00011b7983 */ /* 0x000f280000300800 */
[----:B------:R-:W4:Y:S04]  /*2a070*/  LDL.LU R20, [R1+0x550] ;  /* 0x0005500001147983 */ /* 0x000f280000300800 */
[----:B------:R-:W4:Y:S04]  /*2a080*/  LDL.LU R21, [R1+0x554] ;  /* 0x0005540001157983 */ /* 0x000f280000300800 */
[----:B------:R-:W4:Y:S04]  /*2a090*/  LDL.LU R22, [R1+0x558] ;  /* 0x0005580001167983 */ /* 0x000f280000300800 */
[----:B------:R-:W4:Y:S04]  /*2a0a0*/  LDL.LU R23, [R1+0x55c] ;  /* 0x00055c0001177983 */ /* 0x000f280000300800 */
[----:B------:R0:W-:Y:S04]  /*2a0b0*/  STL.64 [R1+0x2b0], R28 ;  /* 0x0002b01c01007387 */ /* 0x0001e80000100a00 */
[----:B------:R-:W-:Y:S04]  /*2a0c0*/  STL.64 [R1+0x2b8], R30 ;  /* 0x0002b81e01007387 */ /* 0x000fe80000100a00 */
[----:B0-----:R-:W4:Y:S04]  /*2a0d0*/  LDL.LU.64 R28, [R1+0x1938] ;  /* 0x00193800011c7983 */ /* 0x001f280000300a00 */
[----:B------:R-:W4:Y:S01]  /*2a0e0*/  LDL.LU R55, [R1+0x1930] ;  /* 0x0019300001377983 */ /* 0x000f220000300800 */
[----:B------:R-:W-:-:S02]  /*2a0f0*/  IMAD.MOV.U32 R43, RZ, RZ, R52 ;  /* 0x000000ffff2b7224 */ /* 0x000fc400078e0034 */
[----:B------:R-:W-:Y:S02]  /*2a100*/  IMAD.MOV.U32 R42, RZ, RZ, R53 ;  /* 0x000000ffff2a7224 */ /* 0x000fe400078e0035 */
[----:B------:R-:W4:Y:S01]  /*2a110*/  LDL.LU.64 R52, [R1+0x1928] ;  /* 0x0019280001347983 */ /* 0x000f220000300a00 */
[C---:B---3--:R-:W-:Y:S08]  /*2a120*/  HMMA.16816.F32 R8, R12.reuse, R36, R8 ;  /* 0x000000240c08723c */ /* 0x048ff00000001808 */
[----:B--2---:R-:W-:Y:S11]  /*2a130*/  HMMA.16816.F32 R56, R12, R4, R56 ;  /* 0x000000040c38723c */ /* 0x004ff60000001838 */
[----:B------:R0:W-:Y:S04]  /*2a140*/  STL.64 [R1+0x2a0], R8 ;  /* 0x0002a00801007387 */ /* 0x0001e80000100a00 */
[----:B------:R-:W-:Y:S01]  /*2a150*/  STL.64 [R1+0x2a8], R10 ;  /* 0x0002a80a01007387 */ /* 0x000fe20000100a00 */
[----:B0-----:R-:W-:Y:S01]  /*2a160*/  MOV R9, R36 ;  /* 0x0000002400097202 */ /* 0x001fe20000000f00 */
[----:B------:R-:W-:-:S02]  /*2a170*/  IMAD.MOV.U32 R8, RZ, RZ, R37 ;  /* 0x000000ffff087224 */ /* 0x000fc400078e0025 */
[----:B------:R-:W2:Y:S04]  /*2a180*/  LDL.LU R36, [R1+0x530] ;  /* 0x0005300001247983 */ /* 0x000ea80000300800 */
[----:B------:R-:W2:Y:S04]  /*2a190*/  LDL.LU R37, [R1+0x534] ;  /* 0x0005340001257983 */ /* 0x000ea80000300800 */
[----:B------:R-:W2:Y:S04]  /*2a1a0*/  LDL.LU R38, [R1+0x538] ;  /* 0x0005380001267983 */ /* 0x000ea80000300800 */
[----:B------:R-:W2:Y:S04]  /*2a1b0*/  LDL.LU R39, [R1+0x53c] ;  /* 0x00053c0001277983 */ /* 0x000ea80000300800 */
[----:B------:R-:W-:Y:S04]  /*2a1c0*/  STL.64 [R1+0x290], R56 ;  /* 0x0002903801007387 */ /* 0x000fe80000100a00 */
[----:B------:R0:W-:Y:S04]  /*2a1d0*/  STL.64 [R1+0x298], R58 ;  /* 0x0002983a01007387 */ /* 0x0001e80000100a00 */
[----:B0-----:R-:W3:Y:S04]  /*2a1e0*/  LDL.LU.64 R58, [R1+0x1920] ;  /* 0x00192000013a7983 */ /* 0x001ee80000300a00 */
[----:B------:R-:W2:Y:S01]  /*2a1f0*/  LDL.LU.64 R56, [R1+0x1918] ;  /* 0x0019180001387983 */ /* 0x000ea20000300a00 */
[----:B------:R-:W-:-:S02]  /*2a200*/  IMAD.MOV.U32 R11, RZ, RZ, R4 ;  /* 0x000000ffff0b7224 */ /* 0x000fc400078e0004 */
[----:B------:R-:W-:Y:S02]  /*2a210*/  IMAD.MOV.U32 R10, RZ, RZ, R5 ;  /* 0x000000ffff0a7224 */ /* 0x000fe400078e0005 */
[----:B----4-:R-:W0:Y:S04]  /*2a220*/  LDSM.16.MT88.4 R4, [R55+UR5+0x5000] ;  /* 0x005000053704783b */ /* 0x010e280008004200 */
[----:B0-----:R-:W-:Y:S04]  /*2a230*/  STL.64 [R1+0x1850], R6 ;  /* 0x0018500601007387 */ /* 0x001fe80000100a00 */
[----:B------:R0:W-:Y:S04]  /*2a240*/  STL.64 [R1+0x1848], R4 ;  /* 0x0018480401007387 */ /* 0x0001e80000100a00 */
[----:B0-----:R-:W4:Y:S04]  /*2a250*/  LDL.LU R4, [R1+0x560] ;  /* 0x0005600001047983 */ /* 0x001f280000300800 */
[----:B------:R-:W4:Y:S04]  /*2a260*/  LDL.LU R5, [R1+0x564] ;  /* 0x0005640001057983 */ /* 0x000f280000300800 */
[----:B------:R-:W4:Y:S04]  /*2a270*/  LDL.LU R6, [R1+0x568] ;  /* 0x0005680001067983 */ /* 0x000f280000300800 */
[----:B------:R-:W4:Y:S01]  /*2a280*/  LDL.LU R7, [R1+0x56c] ;  /* 0x00056c0001077983 */ /* 0x000f220000300800 */
[----:B--2---:R-:W-:-:S15]  /*2a290*/  HMMA.16816.F32 R16, R12, R56, R16 ;  /* 0x000000380c10723c */ /* 0x004fde0000001810 */
[----:B------:R-:W-:-:S04]  /*2a2a0*/  NOP ;  /* 0x0000000000007918 */ /* 0x000fc80000000000 */
[----:B------:R0:W-:Y:S04]  /*2a2b0*/  STL [R1+0x284], R17 ;  /* 0x0002841101007387 */ /* 0x0001e80000100800 */
[----:B------:R-:W-:Y:S01]  /*2a2c0*/  STL.64 [R1+0x288], R18 ;  /* 0x0002881201007387 */ /* 0x000fe20000100a00 */
[----:B------:R-:W-:-:S03]  /*2a2d0*/  IMAD.MOV.U32 R60, RZ, RZ, R16 ;  /* 0x000000ffff3c7224 */ /* 0x000fc600078e0010 */
[----:B0-----:R-:W2:Y:S04]  /*2a2e0*/  LDL.LU.64 R16, [R1+0x1910] ;  /* 0x0019100001107983 */ /* 0x001ea80000300a00 */
[----:B---3--:R-:W-:Y:S04]  /*2a2f0*/  STL.64 [R1+0x18a0], R58 ;  /* 0x0018a03a01007387 */ /* 0x008fe80000100a00 */
[----:B------:R0:W-:Y:S04]  /*2a300*/  STL.64 [R1+0x1898], R56 ;  /* 0x0018983801007387 */ /* 0x0001e80000100a00 */
[----:B0-----:R-:W3:Y:S04]  /*2a310*/  LDL.LU R56, [R1+0x390] ;  /* 0x0003900001387983 */ /* 0x001ee80000300800 */
[----:B------:R-:W3:Y:S04]  /*2a320*/  LDL.LU R57, [R1+0x394] ;  /* 0x0003940001397983 */ /* 0x000ee80000300800 */
[----:B------:R-:W3:Y:S04]  /*2a330*/  LDL.LU R58, [R1+0x398] ;  /* 0x00039800013a7983 */ /* 0x000ee80000300800 */
[----:B------:R-:W3:Y:S01]  /*2a340*/  LDL.LU R59, [R1+0x39c] ;  /* 0x00039c00013b7983 */ /* 0x000ee20000300800 */
[----:B----4-:R-:W-:-:S15]  /*2a350*/  HMMA.16816.F32 R4, R12, R52, R4 ;  /* 0x000000340c04723c */ /* 0x010fde0000001804 */
[----:B------:R-:W-:-:S04]  /*2a360*/  NOP ;  /* 0x0000000000007918 */ /* 0x000fc80000000000 */
[----:B------:R0:W-:Y:S04]  /*2a370*/  STL.64 [R1+0x450], R4 ;  /* 0x0004500401007387 */ /* 0x0001e80000100a00 */
[----:B------:R1:W-:Y:S01]  /*2a380*/  STL [R1+0x458], R6 ;  /* 0x0004580601007387 */ /* 0x0003e20000100800 */
[----:B------:R-:W-:-:S03]  /*2a390*/  IMAD.MOV.U32 R18, RZ, RZ, R7 ;  /* 0x000000ffff127224 */ /* 0x000fc600078e0007 */
[----:B0-----:R-:W4:Y:S04]  /*2a3a0*/  LDL.LU R4, [R1+0x380] ;  /* 0x0003800001047983 */ /* 0x001f280000300800 */
[----:B------:R-:W4:Y:S04]  /*2a3b0*/  LDL.LU R5, [R1+0x384] ;  /* 0x0003840001057983 */ /* 0x000f280000300800 */
[----:B-1----:R-:W4:Y:S04]  /*2a3c0*/  LDL.LU R6, [R1+0x388] ;  /* 0x0003880001067983 */ /* 0x002f280000300800 */
[----:B------:R-:W4:Y:S04]  /*2a3d0*/  LDL.LU R7, [R1+0x38c] ;  /* 0x00038c0001077983 */ /* 0x000f280000300800 */
[----:B------:R-:W-:Y:S01]  /*2a3e0*/  STL [R1+0x164c], R18 ;  /* 0x00164c1201007387 */ /* 0x000fe20000100800 */
        /* <DEDUP_REMOVED lines=8> */
[----:B0-----:R-:W2:Y:S01]  /*2a470*/  LDL.LU.64 R24, [R1+0x1900] ;  /* 0x0019000001187983 */ /* 0x001ea20000300a00 */
[----:B------:R-:W-:-:S05]  /*2a480*/  MOV R54, R27 ;  /* 0x0000001b00367202 */ /* 0x000fca0000000f00 */
[----:B------:R-:W-:Y:S04]  /*2a490*/  STL.64 [R1+0x1890], R54 ;  /* 0x0018903601007387 */ /* 0x000fe80000100a00 */
[----:B------:R0:W-:Y:S04]  /*2a4a0*/  STL.64 [R1+0x1888], R52 ;  /* 0x0018883401007387 */ /* 0x0001e80000100a00 */
[----:B0-----:R-:W3:Y:S04]  /*2a4b0*/  LDL.LU R52, [R1+0x3a0] ;  /* 0x0003a00001347983 */ /* 0x001ee80000300800 */
[----:B------:R-:W3:Y:S04]  /*2a4c0*/  LDL.LU R53, [R1+0x3a4] ;  /* 0x0003a40001357983 */ /* 0x000ee80000300800 */
[----:B------:R-:W3:Y:S04]  /*2a4d0*/  LDL.LU R54, [R1+0x3a8] ;  /* 0x0003a80001367983 */ /* 0x000ee80000300800 */
[----:B------:R-:W3:Y:S01]  /*2a4e0*/  LDL.LU R55, [R1+0x3ac] ;  /* 0x0003ac0001377983 */ /* 0x000ee20000300800 */
[----:B--2---:R-:W-:-:S15]  /*2a4f0*/  HMMA.16816.F32 R36, R12, R24, R36 ;  /* 0x000000180c24723c */ /* 0x004fde0000001824 */
[----:B------:R-:W-:-:S04]  /*2a500*/  NOP ;  /* 0x0000000000007918 */ /* 0x000fc80000000000 */
[----:B------:R-:W-:Y:S02]  /*2a510*/  IMAD.MOV.U32 R34, RZ, RZ, R36 ;  /* 0x000000ffff227224 */ /* 0x000fe400078e0024 */
[----:B------:R-:W-:Y:S02]  /*2a520*/  IMAD.MOV.U32 R30, RZ, RZ, R37 ;  /* 0x000000ffff1e7224 */ /* 0x000fe400078e0025 */
[----:B------:R-:W4:Y:S01]  /*2a530*/  LDL.LU.64 R36, [R1+0x18f8] ;  /* 0x0018f80001247983 */ /* 0x000f220000300a00 */
[----:B---3--:R-:W-:Y:S01]  /*2a540*/  HMMA.16816.F32 R52, R12, R28, R52 ;  /* 0x0000001c0c34723c */ /* 0x008fe20000001834 */
[----:B------:R-:W-:Y:S02]  /*2a550*/  IMAD.MOV.U32 R18, RZ, RZ, R26 ;  /* 0x000000ffff127224 */ /* 0x000fe400078e001a */
[----:B------:R-:W-:-:S15]  /*2a560*/  STL [R1+0x1638], R30 ;  /* 0x0016381e01007387 */ /* 0x000fde0000100800 */
[----:B------:R-:W-:Y:S01]  /*2a570*/  NOP ;  /* 0x0000000000007918 */ /* 0x000fe20000000000 */
[----:B------:R-:W-:Y:S01]  /*2a580*/  IMAD.MOV.U32 R26, RZ, RZ, R54 ;  /* 0x000000ffff1a7224 */ /* 0x000fe200078e0036 */
[----:B------:R0:W-:Y:S01]  /*2a590*/  STL.64 [R1+0x410], R52 ;  /* 0x0004103401007387 */ /* 0x0001e20000100a00 */
[----:B------:R-:W-:Y:S02]  /*2a5a0*/  IMAD.MOV.U32 R27, RZ, RZ, R55 ;  /* 0x000000ffff1b7224 */ /* 0x000fe400078e0037 */
[----:B0-----:R-:W-:Y:S01]  /*2a5b0*/  HMMA.16816.F32 R52, R12, R32, R56 ;  /* 0x000000200c34723c */ /* 0x001fe20000001838 */
[----:B------:R-:W-:Y:S02]  /*2a5c0*/  IMAD.MOV.U32 R31, RZ, RZ, R38 ;  /* 0x000000ffff1f7224 */ /* 0x000fe400078e0026 */
[----:B------:R-:W-:Y:S04]  /*2a5d0*/  STL.64 [R1+0x1860], R26 ;  /* 0x0018601a01007387 */ /* 0x000fe80000100a00 */
[----:B------:R-:W-:Y:S01]  /*2a5e0*/  STL.64 [R1+0x1858], R24 ;  /* 0x0018581801007387 */ /* 0x000fe20000100a00 */
[----:B------:R-:W-:-:S11]  /*2a5f0*/  IMAD.MOV.U32 R35, RZ, RZ, R39 ;  /* 0x000000ffff237224 */ /* 0x000fd600078e0027 */
[----:B------:R-:W-:Y:S02]  /*2a600*/  IMAD.MOV.U32 R22, RZ, RZ, R54 ;  /* 0x000000ffff167224 */ /* 0x000fe400078e0036 */
[----:B------:R-:W-:Y:S02]  /*2a610*/  IMAD.MOV.U32 R23, RZ, RZ, R55 ;  /* 0x000000ffff177224 */ /* 0x000fe400078e0037 */
[----:B------:R-:W-:Y:S01]  /*2a620*/  IMAD.MOV.U32 R30, RZ, RZ, R53 ;  /* 0x000000ffff1e7224 */ /* 0x000fe200078e0035 */
[----:B------:R-:W-:Y:S02]  /*2a630*/  MOV R19, R52 ;  /* 0x0000003400137202 */ /* 0x000fe40000000f00 */
[----:B------:R-:W-:Y:S04]  /*2a640*/  STL.64 [R1+0x18c0], R22 ;  /* 0x0018c01601007387 */ /* 0x000fe80000100a00 */
[----:B------:R-:W-:Y:S04]  /*2a650*/  STL.64 [R1+0x18b8], R20 ;  /* 0x0018b81401007387 */ /* 0x000fe80000100a00 */
[----:B------:R-:W-:Y:S04]  /*2a660*/  STL.64 [R1+0x18b0], R30 ;  /* 0x0018b01e01007387 */ /* 0x000fe80000100a00 */
[----:B------:R-:W-:Y:S04]  /*2a670*/  STL.64 [R1+0x18a8], R28 ;  /* 0x0018a81c01007387 */ /* 0x000fe80000100a00 */
[----:B------:R-:W-:Y:S04]  /*2a680*/  STL.64 [R1+0x1880], R18 ;  /* 0x0018801201007387 */ /* 0x000fe80000100a00 */
[----:B------:R-:W-:Y:S04]  /*2a690*/  STL.64 [R1+0x1878], R16 ;  /* 0x0018781001007387 */ /* 0x000fe80000100a00 */
[----:B------:R-:W-:Y:S04]  /*2a6a0*/  STL.64 [R1+0x1870], R34 ;  /* 0x0018702201007387 */ /* 0x000fe80000100a00 */
[----:B------:R-:W-:Y:S01]  /*2a6b0*/  STL.64 [R1+0x1868], R32 ;  /* 0x0018682001007387 */ /* 0x000fe20000100a00 */
[----:B------:R-:W-:Y:S01]  /*2a6c0*/  MOV R52, R40 ;  /* 0x0000002800347202 */ /* 0x000fe20000000f00 */
[----:B------:R-:W-:Y:S01]  /*2a6d0*/  IMAD.MOV.U32 R53, RZ, RZ, R41 ;  /* 0x000000ffff357224 */ /* 0x000fe200078e0029 */
[----:B----4-:R-:W-:-:S15]  /*2a6e0*/  HMMA.16816.F32 R4, R12, R36, R4 ;  /* 0x000000240c04723c */ /* 0x010fde0000001804 */
[----:B------:R-:W-:-:S04]  /*2a6f0*/  NOP ;  /* 0x0000000000007918 */ /* 0x000fc80000000000 */
[----:B------:R0:W-:Y:S04]  /*2a700*/  STL [R1+0x3fc], R7 ;  /* 0x0003fc0701007387 */ /* 0x0001e80000100800 */
[----:B------:R-:W2:Y:S04]  /*2a710*/  LDL.LU R56, [R1+0x370] ;  /* 0x0003700001387983 */ /* 0x000ea80000300800 */
[----:B------:R-:W2:Y:S04]  /*2a720*/  LDL.LU R57, [R1+0x374] ;  /* 0x0003740001397983 */ /* 0x000ea80000300800 */
[----:B------:R-:W2:Y:S01]  /*2a730*/  LDL.LU R58, [R1+0x378] ;  /* 0x00037800013a7983 */ /* 0x000ea20000300800 */
[----:B------:R-:W-:-:S03]  /*2a740*/  IMAD.MOV.U32 R38, RZ, RZ, R4 ;  /* 0x000000ffff267224 */ /* 0x000fc600078e0004 */
[----:B------:R-:W2:Y:S01]  /*2a750*/  LDL.LU R59, [R1+0x37c] ;  /* 0x00037c00013b7983 */ /* 0x000ea20000300800 */
[----:B------:R-:W-:-:S03]  /*2a760*/  IMAD.MOV.U32 R39, RZ, RZ, R5 ;  /* 0x000000ffff277224 */ /* 0x000fc600078e0005 */
[----:B------:R-:W3:Y:S01]  /*2a770*/  LDL.LU R4, [R1+0x330] ;  /* 0x0003300001047983 */ /* 0x000ee20000300800 */
[----:B------:R-:W-:-:S03]  /*2a780*/  IMAD.MOV.U32 R47, RZ, RZ, R6 ;  /* 0x000000ffff2f7224 */ /* 0x000fc600078e0006 */
[----:B------:R-:W3:Y:S04]  /*2a790*/  LDL.LU R5, [R1+0x334] ;  /* 0x0003340001057983 */ /* 0x000ee80000300800 */
[----:B------:R-:W3:Y:S04]  /*2a7a0*/  LDL.LU R6, [R1+0x338] ;  /* 0x0003380001067983 */ /* 0x000ee80000300800 */
[----:B0-----:R-:W3:Y:S04]  /*2a7b0*/  LDL.LU R7, [R1+0x33c] ;  /* 0x00033c0001077983 */ /* 0x001ee80000300800 */
[----:B------:R-:W2:Y:S04]  /*2a7c0*/  LDL.LU R40, [R1+0x18f0] ;  /* 0x0018f00001287983 */ /* 0x000ea80000300800 */
[----:B------:R-:W2:Y:S04]  /*2a7d0*/  LDL.LU R41, [R1+0x18ec] ;  /* 0x0018ec0001297983 */ /* 0x000ea80000300800 */
[----:B------:R0:W-:Y:S04]  /*2a7e0*/  STL.64 [R1+0x18c8], R52 ;  /* 0x0018c83401007387 */ /* 0x0001e80000100a00 */
[----:B------:R-:W4:Y:S04]  /*2a7f0*/  LDL.LU R20, [R1+0x220] ;  /* 0x0002200001147983 */ /* 0x000f280000300800 */
[----:B------:R-:W4:Y:S04]  /*2a800*/  LDL.LU R21, [R1+0x224] ;  /* 0x0002240001157983 */ /* 0x000f280000300800 */
[----:B------:R-:W4:Y:S04]  /*2a810*/  LDL.LU R22, [R1+0x228] ;  /* 0x0002280001167983 */ /* 0x000f280000300800 */
[----:B------:R-:W4:Y:S01]  /*2a820*/  LDL.LU R23, [R1+0x22c] ;  /* 0x00022c0001177983 */ /* 0x000f220000300800 */
[----:B0-----:R-:W-:-:S02]  /*2a830*/  IMAD.MOV.U32 R52, RZ, RZ, R61 ;  /* 0x000000ffff347224 */ /* 0x001fc400078e003d */
[----:B------:R-:W-:Y:S01]  /*2a840*/  IMAD.MOV.U32 R53, RZ, RZ, R46 ;  /* 0x000000ffff357224 */ /* 0x000fe200078e002e */
[C---:B--2---:R-:W-:Y:S08]  /*2a850*/  HMMA.16816.F32 R24, R12.reuse, R40, R56 ;  /* 0x000000280c18723c */ /* 0x044ff00000001838 */
[----:B---3--:R-:W-:Y:S01]  /*2a860*/  HMMA.16816.F32 R12, R12, R44, R4 ;  /* 0x0000002c0c0c723c */ /* 0x008fe20000001804 */
[----:B----4-:R-:W-:Y:S04]  /*2a870*/  STL.64 [R1+0x18d8], R22 ;  /* 0x0018d81601007387 */ /* 0x010fe80000100a00 */
[----:B------:R-:W-:Y:S04]  /*2a880*/  STL.64 [R1+0x18d0], R20 ;  /* 0x0018d01401007387 */ /* 0x000fe80000100a00 */
[----:B------:R-:W2:Y:S04]  /*2a890*/  LDL.LU R61, [R1+0x18e8] ;  /* 0x0018e800013d7983 */ /* 0x000ea80000300800 */
[----:B------:R0:W-:Y:S04]  /*2a8a0*/  STL.64 [R1+0x18e0], R52 ;  /* 0x0018e03401007387 */ /* 0x0001e80000100a00 */
[----:B0-----:R-:W3:Y:S04]  /*2a8b0*/  LDL.LU R52, [R1+0x320] ;  /* 0x0003200001347983 */ /* 0x001ee80000300800 */
[----:B------:R-:W3:Y:S04]  /*2a8c0*/  LDL.LU R53, [R1+0x324] ;  /* 0x0003240001357983 */ /* 0x000ee80000300800 */
[----:B------:R-:W3:Y:S04]  /*2a8d0*/  LDL.LU R54, [R1+0x328] ;  /* 0x0003280001367983 */ /* 0x000ee80000300800 */
[----:B------:R-:W3:Y:S04]  /*2a8e0*/  LDL.LU R55, [R1+0x32c] ;  /* 0x00032c0001377983 */ /* 0x000ee80000300800 */
[----:B------:R-:W4:Y:S04]  /*2a8f0*/  LDL.LU R20, [R1+0x230] ;  /* 0x0002300001147983 */ /* 0x000f280000300800 */
[----:B------:R-:W4:Y:S04]  /*2a900*/  LDL.LU R21, [R1+0x234] ;  /* 0x0002340001157983 */ /* 0x000f280000300800 */
[----:B------:R-:W4:Y:S04]  /*2a910*/  LDL.LU R22, [R1+0x238] ;  /* 0x0002380001167983 */ /* 0x000f280000300800 */
[----:B------:R-:W4:Y:S04]  /*2a920*/  LDL.LU R23, [R1+0x23c] ;  /* 0x00023c0001177983 */ /* 0x000f280000300800 */
[----:B------:R-:W2:Y:S04]  /*2a930*/  LDL.LU R28, [R1+0x210] ;  /* 0x00021000011c7983 */ /* 0x000ea80000300800 */
[----:B------:R-:W2:Y:S04]  /*2a940*/  LDL.LU R29, [R1+0x214] ;  /* 0x00021400011d7983 */ /* 0x000ea80000300800 */
[----:B------:R-:W2:Y:S04]  /*2a950*/  LDL.LU R30, [R1+0x218] ;  /* 0x00021800011e7983 */ /* 0x000ea80000300800 */
[----:B------:R-:W2:Y:S04]  /*2a960*/  LDL.LU R31, [R1+0x21c] ;  /* 0x00021c00011f7983 */ /* 0x000ea80000300800 */
[----:B------:R-:W-:Y:S04]  /*2a970*/  STL [R1+0x15f4], R47 ;  /* 0x0015f42f01007387 */ /* 0x000fe80000100800 */
[----:B------:R-:W-:Y:S04]  /*2a980*/  STL [R1+0x15f0], R38 ;  /* 0x0015f02601007387 */ /* 0x000fe80000100800 */
[----:B------:R-:W-:Y:S04]  /*2a990*/  STL [R1+0x15ec], R39 ;  /* 0x0015ec2701007387 */ /* 0x000fe80000100800 */
[----:B------:R0:W-:Y:S04]  /*2a9a0*/  STL.64 [R1+0x3e0], R24 ;  /* 0x0003e01801007387 */ /* 0x0001e80000100a00 */
[----:B------:R1:W-:Y:S04]  /*2a9b0*/  STL.64 [R1+0x3e8], R26 ;  /* 0x0003e81a01007387 */ /* 0x0003e80000100a00 */
[----:B------:R0:W-:Y:S04]  /*2a9c0*/  STL.64 [R1+0x270], R12 ;  /* 0x0002700c01007387 */ /* 0x0001e80000100a00 */
[----:B------:R-:W-:Y:S04]  /*2a9d0*/  STL.64 [R1+0x278], R14 ;  /* 0x0002780e01007387 */ /* 0x000fe80000100a00 */
[----:B------:R-:W2:Y:S04]  /*2a9e0*/  LDL.LU R56, [R1+0x200] ;  /* 0x0002000001387983 */ /* 0x000ea80000300800 */
[----:B------:R-:W2:Y:S04]  /*2a9f0*/  LDL.LU R57, [R1+0x204] ;  /* 0x0002040001397983 */ /* 0x000ea80000300800 */
[----:B------:R-:W2:Y:S04]  /*2aa00*/  LDL.LU R58, [R1+0x208] ;  /* 0x00020800013a7983 */ /* 0x000ea80000300800 */
[----:B------:R-:W2:Y:S01]  /*2aa10*/  LDL.LU R59, [R1+0x20c] ;  /* 0x00020c00013b7983 */ /* 0x000ea20000300800 */
[----:B------:R-:W-:-:S03]  /*2aa20*/  IMAD.MOV.U32 R4, RZ, RZ, R11 ;  /* 0x000000ffff047224 */ /* 0x000fc600078e000b */
[----:B0-----:R-:W2:Y:S04]  /*2aa30*/  LDL.LU R24, [R1+0x1f0] ;  /* 0x0001f00001187983 */ /* 0x001ea80000300800 */
[----:B------:R-:W2:Y:S04]  /*2aa40*/  LDL.LU R25, [R1+0x1f4] ;  /* 0x0001f40001197983 */ /* 0x000ea80000300800 */
[----:B-1----:R-:W2:Y:S04]  /*2aa50*/  LDL.LU R26, [R1+0x1f8] ;  /* 0x0001f800011a7983 */ /* 0x002ea80000300800 */
[----:B------:R-:W2:Y:S04]  /*2aa60*/  LDL.LU R27, [R1+0x1fc] ;  /* 0x0001fc00011b7983 */ /* 0x000ea80000300800 */
[----:B------:R-:W2:Y:S04]  /*2aa70*/  LDL R11, [R1+0x1350] ;  /* 0x00135000010b7983 */ /* 0x000ea80000100800 */
[----:B------:R-:W3:Y:S02]  /*2aa80*/  LDL.LU.64 R12, [R1+0x50] ;  /* 0x00005000010c7983 */ /* 0x000ee40000300a00 */
[----:B---3--:R-:W-:-:S15]  /*2aa90*/  HMMA.16816.F32 R52, R48, R12, R52 ;  /* 0x0000000c3034723c */ /* 0x008fde0000001834 */
[----:B------:R-:W-:-:S04]  /*2aaa0*/  NOP ;  /* 0x0000000000007918 */ /* 0x000fc80000000000 */
[----:B------:R0:W-:Y:S04]  /*2aab0*/  STL.64 [R1+0x3d0], R52 ;  /* 0x0003d03401007387 */ /* 0x0001e80000100a00 */
[----:B0-----:R-:W4:Y:S01]  /*2aac0*/  LDL.LU.64 R52, [R1+0x18e0] ;  /* 0x0018e00001347983 */ /* 0x001f220000300a00 */
[----:B------:R-:W-:Y:S02]  /*2aad0*/  IMAD.MOV.U32 R47, RZ, RZ, R54 ;  /* 0x000000ffff2f7224 */ /* 0x000fe400078e0036 */
[----:B------:R-:W-:-:S05]  /*2aae0*/  IMAD.MOV.U32 R38, RZ, RZ, R55 ;  /* 0x000000ffff267224 */ /* 0x000fca00078e0037 */
[----:B------:R-:W-:Y:S04]  /*2aaf0*/  STL [R1+0x1604], R38 ;  /* 0x0016042601007387 */ /* 0x000fe80000100800 */
[----:B------:R-:W-:Y:S01]  /*2ab00*/  STL [R1+0x1600], R47 ;  /* 0x0016002f01007387 */ /* 0x000fe20000100800 */
[----:B----4-:R-:W-:Y:S03]  /*2ab10*/  HMMA.16816.F32 R52, R48, R52, R20 ;  /* 0x000000343034723c */ /* 0x010fe60000001814 */
[----:B------:R-:W3:Y:S04]  /*2ab20*/  LDL.LU.64 R22, [R1+0x18d8] ;  /* 0x0018d80001167983 */ /* 0x000ee80000300a00 */
[----:B------:R-:W3:-:S12]  /*2ab30*/  LDL.LU.64 R20, [R1+0x18d0] ;  /* 0x0018d00001147983 */ /* 0x000ed80000300a00 */
[----:B------:R0:W-:Y:S04]  /*2ab40*/  STL.64 [R1+0x3c0], R52 ;  /* 0x0003c03401007387 */ /* 0x0001e80000100a00 */
[----:B------:R3:W-:Y:S04]  /*2ab50*/  STL.64 [R1+0x3c8], R54 ;  /* 0x0003c83601007387 */ /* 0x0007e80000100a00 */
[----:B0-----:R-:W3:Y:S01]  /*2ab60*/  LDL.LU.64 R52, [R1+0x18c8] ;  /* 0x0018c80001347983 */ /* 0x001ee20000300a00 */
[----:B------:R-:W-:Y:S02]  /*2ab70*/  IMAD.MOV.U32 R16, RZ, RZ, R43 ;  /* 0x000000ffff107224 */ /* 0x000fe400078e002b */
[----:B------:R-:W-:-:S07]  /*2ab80*/  IMAD.MOV.U32 R17, RZ, RZ, R42 ;  /* 0x000000ffff117224 */ /* 0x000fce00078e002a */
[----:B--2---:R-:W-:Y:S01]  /*2ab90*/  HMMA.16816.F32 R16, R48, R16, R28 ;  /* 0x000000103010723c */ /* 0x004fe2000000181c */
[----:B------:R-:W-:Y:S02]  /*2aba0*/  IMAD.MOV.U32 R32, RZ, RZ, R9 ;  /* 0x000000ffff207224 */ /* 0x000fe400078e0009 */
[----:B------:R-:W-:-:S07]  /*2abb0*/  IMAD.MOV.U32 R33, RZ, RZ, R8 ;  /* 0x000000ffff217224 */ /* 0x000fce00078e0008 */
[----:B------:R-:W-:Y:S09]  /*2abc0*/  HMMA.16816.F32 R32, R48, R32, R56 ;  /* 0x000000203020723c */ /* 0x000ff20000001838 */
[----:B------:R-:W-:Y:S01]  /*2abd0*/  MOV R39, R16 ;  /* 0x0000001000277202 */ /* 0x000fe20000000f00 */
[----:B------:R-:W-:-:S02]  /*2abe0*/  IMAD.MOV.U32 R46, RZ, RZ, R17 ;  /* 0x000000ffff2e7224 */ /* 0x000fc400078e0011 */
[----:B------:R-:W-:Y:S02]  /*2abf0*/  IMAD.MOV.U32 R42, RZ, RZ, R18 ;  /* 0x000000ffff2a7224 */ /* 0x000fe400078e0012 */
[----:B------:R-:W-:Y:S01]  /*2ac00*/  IMAD.MOV.U32 R43, RZ, RZ, R19 ;  /* 0x000000ffff2b7224 */ /* 0x000fe200078e0013 */
[----:B---3--:R-:W-:Y:S01]  /*2ac10*/  HMMA.16816.F32 R52, R48, R52, R20 ;  /* 0x000000343034723c */ /* 0x008fe20000001814 */
[----:B------:R-:W2:Y:S04]  /*2ac20*/  LDL.LU.64 R22, [R1+0x18c0] ;  /* 0x0018c00001167983 */ /* 0x000ea80000300a00 */
[----:B------:R-:W3:-:S14]  /*2ac30*/  LDL.LU.64 R20, [R1+0x18b8] ;  /* 0x0018b80001147983 */ /* 0x000edc0000300a00 */
[----:B------:R0:W-:Y:S01]  /*2ac40*/  STL.64 [R1+0x3b0], R52 ;  /* 0x0003b03401007387 */ /* 0x0001e20000100a00 */
[----:B------:R-:W-:Y:S02]  /*2ac50*/  IMAD.MOV.U32 R38, RZ, RZ, R54 ;  /* 0x000000ffff267224 */ /* 0x000fe400078e0036 */
[----:B------:R-:W-:Y:S01]  /*2ac60*/  IMAD.MOV.U32 R47, RZ, RZ, R55 ;  /* 0x000000ffff2f7224 */ /* 0x000fe200078e0037 */
[----:B0-----:R-:W4:Y:S04]  /*2ac70*/  LDL.LU R52, [R1+0x360] ;  /* 0x0003600001347983 */ /* 0x001f280000300800 */
[----:B------:R-:W4:Y:S04]  /*2ac80*/  LDL.LU R53, [R1+0x364] ;  /* 0x0003640001357983 */ /* 0x000f280000300800 */
[----:B------:R-:W4:Y:S04]  /*2ac90*/  LDL.LU R54, [R1+0x368] ;  /* 0x0003680001367983 */ /* 0x000f280000300800 */
[----:B------:R-:W4:Y:S04]  /*2aca0*/  LDL.LU R55, [R1+0x36c] ;  /* 0x00036c0001377983 */ /* 0x000f280000300800 */
[----:B------:R-:W2:Y:S04]  /*2acb0*/  LDL.LU.64 R30, [R1+0x18b0] ;  /* 0x0018b000011e7983 */ /* 0x000ea80000300a00 */
[----:B------:R-:W2:Y:S04]  /*2acc0*/  LDL.LU.64 R28, [R1+0x18a8] ;  /* 0x0018a800011c7983 */ /* 0x000ea80000300a00 */
[----:B------:R-:W2:Y:S04]  /*2acd0*/  LDL.LU R16, [R1+0x350] ;  /* 0x0003500001107983 */ /* 0x000ea80000300800 */
[----:B------:R-:W2:Y:S04]  /*2ace0*/  LDL.LU R17, [R1+0x354] ;  /* 0x0003540001117983 */ /* 0x000ea80000300800 */
[----:B------:R-:W2:Y:S04]  /*2acf0*/  LDL.LU R18, [R1+0x358] ;  /* 0x0003580001127983 */ /* 0x000ea80000300800 */
[----:B------:R-:W2:Y:S04]  /*2ad00*/  LDL.LU R19, [R1+0x35c] ;  /* 0x00035c0001137983 */ /* 0x000ea80000300800 */
[----:B------:R-:W-:Y:S04]  /*2ad10*/  STL [R1+0x15fc], R39 ;  /* 0x0015fc2701007387 */ /* 0x000fe80000100800 */
[----:B------:R-:W-:Y:S04]  /*2ad20*/  STL [R1+0x15f8], R46 ;  /* 0x0015f82e01007387 */ /* 0x000fe80000100800 */
[----:B------:R-:W2:Y:S04]  /*2ad30*/  LDL.LU.64 R58, [R1+0x18a0] ;  /* 0x0018a000013a7983 */ /* 0x000ea80000300a00 */
[----:B------:R-:W4:Y:S01]  /*2ad40*/  LDL.LU.64 R56, [R1+0x1898] ;  /* 0x0018980001387983 */ /* 0x000f220000300a00 */
[----:B------:R-:W-:-:S03]  /*2ad50*/  MOV R5, R10 ;  /* 0x0000000a00057202 */ /* 0x000fc60000000f00 */
[----:B------:R-:W0:Y:S04]  /*2ad60*/  LDSM.16.MT88.4 R8, [R11+UR5+0x5000] ;  /* 0x005000050b08783b */ /* 0x000e280008004200 */
[C---:B------:R-:W-:Y:S01]  /*2ad70*/  HMMA.16816.F32 R4, R48.reuse, R4, R24 ;  /* 0x000000043004723c */ /* 0x040fe20000001818 */
[----:B------:R1:W-:Y:S04]  /*2ad80*/  STL.64 [R1+0x390], R32 ;  /* 0x0003902001007387 */ /* 0x0003e80000100a00 */
[----:B------:R1:W-:Y:S04]  /*2ad90*/  STL.64 [R1+0x398], R34 ;  /* 0x0003982201007387 */ /* 0x0003e80000100a00 */
[----:B-1----:R-:W2:Y:S04]  /*2ada0*/  LDL.LU R32, [R1+0x340] ;  /* 0x0003400001207983 */ /* 0x002ea80000300800 */
[----:B------:R-:W2:Y:S04]  /*2adb0*/  LDL.LU R33, [R1+0x344] ;  /* 0x0003440001217983 */ /* 0x000ea80000300800 */
[----:B------:R-:W2:Y:S04]  /*2adc0*/  LDL.LU R34, [R1+0x348] ;  /* 0x0003480001227983 */ /* 0x000ea80000300800 */
[----:B------:R-:W2:Y:S04]  /*2add0*/  LDL.LU R35, [R1+0x34c] ;  /* 0x00034c0001237983 */ /* 0x000ea80000300800 */
[----:B------:R-:W3:Y:S04]  /*2ade0*/  LDL.LU R24, [R1+0x310] ;  /* 0x0003100001187983 */ /* 0x000ee80000300800 */
[----:B------:R1:W-:Y:S04]  /*2adf0*/  STL.64 [R1+0x380], R4 ;  /* 0x0003800401007387 */ /* 0x0003e80000100a00 */
[----:B------:R0:W-:Y:S04]  /*2ae00*/  STL.64 [R1+0x388], R6 ;  /* 0x0003880601007387 */ /* 0x0001e80000100a00 */
[----:B------:R-:W3:Y:S04]  /*2ae10*/  LDL.LU R25, [R1+0x314] ;  /* 0x0003140001197983 */ /* 0x000ee80000300800 */
[----:B------:R-:W3:Y:S04]  /*2ae20*/  LDL.LU R26, [R1+0x318] ;  /* 0x00031800011a7983 */ /* 0x000ee80000300800 */
[----:B------:R-:W3:Y:S04]  /*2ae30*/  LDL.LU R27, [R1+0x31c] ;  /* 0x00031c00011b7983 */ /* 0x000ee80000300800 */
[----:B-1----:R-:W3:Y:S04]  /*2ae40*/  LDL.LU R4, [R1+0x300] ;  /* 0x0003000001047983 */ /* 0x002ee80000300800 */
[----:B------:R-:W3:Y:S04]  /*2ae50*/  LDL.LU R5, [R1+0x304] ;  /* 0x0003040001057983 */ /* 0x000ee80000300800 */
[----:B0-----:R-:W3:Y:S04]  /*2ae60*/  LDL.LU R6, [R1+0x308] ;  /* 0x0003080001067983 */ /* 0x001ee80000300800 */
[----:B------:R-:W3:Y:S04]  /*2ae70*/  LDL.LU R7, [R1+0x30c] ;  /* 0x00030c0001077983 */ /* 0x000ee80000300800 */
[----:B------:R-:W-:Y:S04]  /*2ae80*/  STL.64 [R1+0x1798], R10 ;  /* 0x0017980a01007387 */ /* 0x000fe80000100a00 */
[----:B------:R0:W-:Y:S04]  /*2ae90*/  STL.64 [R1+0x1790], R8 ;  /* 0x0017900801007387 */ /* 0x0001e80000100a00 */
[----:B0-----:R-:W3:Y:S04]  /*2aea0*/  LDL.LU R8, [R1+0x1e0] ;  /* 0x0001e00001087983 */ /* 0x001ee80000300800 */
[----:B------:R-:W3:Y:S04]  /*2aeb0*/  LDL.LU R9, [R1+0x1e4] ;  /* 0x0001e40001097983 */ /* 0x000ee80000300800 */
[----:B------:R-:W3:Y:S04]  /*2aec0*/  LDL.LU R10, [R1+0x1e8] ;  /* 0x0001e800010a7983 */ /* 0x000ee80000300800 */
[----:B------:R-:W3:Y:S01]  /*2aed0*/  LDL.LU R11, [R1+0x1ec] ;  /* 0x0001ec00010b7983 */ /* 0x000ee20000300800 */
[----:B----4-:R-:W-:-:S15]  /*2aee0*/  HMMA.16816.F32 R52, R48, R56, R52 ;  /* 0x000000383034723c */ /* 0x010fde0000001834 */
[----:B------:R-:W-:-:S04]  /*2aef0*/  NOP ;  /* 0x0000000000007918 */ /* 0x000fc80000000000 */
[----:B------:R-:W-:Y:S04]  /*2af00*/  STL.64 [R1+0x370], R52 ;  /* 0x0003703401007387 */ /* 0x000fe80000100a00 */
[----:B------:R0:W-:Y:S04]  /*2af10*/  STL.64 [R1+0x378], R54 ;  /* 0x0003783601007387 */ /* 0x0001e80000100a00 */
[----:B0-----:R-:W4:Y:S04]  /*2af20*/  LDL.LU.64 R54, [R1+0x1890] ;  /* 0x0018900001367983 */ /* 0x001f280000300a00 */
[----:B------:R-:W3:Y:S04]  /*2af30*/  LDL.LU.64 R52, [R1+0x1888] ;  /* 0x0018880001347983 */ /* 0x000ee80000300a00 */
[----:B--2---:R-:W-:Y:S04]  /*2af40*/  STL.64 [R1+0x17f0], R58 ;  /* 0x0017f03a01007387 */ /* 0x004fe80000100a00 */
[----:B------:R0:W-:Y:S04]  /*2af50*/  STL.64 [R1+0x17e8], R56 ;  /* 0x0017e83801007387 */ /* 0x0001e80000100a00 */
[----:B0-----:R-:W2:Y:S04]  /*2af60*/  LDL.LU R56, [R1+0x240] ;  /* 0x0002400001387983 */ /* 0x001ea80000300800 */
[----:B------:R-:W2:Y:S04]  /*2af70*/  LDL.LU R57, [R1+0x244] ;  /* 0x0002440001397983 */ /* 0x000ea80000300800 */
[----:B------:R-:W2:Y:S04]  /*2af80*/  LDL.LU R58, [R1+0x248] ;  /* 0x00024800013a7983 */ /* 0x000ea80000300800 */
[----:B------:R-:W2:Y:S01]  /*2af90*/  LDL.LU R59, [R1+0x24c] ;  /* 0x00024c00013b7983 */ /* 0x000ea20000300800 */
[----:B---3--:R-:W-:-:S15]  /*2afa0*/  HMMA.16816.F32 R16, R48, R52, R16 ;  /* 0x000000343010723c */ /* 0x008fde0000001810 */
[----:B------:R-:W-:-:S04]  /*2afb0*/  NOP ;  /* 0x0000000000007918 */ /* 0x000fc80000000000 */
[----:B------:R-:W-:Y:S04]  /*2afc0*/  STL.64 [R1+0x360], R16 ;  /* 0x0003601001007387 */ /* 0x000fe80000100a00 */
[----:B------:R0:W-:Y:S04]  /*2afd0*/  STL.64 [R1+0x368], R18 ;  /* 0x0003681201007387 */ /* 0x0001e80000100a00 */
[----:B0-----:R-:W3:Y:S04]  /*2afe0*/  LDL.LU.64 R18, [R1+0x1880] ;  /* 0x0018800001127983 */ /* 0x001ee80000300a00 */
[----:B------:R-:W2:Y:S01]  /*2aff0*/  LDL.LU.64 R16, [R1+0x1878] ;  /* 0x0018780001107983 */ /* 0x000ea20000300a00 */
[C---:B------:R-:W-:Y:S03]  /*2b000*/  HMMA.16816.F32 R24, R48.reuse, R20, R24 ;  /* 0x000000143018723c */ /* 0x040fe60000001818 */
[----:B----4-:R-:W-:Y:S04]  /*2b010*/  STL.64 [R1+0x17e0], R54 ;  /* 0x0017e03601007387 */ /* 0x010fe80000100a00 */
[----:B------:R0:W-:Y:S04]  /*2b020*/  STL.64 [R1+0x17d8], R52 ;  /* 0x0017d83401007387 */ /* 0x0001e80000100a00 */
[----:B0-----:R-:W4:Y:S04]  /*2b030*/  LDL.LU R52, [R1+0x250] ;  /* 0x0002500001347983 */ /* 0x001f280000300800 */
[----:B------:R-:W4:Y:S04]  /*2b040*/  LDL.LU R53, [R1+0x254] ;  /* 0x0002540001357983 */ /* 0x000f280000300800 */
[----:B------:R-:W4:Y:S04]  /*2b050*/  LDL.LU R54, [R1+0x258] ;  /* 0x0002580001367983 */ /* 0x000f280000300800 */
[----:B------:R-:W4:Y:S01]  /*2b060*/  LDL.LU R55, [R1+0x25c] ;  /* 0x00025c0001377983 */ /* 0x000f220000300800 */
[----:B--2---:R-:W-:-:S15]  /*2b070*/  HMMA.16816.F32 R32, R48, R16, R32 ;  /* 0x000000103020723c */ /* 0x004fde0000001820 */
[----:B------:R-:W-:-:S04]  /*2b080*/  NOP ;  /* 0x0000000000007918 */ /* 0x000fc80000000000 */
[----:B------:R-:W-:Y:S04]  /*2b090*/  STL.64 [R1+0x350], R32 ;  /* 0x0003502001007387 */ /* 0x000fe80000100a00 */
[----:B------:R0:W-:Y:S04]  /*2b0a0*/  STL.64 [R1+0x358], R34 ;  /* 0x0003582201007387 */ /* 0x0001e80000100a00 */
[----:B0-----:R-:W2:Y:S04]  /*2b0b0*/  LDL.LU.64 R34, [R1+0x1870] ;  /* 0x0018700001227983 */ /* 0x001ea80000300a00 */
[----:B------:R-:W2:Y:S04]  /*2b0c0*/  LDL.LU.64 R32, [R1+0x1868] ;  /* 0x0018680001207983 */ /* 0x000ea80000300a00 */
[----:B---3--:R-:W-:Y:S04]  /*2b0d0*/  STL.64 [R1+0x17d0], R18 ;  /* 0x0017d01201007387 */ /* 0x008fe80000100a00 */
[----:B------:R0:W-:Y:S04]  /*2b0e0*/  STL.64 [R1+0x17c8], R16 ;  /* 0x0017c81001007387 */ /* 0x0001e80000100a00 */
[----:B0-----:R-:W2:Y:S04]  /*2b0f0*/  LDL.LU R16, [R1+0x260] ;  /* 0x0002600001107983 */ /* 0x001ea80000300800 */
[----:B------:R-:W2:Y:S04]  /*2b100*/  LDL.LU R17, [R1+0x264] ;  /* 0x0002640001117983 */ /* 0x000ea80000300800 */
[----:B------:R-:W2:Y:S04]  /*2b110*/  LDL.LU R18, [R1+0x268] ;  /* 0x0002680001127983 */ /* 0x000ea80000300800 */
[----:B------:R-:W2:Y:S04]  /*2b120*/  LDL.LU R19, [R1+0x26c] ;  /* 0x00026c0001137983 */ /* 0x000ea80000300800 */
[----:B------:R-:W-:Y:S04]  /*2b130*/  STL.64 [R1+0x340], R24 ;  /* 0x0003401801007387 */ /* 0x000fe80000100a00 */
[----:B------:R0:W-:Y:S04]  /*2b140*/  STL.64 [R1+0x348], R26 ;  /* 0x0003481a01007387 */ /* 0x0001e80000100a00 */
[----:B0-----:R-:W3:Y:S04]  /*2b150*/  LDL.LU.64 R26, [R1+0x1860] ;  /* 0x00186000011a7983 */ /* 0x001ee80000300a00 */
[----:B------:R-:W3:Y:S04]  /*2b160*/  LDL.LU.64 R24, [R1+0x1858] ;  /* 0x0018580001187983 */ /* 0x000ee80000300a00 */
[----:B------:R-:W-:Y:S04]  /*2b170*/  STL.64 [R1+0x17c0], R22 ;  /* 0x0017c01601007387 */ /* 0x000fe80000100a00 */
[----:B------:R0:W-:Y:S04]  /*2b180*/  STL.64 [R1+0x17b8], R20 ;  /* 0x0017b81401007387 */ /* 0x0001e80000100a00 */
[----:B0-----:R-:W4:Y:S04]  /*2b190*/  LDL.LU R20, [R1+0x2f0] ;  /* 0x0002f00001147983 */ /* 0x001f280000300800 */
[----:B------:R-:W4:Y:S04]  /*2b1a0*/  LDL.LU R21, [R1+0x2f4] ;  /* 0x0002f40001157983 */ /* 0x000f280000300800 */
[----:B------:R-:W4:Y:S04]  /*2b1b0*/  LDL.LU R22, [R1+0x2f8] ;  /* 0x0002f80001167983 */ /* 0x000f280000300800 */
[----:B------:R-:W4:Y:S01]  /*2b1c0*/  LDL.LU R23, [R1+0x2fc] ;  /* 0x0002fc0001177983 */ /* 0x000f220000300800 */
[C---:B--2---:R-:W-:Y:S08]  /*2b1d0*/  HMMA.16816.F32 R16, R48.reuse, R32, R16 ;  /* 0x000000203010723c */ /* 0x044ff00000001810 */
[C---:B---3--:R-:W-:Y:S08]  /*2b1e0*/  HMMA.16816.F32 R4, R48.reuse, R24, R4 ;  /* 0x000000183004723c */ /* 0x048ff00000001804 */
[C---:B----4-:R-:W-:Y:S11]  /*2b1f0*/  HMMA.16816.F32 R20, R48.reuse, R28, R20 ;  /* 0x0000001c3014723c */ /* 0x050ff60000001814 */
[----:B------:R-:W-:Y:S04]  /*2b200*/  STL.64 [R1+0x330], R4 ;  /* 0x0003300401007387 */ /* 0x000fe80000100a00 */
[----:B------:R0:W-:Y:S04]  /*2b210*/  STL.64 [R1+0x338], R6 ;  /* 0x0003380601007387 */ /* 0x0001e80000100a00 */
[----:B0-----:R-:W2:Y:S04]  /*2b220*/  LDL.LU.64 R6, [R1+0x1850] ;  /* 0x0018500001067983 */ /* 0x001ea80000300a00 */
[----:B------:R-:W2:Y:S04]  /*2b230*/  LDL.LU.64 R4, [R1+0x1848] ;  /* 0x0018480001047983 */ /* 0x000ea80000300a00 */
[----:B------:R-:W-:Y:S04]  /*2b240*/  STL.64 [R1+0x1800], R26 ;  /* 0x0018001a01007387 */ /* 0x000fe80000100a00 */
        /* <DEDUP_REMOVED lines=8> */
[----:B------:R0:W-:Y:S02]  /*2b2d0*/  STL.64 [R1+0x318], R18 ;  /* 0x0003181201007387 */ /* 0x0001e40000100a00 */
[----:B0-----:R-:W-:Y:S02]  /*2b2e0*/  HMMA.16816.F32 R16, R48, R36, R52 ;  /* 0x000000243010723c */ /* 0x001fe40000001834 */
[----:B------:R-:W-:Y:S04]  /*2b2f0*/  STL [R1+0x1840], R38 ;  /* 0x0018402601007387 */ /* 0x000fe80000100800 */
[----:B------:R-:W-:-:S13]  /*2b300*/  STL.64 [R1+0x1838], R36 ;  /* 0x0018382401007387 */ /* 0x000fda0000100a00 */
        /* <DEDUP_REMOVED lines=8> */
[----:B------:R-:W2:-:S15]  /*2b390*/  LDL.LU R8, [R1+0x1d0] ;  /* 0x0001d00001087983 */ /* 0x000e9e0000300800 */
[----:B------:R-:W-:Y:S02]  /*2b3a0*/  NOP ;  /* 0x0000000000007918 */ /* 0x000fe40000000000 */
[----:B------:R0:W-:Y:S04]  /*2b3b0*/  STL.64 [R1+0x260], R16 ;  /* 0x0002601001007387 */ /* 0x0001e80000100a00 */
[----:B------:R-:W-:Y:S04]  /*2b3c0*/  STL.64 [R1+0x268], R18 ;  /* 0x0002681201007387 */ /* 0x000fe80000100a00 */
[----:B------:R-:W2:Y:S04]  /*2b3d0*/  LDL.LU R9, [R1+0x1d4] ;  /* 0x0001d40001097983 */ /* 0x000ea80000300800 */
[----:B------:R-:W2:Y:S04]  /*2b3e0*/  LDL.LU R10, [R1+0x1d8] ;  /* 0x0001d800010a7983 */ /* 0x000ea80000300800 */
[----:B------:R-:W2:Y:S04]  /*2b3f0*/  LDL.LU R11, [R1+0x1dc] ;  /* 0x0001dc00010b7983 */ /* 0x000ea80000300800 */
[----:B0-----:R-:W3:Y:S04]  /*2b400*/  LDL.LU.64 R16, [R1+0x40] ;  /* 0x0000400001107983 */ /* 0x001ee80000300a00 */
[----:B------:R-:W4:Y:S04]  /*2b410*/  LDL.LU R20, [R1+0x1b0] ;  /* 0x0001b00001147983 */ /* 0x000f280000300800 */
[----:B------:R-:W4:Y:S04]  /*2b420*/  LDL.LU R21, [R1+0x1b4] ;  /* 0x0001b40001157983 */ /* 0x000f280000300800 */
[----:B------:R-:W4:Y:S04]  /*2b430*/  LDL.LU R22, [R1+0x1b8] ;  /* 0x0001b80001167983 */ /* 0x000f280000300800 */
[----:B------:R-:W4:Y:S04]  /*2b440*/  LDL.LU R23, [R1+0x1bc] ;  /* 0x0001bc0001177983 */ /* 0x000f280000300800 */
[----:B------:R-:W4:Y:S04]  /*2b450*/  LDL.LU.64 R36, [R1+0x30] ;  /* 0x0000300001247983 */ /* 0x000f280000300a00 */
        /* <DEDUP_REMOVED lines=8> */
[----:B------:R-:W3:Y:S04]  /*2b4e0*/  LDL.LU.64 R32, [R1+0x20] ;  /* 0x0000200001207983 */ /* 0x000ee80000300a00 */
[----:B------:R-:W3:Y:S04]  /*2b4f0*/  LDL.LU R48, [R1+0x190] ;  /* 0x0001900001307983 */ /* 0x000ee80000300800 */
[----:B------:R-:W3:Y:S04]  /*2b500*/  LDL.LU R49, [R1+0x194] ;  /* 0x0001940001317983 */ /* 0x000ee80000300800 */
[----:B------:R-:W3:Y:S04]  /*2b510*/  LDL.LU R50, [R1+0x198] ;  /* 0x0001980001327983 */ /* 0x000ee80000300800 */
[----:B------:R-:W3:Y:S04]  /*2b520*/  LDL.LU R51, [R1+0x19c] ;  /* 0x00019c0001337983 */ /* 0x000ee80000300800 */
[----:B------:R-:W3:Y:S04]  /*2b530*/  LDL.LU.64 R28, [R1+0x10] ;  /* 0x00001000011c7983 */ /* 0x000ee80000300a00 */
[----:B------:R-:W3:Y:S04]  /*2b540*/  LDL.LU.64 R56, [R1] ;  /* 0x0000000001387983 */ /* 0x000ee80000300a00 */
[----:B------:R-:W3:Y:S04]  /*2b550*/  LDL.LU R52, [R1+0x170] ;  /* 0x0001700001347983 */ /* 0x000ee80000300800 */
[----:B------:R-:W3:Y:S04]  /*2b560*/  LDL.LU R53, [R1+0x174] ;  /* 0x0001740001357983 */ /* 0x000ee80000300800 */
[----:B------:R-:W3:Y:S04]  /*2b570*/  LDL.LU R54, [R1+0x178] ;  /* 0x0001780001367983 */ /* 0x000ee80000300800 */
[----:B------:R-:W3:Y:S04]  /*2b580*/  LDL.LU R55, [R1+0x17c] ;  /* 0x00017c0001377983 */ /* 0x000ee80000300800 */
[----:B------:R-:W-:Y:S04]  /*2b590*/  STL [R1+0x17a8], R47 ;  /* 0x0017a82f01007387 */ /* 0x000fe80000100800 */
[----:B------:R0:W-:Y:S04]  /*2b5a0*/  STL.64 [R1+0x17a0], R44 ;  /* 0x0017a02c01007387 */ /* 0x0001e80000100a00 */
[----:B0-----:R-:W3:Y:S04]  /*2b5b0*/  LDL.LU R44, [R1+0x1c0] ;  /* 0x0001c000012c7983 */ /* 0x001ee80000300800 */
[----:B------:R-:W3:Y:S04]  /*2b5c0*/  LDL.LU R45, [R1+0x1c4] ;  /* 0x0001c400012d7983 */ /* 0x000ee80000300800 */
[----:B------:R-:W3:Y:S04]  /*2b5d0*/  LDL.LU R46, [R1+0x1c8] ;  /* 0x0001c800012e7983 */ /* 0x000ee80000300800 */
[----:B------:R-:W3:Y:S01]  /*2b5e0*/  LDL.LU R47, [R1+0x1cc] ;  /* 0x0001cc00012f7983 */ /* 0x000ee20000300800 */
[----:B------:R-:W-:Y:S01]  /*2b5f0*/  IMAD.MOV.U32 R19, RZ, RZ, R61 ;  /* 0x000000ffff137224 */ /* 0x000fe200078e003d */
[C---:B--2---:R-:W-:Y:S08]  /*2b600*/  HMMA.16816.F32 R8, R4.reuse, R12, R8 ;  /* 0x0000000c0408723c */ /* 0x044ff00000001808 */
[C---:B----4-:R-:W-:Y:S11]  /*2b610*/  HMMA.16816.F32 R20, R4.reuse, R36, R20 ;  /* 0x000000240414723c */ /* 0x050ff60000001814 */
[----:B------:R-:W-:Y:S01]  /*2b620*/  STL.64 [R1+0x250], R8 ;  /* 0x0002500801007387 */ /* 0x000fe20000100a00 */
[C---:B---3--:R-:W-:Y:S03]  /*2b630*/  HMMA.16816.F32 R40, R4.reuse, R32, R40 ;  /* 0x000000200428723c */ /* 0x048fe60000001828 */
[----:B------:R0:W-:Y:S04]  /*2b640*/  STL.64 [R1+0x258], R10 ;  /* 0x0002580a01007387 */ /* 0x0001e80000100a00 */
[----:B------:R-:W2:Y:S01]  /*2b650*/  LDL R15, [R1+0x740] ;  /* 0x00074000010f7983 */ /* 0x000ea20000100800 */
[C---:B------:R-:W-:Y:S08]  /*2b660*/  HMMA.16816.F32 R48, R4.reuse, R28, R48 ;  /* 0x0000001c0430723c */ /* 0x040ff00000001830 */
[----:B------:R-:W-:Y:S01]  /*2b670*/  HMMA.16816.F32 R44, R4, R16, R44 ;  /* 0x00000010042c723c */ /* 0x000fe2000000182c */
[----:B0-----:R-:W-:Y:S01]  /*2b680*/  IMAD.MOV.U32 R11, RZ, RZ, R16 ;  /* 0x000000ffff0b7224 */ /* 0x001fe200078e0010 */
[----:B------:R-:W-:Y:S01]  /*2b690*/  MOV R10, R17 ;  /* 0x00000011000a7202 */ /* 0x000fe20000000f00 */
[----:B------:R-:W-:-:S05]  /*2b6a0*/  IMAD.MOV.U32 R39, RZ, RZ, R37 ;  /* 0x000000ffff277224 */ /* 0x000fca00078e0025 */
[----:B------:R-:W-:Y:S01]  /*2b6b0*/  HMMA.16816.F32 R24, R4, R56, R24 ;  /* 0x000000380418723c */ /* 0x000fe20000001818 */
[----:B------:R-:W-:-:S10]  /*2b6c0*/  IMAD.MOV.U32 R61, RZ, RZ, R23 ;  /* 0x000000ffff3d7224 */ /* 0x000fd400078e0017 */
[----:B------:R0:W-:Y:S04]  /*2b6d0*/  STL.64 [R1+0x240], R44 ;  /* 0x0002402c01007387 */ /* 0x0001e80000100a00 */
[----:B------:R1:W-:Y:S04]  /*2b6e0*/  STL.64 [R1+0x248], R46 ;  /* 0x0002482e01007387 */ /* 0x0003e80000100a00 */
[----:B------:R-:W3:Y:S04]  /*2b6f0*/  LDL.LU R16, [R1+0x520] ;  /* 0x0005200001107983 */ /* 0x000ee80000300800 */
[----:B------:R-:W3:Y:S04]  /*2b700*/  LDL.LU R17, [R1+0x524] ;  /* 0x0005240001117983 */ /* 0x000ee80000300800 */
[----:B------:R-:W3:Y:S04]  /*2b710*/  LDL.LU R18, [R1+0x528] ;  /* 0x0005280001127983 */ /* 0x000ee80000300800 */
[----:B------:R-:W4:Y:S01]  /*2b720*/  LDL.LU R38, [R1+0x1840] ;  /* 0x0018400001267983 */ /* 0x000f220000300800 */
[----:B0-----:R-:W-:-:S03]  /*2b730*/  IMAD.MOV.U32 R44, RZ, RZ, R36 ;  /* 0x000000ffff2c7224 */ /* 0x001fc600078e0024 */
[----:B------:R-:W3:Y:S04]  /*2b740*/  LDL.LU.64 R36, [R1+0x1838] ;  /* 0x0018380001247983 */ /* 0x000ee80000300a00 */
[----:B------:R0:W-:Y:S04]  /*2b750*/  STL.64 [R1+0x230], R20 ;  /* 0x0002301401007387 */ /* 0x0001e80000100a00 */
[----:B------:R0:W-:Y:S01]  /*2b760*/  STL [R1+0x238], R22 ;  /* 0x0002381601007387 */ /* 0x0001e20000100800 */
[----:B-1----:R-:W-:Y:S02]  /*2b770*/  IMAD.MOV.U32 R46, RZ, RZ, R32 ;  /* 0x000000ffff2e7224 */ /* 0x002fe400078e0020 */
[----:B------:R-:W-:Y:S01]  /*2b780*/  IMAD.MOV.U32 R45, RZ, RZ, R33 ;  /* 0x000000ffff2d7224 */ /* 0x000fe200078e0021 */
[----:B0-----:R-:W3:Y:S04]  /*2b790*/  LDL.LU R20, [R1+0x510] ;  /* 0x0005100001147983 */ /* 0x001ee80000300800 */
[----:B------:R-:W3:Y:S04]  /*2b7a0*/  LDL.LU R21, [R1+0x514] ;  /* 0x0005140001157983 */ /* 0x000ee80000300800 */
[----:B------:R-:W3:Y:S04]  /*2b7b0*/  LDL.LU R22, [R1+0x518] ;  /* 0x0005180001167983 */ /* 0x000ee80000300800 */
[----:B------:R-:W3:Y:S04]  /*2b7c0*/  LDL.LU R23, [R1+0x51c] ;  /* 0x00051c0001177983 */ /* 0x000ee80000300800 */
[----:B------:R-:W-:Y:S04]  /*2b7d0*/  STL [R1+0x15c0], R61 ;  /* 0x0015c03d01007387 */ /* 0x000fe80000100800 */
[----:B------:R-:W-:Y:S04]  /*2b7e0*/  STL.64 [R1+0x220], R40 ;  /* 0x0002202801007387 */ /* 0x000fe80000100a00 */
[----:B------:R0:W-:Y:S01]  /*2b7f0*/  STL.64 [R1+0x228], R42 ;  /* 0x0002282a01007387 */ /* 0x0001e20000100a00 */
[----:B------:R-:W-:-:S03]  /*2b800*/  IMAD.MOV.U32 R47, RZ, RZ, R29 ;  /* 0x000000ffff2f7224 */ /* 0x000fc600078e001d */
[----:B0-----:R-:W3:Y:S04]  /*2b810*/  LDL.LU.64 R42, [R1+0x1830] ;  /* 0x00183000012a7983 */ /* 0x001ee80000300a00 */
[----:B------:R-:W3:Y:S04]  /*2b820*/  LDL.LU.64 R40, [R1+0x1828] ;  /* 0x0018280001287983 */ /* 0x000ee80000300a00 */
[----:B------:R-:W3:Y:S04]  /*2b830*/  LDL.LU.64 R34, [R1+0x1820] ;  /* 0x0018200001227983 */ /* 0x000ee80000300a00 */
[----:B------:R-:W3:Y:S04]  /*2b840*/  LDL.LU.64 R32, [R1+0x1818] ;  /* 0x0018180001207983 */ /* 0x000ee80000300a00 */
[----:B------:R0:W-:Y:S04]  /*2b850*/  STL.64 [R1+0x210], R48 ;  /* 0x0002103001007387 */ /* 0x0001e80000100a00 */
[----:B------:R1:W-:Y:S04]  /*2b860*/  STL.64 [R1+0x218], R50 ;  /* 0x0002183201007387 */ /* 0x0003e80000100a00 */
[----:B------:R-:W3:Y:S01]  /*2b870*/  LDL.LU.64 R30, [R1+0x1810] ;  /* 0x00181000011e7983 */ /* 0x000ee20000300a00 */
[----:B0-----:R-:W-:-:S03]  /*2b880*/  MOV R48, R28 ;  /* 0x0000001c00307202 */ /* 0x001fc60000000f00 */
[----:B------:R-:W3:Y:S04]  /*2b890*/  LDL.LU.64 R28, [R1+0x1808] ;  /* 0x00180800011c7983 */ /* 0x000ee80000300a00 */
[----:B------:R-:W-:Y:S04]  /*2b8a0*/  STL.64 [R1+0x200], R24 ;  /* 0x0002001801007387 */ /* 0x000fe80000100a00 */
[----:B------:R0:W-:Y:S01]  /*2b8b0*/  STL.64 [R1+0x208], R26 ;  /* 0x0002081a01007387 */ /* 0x0001e20000100a00 */
[----:B-1----:R-:W-:Y:S02]  /*2b8c0*/  IMAD.MOV.U32 R50, RZ, RZ, R56 ;  /* 0x000000ffff327224 */ /* 0x002fe400078e0038 */
[----:B------:R-:W-:Y:S01]  /*2b8d0*/  IMAD.MOV.U32 R49, RZ, RZ, R57 ;  /* 0x000000ffff317224 */ /* 0x000fe200078e0039 */
[----:B0-----:R-:W3:Y:S04]  /*2b8e0*/  LDL.LU.64 R26, [R1+0x1800] ;  /* 0x00180000011a7983 */ /* 0x001ee80000300a00 */
[----:B------:R-:W3:Y:S04]  /*2b8f0*/  LDL.LU.64 R24, [R1+0x17f8] ;  /* 0x0017f80001187983 */ /* 0x000ee80000300a00 */
[----:B------:R-:W3:Y:S04]  /*2b900*/  LDL.LU.64 R58, [R1+0x17f0] ;  /* 0x0017f000013a7983 */ /* 0x000ee80000300a00 */
[----:B------:R-:W3:Y:S01]  /*2b910*/  LDL.LU.64 R56, [R1+0x17e8] ;  /* 0x0017e80001387983 */ /* 0x000ee20000300a00 */
[----:B------:R-:W-:-:S02]  /*2b920*/  IMAD.MOV.U32 R9, RZ, RZ, R12 ;  /* 0x000000ffff097224 */ /* 0x000fc400078e000c */
[----:B------:R-:W-:Y:S02]  /*2b930*/  IMAD.MOV.U32 R8, RZ, RZ, R13 ;  /* 0x000000ffff087224 */ /* 0x000fe400078e000d */
[----:B--2---:R-:W0:Y:S01]  /*2b940*/  LDSM.16.MT88.4 R12, [R15+UR5+0x5800] ;  /* 0x005800050f0c783b */ /* 0x004e220008004200 */
[----:B---3--:R-:W-:-:S15]  /*2b950*/  HMMA.16816.F32 R52, R4, R56, R52 ;  /* 0x000000380434723c */ /* 0x008fde0000001834 */
[----:B------:R-:W-:-:S04]  /*2b960*/  NOP ;  /* 0x0000000000007918 */ /* 0x000fc80000000000 */
[----:B------:R-:W-:Y:S04]  /*2b970*/  STL.64 [R1+0x1f0], R52 ;  /* 0x0001f03401007387 */ /* 0x000fe80000100a00 */
[----:B------:R1:W-:Y:S04]  /*2b980*/  STL.64 [R1+0x1f8], R54 ;  /* 0x0001f83601007387 */ /* 0x0003e80000100a00 */
[----:B-1----:R-:W2:Y:S04]  /*2b990*/  LDL.LU.64 R54, [R1+0x17e0] ;  /* 0x0017e00001367983 */ /* 0x002ea80000300a00 */
[----:B------:R-:W3:Y:S04]  /*2b9a0*/  LDL.LU.64 R52, [R1+0x17d8] ;  /* 0x0017d80001347983 */ /* 0x000ee80000300a00 */
[----:B------:R-:W-:Y:S04]  /*2b9b0*/  STL.64 [R1+0x1700], R58 ;  /* 0x0017003a01007387 */ /* 0x000fe80000100a00 */
[----:B------:R1:W-:Y:S04]  /*2b9c0*/  STL.64 [R1+0x16f8], R56 ;  /* 0x0016f83801007387 */ /* 0x0003e80000100a00 */
[----:B-1----:R-:W2:Y:S04]  /*2b9d0*/  LDL.LU R56, [R1+0x4e0] ;  /* 0x0004e00001387983 */ /* 0x002ea80000300800 */
[----:B------:R-:W2:Y:S04]  /*2b9e0*/  LDL.LU R57, [R1+0x4e4] ;  /* 0x0004e40001397983 */ /* 0x000ea80000300800 */
[----:B------:R-:W2:Y:S04]  /*2b9f0*/  LDL.LU R58, [R1+0x4e8] ;  /* 0x0004e800013a7983 */ /* 0x000ea80000300800 */
[----:B------:R-:W2:Y:S04]  /*2ba00*/  LDL.LU R59, [R1+0x4ec] ;  /* 0x0004ec00013b7983 */ /* 0x000ea80000300800 */
[----:B0-----:R-:W-:Y:S04]  /*2ba10*/  STL.64 [R1+0x16b0], R14 ;  /* 0x0016b00e01007387 */ /* 0x001fe80000100a00 */
[----:B------:R0:W-:Y:S04]  /*2ba20*/  STL.64 [R1+0x16a8], R12 ;  /* 0x0016a80c01007387 */ /* 0x0001e80000100a00 */
[----:B0-----:R-:W4:Y:S04]  /*2ba30*/  LDL.LU R12, [R1+0x4f0] ;  /* 0x0004f000010c7983 */ /* 0x001f280000300800 */
[----:B------:R-:W4:Y:S04]  /*2ba40*/  LDL.LU R13, [R1+0x4f4] ;  /* 0x0004f400010d7983 */ /* 0x000f280000300800 */
[----:B------:R-:W4:Y:S04]  /*2ba50*/  LDL.LU R14, [R1+0x4f8] ;  /* 0x0004f800010e7983 */ /* 0x000f280000300800 */
[----:B------:R-:W4:Y:S01]  /*2ba60*/  LDL.LU R15, [R1+0x4fc] ;  /* 0x0004fc00010f7983 */ /* 0x000f220000300800 */
[----:B---3--:R-:W-:-:S15]  /*2ba70*/  HMMA.16816.F32 R16, R4, R52, R16 ;  /* 0x000000340410723c */ /* 0x008fde0000001810 */
[----:B------:R-:W-:-:S04]  /*2ba80*/  NOP ;  /* 0x0000000000007918 */ /* 0x000fc80000000000 */
[----:B------:R-:W-:Y:S04]  /*2ba90*/  STL.64 [R1+0x1e0], R16 ;  /* 0x0001e01001007387 */ /* 0x000fe80000100a00 */
[----:B------:R0:W-:Y:S04]  /*2baa0*/  STL.64 [R1+0x1e8], R18 ;  /* 0x0001e81201007387 */ /* 0x0001e80000100a00 */
[----:B0-----:R-:W3:Y:S04]  /*2bab0*/  LDL.LU.64 R18, [R1+0x17d0] ;  /* 0x0017d00001127983 */ /* 0x001ee80000300a00 */
        /* <DEDUP_REMOVED lines=12> */
[----:B------:R-:W2:Y:S04]  /*2bb80*/  LDL.LU.64 R20, [R1+0x17b8] ;  /* 0x0017b80001147983 */ /* 0x000ea80000300a00 */
[----:B------:R-:W-:Y:S04]  /*2bb90*/  STL.64 [R1+0x16d0], R18 ;  /* 0x0016d01201007387 */ /* 0x000fe80000100a00 */
[----:B------:R2:W-:Y:S01]  /*2bba0*/  STL.64 [R1+0x16c8], R16 ;  /* 0x0016c81001007387 */ /* 0x0005e20000100a00 */
[C---:B----4-:R-:W-:Y:S08]  /*2bbb0*/  HMMA.16816.F32 R12, R4.reuse, R24, R12 ;  /* 0x00000018040c723c */ /* 0x050ff0000000180c */
[----:B--2---:R-:W-:Y:S01]  /*2bbc0*/  HMMA.16816.F32 R16, R4, R20, R52 ;  /* 0x000000140410723c */ /* 0x004fe20000001834 */
[----:B---3--:R-:W-:Y:S04]  /*2bbd0*/  STL.64 [R1+0x16c0], R22 ;  /* 0x0016c01601007387 */ /* 0x008fe80000100a00 */
[----:B------:R-:W-:-:S14]  /*2bbe0*/  STL.64 [R1+0x16b8], R20 ;  /* 0x0016b81401007387 */ /* 0x000fdc0000100a00 */
[----:B------:R-:W-:Y:S04]  /*2bbf0*/  STL.64 [R1+0x1c0], R16 ;  /* 0x0001c01001007387 */ /* 0x000fe80000100a00 */
[----:B------:R-:W-:Y:S04]  /*2bc00*/  STL.64 [R1+0x1c8], R18 ;  /* 0x0001c81201007387 */ /* 0x000fe80000100a00 */
[----:B------:R-:W-:Y:S04]  /*2bc10*/  STL.64 [R1+0x1710], R26 ;  /* 0x0017101a01007387 */ /* 0x000fe80000100a00 */
[----:B------:R-:W-:Y:S04]  /*2bc20*/  STL.64 [R1+0x1708], R24 ;  /* 0x0017081801007387 */ /* 0x000fe80000100a00 */
[----:B------:R-:W-:Y:S04]  /*2bc30*/  STL.64 [R1+0x1b0], R12 ;  /* 0x0001b00c01007387 */ /* 0x000fe80000100a00 */
[----:B------:R0:W-:Y:S02]  /*2bc40*/  STL.64 [R1+0x1b8], R14 ;  /* 0x0001b80e01007387 */ /* 0x0001e40000100a00 */
[----:B0-----:R-:W-:Y:S01]  /*2bc50*/  HMMA.16816.F32 R12, R4, R28, R56 ;  /* 0x0000001c040c723c */ /* 0x001fe20000001838 */
[----:B------:R-:W-:-:S02]  /*2bc60*/  IMAD.MOV.U32 R56, RZ, RZ, R50 ;  /* 0x000000ffff387224 */ /* 0x000fc400078e0032 */
[----:B------:R-:W-:Y:S01]  /*2bc70*/  IMAD.MOV.U32 R57, RZ, RZ, R49 ;  /* 0x000000ffff397224 */ /* 0x000fe200078e0031 */
[----:B------:R-:W-:Y:S04]  /*2bc80*/  STL.64 [R1+0x1720], R30 ;  /* 0x0017201e01007387 */ /* 0x000fe80000100a00 */
[----:B------:R0:W-:Y:S11]  /*2bc90*/  STL.64 [R1+0x1718], R28 ;  /* 0x0017181c01007387 */ /* 0x0001f60000100a00 */
[----:B------:R-:W-:Y:S04]  /*2bca0*/  STL.64 [R1+0x1a0], R12 ;  /* 0x0001a00c01007387 */ /* 0x000fe80000100a00 */
[----:B------:R-:W-:Y:S04]  /*2bcb0*/  STL.64 [R1+0x1a8], R14 ;  /* 0x0001a80e01007387 */ /* 0x000fe80000100a00 */
[----:B------:R1:W-:Y:S04]  /*2bcc0*/  STL.64 [R1+0x1728], R56 ;  /* 0x0017283801007387 */ /* 0x0003e80000100a00 */
[----:B------:R-:W2:Y:S04]  /*2bcd0*/  LDL.LU R24, [R1+0xf0] ;  /* 0x0000f00001187983 */ /* 0x000ea80000300800 */
[----:B------:R-:W2:Y:S04]  /*2bce0*/  LDL.LU R25, [R1+0xf4] ;  /* 0x0000f40001197983 */ /* 0x000ea80000300800 */
[----:B------:R-:W3:Y:S04]  /*2bcf0*/  LDL.LU R26, [R1+0xf8] ;  /* 0x0000f800011a7983 */ /* 0x000ee80000300800 */
[----:B------:R-:W3:Y:S01]  /*2bd00*/  LDL.LU R27, [R1+0xfc] ;  /* 0x0000fc00011b7983 */ /* 0x000ee20000300800 */
[----:B0-----:R-:W-:Y:S01]  /*2bd10*/  IMAD.MOV.U32 R28, RZ, RZ, R48 ;  /* 0x000000ffff1c7224 */ /* 0x001fe200078e0030 */
[----:B------:R-:W-:-:S02]  /*2bd20*/  MOV R29, R47 ;  /* 0x0000002f001d7202 */ /* 0x000fc40000000f00 */
[----:B---3--:R-:W-:Y:S04]  /*2bd30*/  STL.64 [R1+0x1738], R26 ;  /* 0x0017381a01007387 */ /* 0x008fe80000100a00 */
[----:B--2---:R0:W-:Y:S04]  /*2bd40*/  STL.64 [R1+0x1730], R24 ;  /* 0x0017301801007387 */ /* 0x0041e80000100a00 */
[----:B------:R2:W-:Y:S04]  /*2bd50*/  STL.64 [R1+0x1740], R28 ;  /* 0x0017401c01007387 */ /* 0x0005e80000100a00 */
[----:B-1----:R-:W3:Y:S04]  /*2bd60*/  LDL.LU R56, [R1+0x100] ;  /* 0x0001000001387983 */ /* 0x002ee80000300800 */
[----:B------:R-:W3:Y:S04]  /*2bd70*/  LDL.LU R57, [R1+0x104] ;  /* 0x0001040001397983 */ /* 0x000ee80000300800 */
[----:B------:R-:W4:Y:S04]  /*2bd80*/  LDL.LU R58, [R1+0x108] ;  /* 0x00010800013a7983 */ /* 0x000f280000300800 */
[----:B------:R-:W4:Y:S01]  /*2bd90*/  LDL.LU R59, [R1+0x10c] ;  /* 0x00010c00013b7983 */ /* 0x000f220000300800 */
[----:B0-----:R-:W-:-:S02]  /*2bda0*/  IMAD.MOV.U32 R24, RZ, RZ, R46 ;  /* 0x000000ffff187224 */ /* 0x001fc400078e002e */
[----:B------:R-:W-:Y:S01]  /*2bdb0*/  IMAD.MOV.U32 R25, RZ, RZ, R45 ;  /* 0x000000ffff197224 */ /* 0x000fe200078e002d */
[----:B----4-:R-:W-:Y:S04]  /*2bdc0*/  STL.64 [R1+0x1750], R58 ;  /* 0x0017503a01007387 */ /* 0x010fe80000100a00 */
[----:B---3--:R0:W-:Y:S04]  /*2bdd0*/  STL.64 [R1+0x1748], R56 ;  /* 0x0017483801007387 */ /* 0x0081e80000100a00 */
[----:B------:R-:W-:Y:S04]  /*2bde0*/  STL.64 [R1+0x1758], R24 ;  /* 0x0017581801007387 */ /* 0x000fe80000100a00 */
[----:B--2---:R-:W2:Y:S04]  /*2bdf0*/  LDL.LU R28, [R1+0x110] ;  /* 0x00011000011c7983 */ /* 0x004ea80000300800 */
[----:B------:R-:W2:Y:S04]  /*2be00*/  LDL.LU R29, [R1+0x114] ;  /* 0x00011400011d7983 */ /* 0x000ea80000300800 */
[----:B------:R-:W3:Y:S04]  /*2be10*/  LDL.LU R30, [R1+0x118] ;  /* 0x00011800011e7983 */ /* 0x000ee80000300800 */
[----:B------:R-:W3:Y:S01]  /*2be20*/  LDL.LU R31, [R1+0x11c] ;  /* 0x00011c00011f7983 */ /* 0x000ee20000300800 */
[----:B0-----:R-:W-:-:S02]  /*2be30*/  IMAD.MOV.U32 R56, RZ, RZ, R44 ;  /* 0x000000ffff387224 */ /* 0x001fc400078e002c */
[----:B------:R-:W-:Y:S01]  /*2be40*/  IMAD.MOV.U32 R57, RZ, RZ, R39 ;  /* 0x000000ffff397224 */ /* 0x000fe200078e0027 */
[----:B---3--:R-:W-:Y:S04]  /*2be50*/  STL.64 [R1+0x1768], R30 ;  /* 0x0017681e01007387 */ /* 0x008fe80000100a00 */
[----:B--2---:R0:W-:Y:S04]  /*2be60*/  STL.64 [R1+0x1760], R28 ;  /* 0x0017601c01007387 */ /* 0x0041e80000100a00 */
[----:B------:R1:W-:Y:S04]  /*2be70*/  STL.64 [R1+0x1770], R56 ;  /* 0x0017703801007387 */ /* 0x0003e80000100a00 */
[----:B------:R-:W2:Y:S04]  /*2be80*/  LDL.LU R12, [R1+0x4d0] ;  /* 0x0004d000010c7983 */ /* 0x000ea80000300800 */
[----:B------:R-:W2:Y:S04]  /*2be90*/  LDL.LU R13, [R1+0x4d4] ;  /* 0x0004d400010d7983 */ /* 0x000ea80000300800 */
[----:B------:R-:W2:Y:S04]  /*2bea0*/  LDL.LU R14, [R1+0x4d8] ;  /* 0x0004d800010e7983 */ /* 0x000ea80000300800 */
[----:B------:R-:W2:Y:S04]  /*2beb0*/  LDL.LU R15, [R1+0x4dc] ;  /* 0x0004dc00010f7983 */ /* 0x000ea80000300800 */
[----:B------:R-:W3:Y:S04]  /*2bec0*/  LDL.LU R48, [R1+0x4c0] ;  /* 0x0004c00001307983 */ /* 0x000ee80000300800 */
[----:B------:R-:W3:Y:S04]  /*2bed0*/  LDL.LU R49, [R1+0x4c4] ;  /* 0x0004c40001317983 */ /* 0x000ee80000300800 */
[----:B------:R-:W3:Y:S04]  /*2bee0*/  LDL.LU R50, [R1+0x4c8] ;  /* 0x0004c80001327983 */ /* 0x000ee80000300800 */
[----:B------:R-:W3:Y:S01]  /*2bef0*/  LDL.LU R51, [R1+0x4cc] ;  /* 0x0004cc0001337983 */ /* 0x000ee20000300800 */
[----:B0-----:R-:W-:-:S02]  /*2bf00*/  IMAD.MOV.U32 R28, RZ, RZ, R11 ;  /* 0x000000ffff1c7224 */ /* 0x001fc400078e000b */
[----:B------:R-:W-:-:S05]  /*2bf10*/  IMAD.MOV.U32 R29, RZ, RZ, R10 ;  /* 0x000000ffff1d7224 */ /* 0x000fca00078e000a */
[----:B------:R0:W-:Y:S04]  /*2bf20*/  STL.64 [R1+0x1778], R28 ;  /* 0x0017781c01007387 */ /* 0x0001e80000100a00 */
[----:B-1----:R-:W4:Y:S04]  /*2bf30*/  LDL.LU R56, [R1+0x130] ;  /* 0x0001300001387983 */ /* 0x002f280000300800 */
[----:B------:R-:W4:Y:S04]  /*2bf40*/  LDL.LU R57, [R1+0x134] ;  /* 0x0001340001397983 */ /* 0x000f280000300800 */
[----:B------:R-:W2:Y:S04]  /*2bf50*/  LDL.LU R58, [R1+0x138] ;  /* 0x00013800013a7983 */ /* 0x000ea80000300800 */
[----:B------:R-:W2:Y:S01]  /*2bf60*/  LDL.LU R59, [R1+0x13c] ;  /* 0x00013c00013b7983 */ /* 0x000ea20000300800 */
[----:B0-----:R-:W-:Y:S01]  /*2bf70*/  IMAD.MOV.U32 R29, RZ, RZ, R8 ;  /* 0x000000ffff1d7224 */ /* 0x001fe200078e0008 */
[----:B------:R-:W-:-:S02]  /*2bf80*/  MOV R28, R9 ;  /* 0x00000009001c7202 */ /* 0x000fc40000000f00 */
[----:B--2---:R-:W-:Y:S04]  /*2bf90*/  STL.64 [R1+0x1788], R58 ;  /* 0x0017883a01007387 */ /* 0x004fe80000100a00 */
[----:B----4-:R0:W-:Y:S04]  /*2bfa0*/  STL.64 [R1+0x1780], R56 ;  /* 0x0017803801007387 */ /* 0x0101e80000100a00 */
[----:B------:R-:W2:Y:S04]  /*2bfb0*/  LDL.LU R8, [R1+0x150] ;  /* 0x0001500001087983 */ /* 0x000ea80000300800 */
[----:B------:R-:W2:Y:S04]  /*2bfc0*/  LDL.LU R9, [R1+0x154] ;  /* 0x0001540001097983 */ /* 0x000ea80000300800 */
[----:B------:R-:W2:Y:S04]  /*2bfd0*/  LDL.LU R10, [R1+0x158] ;  /* 0x00015800010a7983 */ /* 0x000ea80000300800 */
[----:B------:R-:W2:Y:S04]  /*2bfe0*/  LDL.LU R11, [R1+0x15c] ;  /* 0x00015c00010b7983 */ /* 0x000ea80000300800 */
[----:B------:R-:W4:Y:S04]  /*2bff0*/  LDL.LU R44, [R1+0x4b0] ;  /* 0x0004b000012c7983 */ /* 0x000f280000300800 */
[----:B------:R-:W4:Y:S04]  /*2c000*/  LDL.LU R45, [R1+0x4b4] ;  /* 0x0004b400012d7983 */ /* 0x000f280000300800 */
[----:B------:R-:W4:Y:S04]  /*2c010*/  LDL.LU R46, [R1+0x4b8] ;  /* 0x0004b800012e7983 */ /* 0x000f280000300800 */
[----:B------:R-:W4:Y:S01]  /*2c020*/  LDL.LU R47, [R1+0x4bc] ;  /* 0x0004bc00012f7983 */ /* 0x000f220000300800 */
[C---:B------:R-:W-:Y:S08]  /*2c030*/  HMMA.16816.F32 R20, R4.reuse, R32, R12 ;  /* 0x000000200414723c */ /* 0x040ff0000000180c */
[----:B---3--:R-:W-:Y:S01]  /*2c040*/  HMMA.16816.F32 R12, R4, R36, R48 ;  /* 0x00000024040c723c */ /* 0x008fe20000001830 */
[----:B0-----:R-:W3:Y:S04]  /*2c050*/  LDL.LU R56, [R1+0x140] ;  /* 0x0001400001387983 */ /* 0x001ee80000300800 */
[----:B------:R-:W3:Y:S04]  /*2c060*/  LDL.LU R57, [R1+0x144] ;  /* 0x0001440001397983 */ /* 0x000ee80000300800 */
[----:B------:R-:W3:Y:S04]  /*2c070*/  LDL.LU R58, [R1+0x148] ;  /* 0x00014800013a7983 */ /* 0x000ee80000300800 */
[----:B------:R-:W3:Y:S04]  /*2c080*/  LDL.LU R59, [R1+0x14c] ;  /* 0x00014c00013b7983 */ /* 0x000ee80000300800 */
        /* <DEDUP_REMOVED lines=9> */
[----:B------:R0:W-:Y:S04]  /*2c120*/  STL.64 [R1+0x190], R20 ;  /* 0x0001901401007387 */ /* 0x0001e80000100a00 */
[----:B------:R1:W-:Y:S04]  /*2c130*/  STL.64 [R1+0x198], R22 ;  /* 0x0001981601007387 */ /* 0x0003e80000100a00 */
[----:B------:R0:W-:Y:S04]  /*2c140*/  STL.64 [R1+0x180], R12 ;  /* 0x0001800c01007387 */ /* 0x0001e80000100a00 */
[----:B------:R0:W-:Y:S04]  /*2c150*/  STL.64 [R1+0x188], R14 ;  /* 0x0001880e01007387 */ /* 0x0001e80000100a00 */
        /* <DEDUP_REMOVED lines=8> */
[----:B------:R-:W2:Y:S04]  /*2c1e0*/  LDL.LU R48, [R1+0x60] ;  /* 0x0000600001307983 */ /* 0x000ea80000300800 */
[----:B------:R-:W2:Y:S01]  /*2c1f0*/  LDL.LU R3, [R1+0x17b4] ;  /* 0x0017b40001037983 */ /* 0x000ea20000300800 */
[----:B------:R-:W-:-:S02]  /*2c200*/  IMAD.MOV.U32 R50, RZ, RZ, R2 ;  /* 0x000000ffff327224 */ /* 0x000fc400078e0002 */
[----:B------:R-:W-:Y:S01]  /*2c210*/  IMAD.MOV.U32 R51, RZ, RZ, R0 ;  /* 0x000000ffff337224 */ /* 0x000fe200078e0000 */
[----:B------:R-:W2:Y:S04]  /*2c220*/  LDL.LU R2, [R1+0x17b0] ;  /* 0x0017b00001027983 */ /* 0x000ea80000300800 */
[----:B------:R-:W2:Y:S04]  /*2c230*/  LDL.LU R0, [R1+0x17ac] ;  /* 0x0017ac0001007983 */ /* 0x000ea80000300800 */
[----:B------:R-:W2:Y:S04]  /*2c240*/  LDL.LU R12, [R1+0xb0] ;  /* 0x0000b000010c7983 */ /* 0x000ea80000300800 */
[----:B------:R-:W2:Y:S04]  /*2c250*/  LDL.LU R13, [R1+0xb4] ;  /* 0x0000b400010d7983 */ /* 0x000ea80000300800 */
[----:B------:R-:W2:Y:S04]  /*2c260*/  LDL.LU R14, [R1+0xb8] ;  /* 0x0000b800010e7983 */ /* 0x000ea80000300800 */
[----:B------:R-:W2:Y:S01]  /*2c270*/  LDL.LU R15, [R1+0xbc] ;  /* 0x0000bc00010f7983 */ /* 0x000ea20000300800 */
[----:B----4-:R-:W-:-:S15]  /*2c280*/  HMMA.16816.F32 R44, R4, R40, R44 ;  /* 0x00000028042c723c */ /* 0x010fde000000182c */
[----:B------:R-:W-:-:S04]  /*2c290*/  NOP ;  /* 0x0000000000007918 */ /* 0x000fc80000000000 */
[----:B------:R-:W-:Y:S04]  /*2c2a0*/  STL.64 [R1+0x170], R44 ;  /* 0x0001702c01007387 */ /* 0x000fe80000100a00 */
[----:B------:R0:W-:Y:S04]  /*2c2b0*/  STL.64 [R1+0x178], R46 ;  /* 0x0001782e01007387 */ /* 0x0001e80000100a00 */
[----:B0-----:R-:W4:Y:S04]  /*2c2c0*/  LDL.LU R47, [R1+0x17a8] ;  /* 0x0017a800012f7983 */ /* 0x001f280000300800 */
[----:B------:R-:W2:Y:S02]  /*2c2d0*/  LDL.LU.64 R44, [R1+0x17a0] ;  /* 0x0017a000012c7983 */ /* 0x000ea40000300a00 */
[----:B--2---:R-:W-:Y:S02]  /*2c2e0*/  HMMA.16816.F32 R4, R4, R44, R8 ;  /* 0x0000002c0404723c */ /* 0x004fe40000001808 */
[----:B------:R-:W3:Y:S04]  /*2c2f0*/  LDL.LU.64 R10, [R1+0x1798] ;  /* 0x00179800010a7983 */ /* 0x000ee80000300a00 */
[----:B------:R-:W3:-:S13]  /*2c300*/  LDL.LU.64 R8, [R1+0x1790] ;  /* 0x0017900001087983 */ /* 0x000eda0000300a00 */
[----:B------:R0:W-:Y:S04]  /*2c310*/  STL.64 [R1+0x150], R4 ;  /* 0x0001500401007387 */ /* 0x0001e80000100a00 */
[----:B------:R1:W-:Y:S04]  /*2c320*/  STL.64 [R1+0x158], R6 ;  /* 0x0001580601007387 */ /* 0x0003e80000100a00 */
[----:B0-----:R-:W2:Y:S04]  /*2c330*/  LDL.LU R4, [R1+0x70] ;  /* 0x0000700001047983 */ /* 0x001ea80000300800 */
[----:B------:R-:W2:Y:S04]  /*2c340*/  LDL.LU R5, [R1+0x74] ;  /* 0x0000740001057983 */ /* 0x000ea80000300800 */
[----:B-1----:R-:W2:Y:S04]  /*2c350*/  LDL.LU R6, [R1+0x78] ;  /* 0x0000780001067983 */ /* 0x002ea80000300800 */
[----:B------:R-:W2:Y:S01]  /*2c360*/  LDL.LU R7, [R1+0x7c] ;  /* 0x00007c0001077983 */ /* 0x000ea20000300800 */
[----:B---3--:R-:W-:Y:S03]  /*2c370*/  HMMA.16816.F32 R28, R8, R28, R56 ;  /* 0x0000001c081c723c */ /* 0x008fe60000001838 */
[----:B------:R-:W3:Y:S04]  /*2c380*/  LDL.LU.64 R58, [R1+0x1788] ;  /* 0x00178800013a7983 */ /* 0x000ee80000300a00 */
[----:B------:R-:W3:-:S12]  /*2c390*/  LDL.LU.64 R56, [R1+0x1780] ;  /* 0x0017800001387983 */ /* 0x000ed80000300a00 */
[----:B------:R0:W-:Y:S04]  /*2c3a0*/  STL.64 [R1+0x140], R28 ;  /* 0x0001401c01007387 */ /* 0x0001e80000100a00 */
[----:B------:R3:W-:Y:S04]  /*2c3b0*/  STL.64 [R1+0x148], R30 ;  /* 0x0001481e01007387 */ /* 0x0007e80000100a00 */
[----:B0-----:R-:W3:Y:S02]  /*2c3c0*/  LDL.LU.64 R28, [R1+0x1778] ;  /* 0x00177800011c7983 */ /* 0x001ee40000300a00 */
[----:B---3--:R-:W-:Y:S02]  /*2c3d0*/  HMMA.16816.F32 R28, R8, R28, R56 ;  /* 0x0000001c081c723c */ /* 0x008fe40000001838 */
        /* <DEDUP_REMOVED lines=28> */
[----:B------:R-:W2:Y:S04]  /*2c5a0*/  LDL.LU.64 R26, [R1+0x1710] ;  /* 0x00171000011a7983 */ /* 0x000ea80000300a00 */
[----:B------:R-:W2:-:S12]  /*2c5b0*/  LDL.LU.64 R24, [R1+0x1708] ;  /* 0x0017080001187983 */ /* 0x000e980000300a00 */
[----:B------:R-:W-:Y:S04]  /*2c5c0*/  STL.64 [R1+0xf0], R56 ;  /* 0x0000f03801007387 */ /* 0x000fe80000100a00 */
[----:B------:R0:W-:Y:S04]  /*2c5d0*/  STL.64 [R1+0xf8], R58 ;  /* 0x0000f83a01007387 */ /* 0x0001e80000100a00 */
[----:B0-----:R-:W2:Y:S04]  /*2c5e0*/  LDL.LU.64 R58, [R1+0x1700] ;  /* 0x00170000013a7983 */ /* 0x001ea80000300a00 */
[----:B------:R-:W2:Y:S02]  /*2c5f0*/  LDL.LU.64 R56, [R1+0x16f8] ;  /* 0x0016f80001387983 */ /* 0x000ea40000300a00 */
[----:B--2---:R-:W-:-:S15]  /*2c600*/  HMMA.16816.F32 R52, R8, R56, R52 ;  /* 0x000000380834723c */ /* 0x004fde0000001834 */
[----:B------:R-:W-:-:S04]  /*2c610*/  NOP ;  /* 0x0000000000007918 */ /* 0x000fc80000000000 */
[----:B------:R-:W-:Y:S04]  /*2c620*/  STL.64 [R1+0xe0], R52 ;  /* 0x0000e03401007387 */ /* 0x000fe80000100a00 */
[----:B------:R0:W-:Y:S04]  /*2c630*/  STL.64 [R1+0xe8], R54 ;  /* 0x0000e83601007387 */ /* 0x0001e80000100a00 */
[----:B0-----:R-:W2:Y:S04]  /*2c640*/  LDL.LU.64 R54, [R1+0x16f0] ;  /* 0x0016f00001367983 */ /* 0x001ea80000300a00 */
[----:B------:R-:W2:Y:S04]  /*2c650*/  LDL.LU.64 R52, [R1+0x16e8] ;  /* 0x0016e80001347983 */ /* 0x000ea80000300a00 */
[----:B------:R0:W-:Y:S04]  /*2c660*/  STL.64 [R1+0x1650], R58 ;  /* 0x0016503a01007387 */ /* 0x0001e80000100a00 */
[----:B------:R-:W3:Y:S01]  /*2c670*/  LDL.LU R56, [R1+0x80] ;  /* 0x0000800001387983 */ /* 0x000ee20000300800 */
[----:B------:R-:W-:-:S03]  /*2c680*/  IMAD.MOV.U32 R57, RZ, RZ, R0 ;  /* 0x000000ffff397224 */ /* 0x000fc600078e0000 */
[----:B------:R-:W3:Y:S01]  /*2c690*/  LDL.LU R0, [R1+0x16e0] ;  /* 0x0016e00001007983 */ /* 0x000ee20000300800 */
[----:B0-----:R-:W-:Y:S01]  /*2c6a0*/  IMAD.MOV.U32 R58, RZ, RZ, R2 ;  /* 0x000000ffff3a7224 */ /* 0x001fe200078e0002 */
[----:B------:R-:W-:Y:S02]  /*2c6b0*/  MOV R59, R3 ;  /* 0x00000003003b7202 */ /* 0x000fe40000000f00 */
        /* <DEDUP_REMOVED lines=9> */
[----:B------:R-:W3:Y:S04]  /*2c750*/  LDL.LU R52, [R1+0x90] ;  /* 0x0000900001347983 */ /* 0x000ee80000300800 */
[----:B------:R-:W3:Y:S04]  /*2c760*/  LDL.LU R53, [R1+0x94] ;  /* 0x0000940001357983 */ /* 0x000ee80000300800 */
[----:B0-----:R-:W3:Y:S04]  /*2c770*/  LDL.LU R54, [R1+0x98] ;  /* 0x0000980001367983 */ /* 0x001ee80000300800 */
        /* <DEDUP_REMOVED lines=8> */
[----:B------:R-:W4:Y:S01]  /*2c800*/  LDL.LU R16, [R1+0xa0] ;  /* 0x0000a00001107983 */ /* 0x000f220000300800 */
[----:B---3--:R-:W-:-:S02]  /*2c810*/  IMAD.MOV.U32 R17, RZ, RZ, R3 ;  /* 0x000000ffff117224 */ /* 0x008fc400078e0003 */
[----:B0-----:R-:W-:Y:S02]  /*2c820*/  IMAD.MOV.U32 R18, RZ, RZ, R2 ;  /* 0x000000ffff127224 */ /* 0x001fe400078e0002 */
[----:B------:R-:W-:Y:S01]  /*2c830*/  IMAD.MOV.U32 R19, RZ, RZ, R0 ;  /* 0x000000ffff137224 */ /* 0x000fe200078e0000 */
[----:B--2---:R-:W-:-:S15]  /*2c840*/  HMMA.16816.F32 R12, R8, R20, R12 ;  /* 0x00000014080c723c */ /* 0x004fde000000180c */
[----:B------:R-:W-:-:S04]  /*2c850*/  NOP ;  /* 0x0000000000007918 */ /* 0x000fc80000000000 */
[----:B------:R-:W-:Y:S01]  /*2c860*/  IMAD.MOV.U32 R3, RZ, RZ, R14 ;  /* 0x000000ffff037224 */ /* 0x000fe200078e000e */
[----:B------:R0:W-:Y:S01]  /*2c870*/  STL [R1+0xb0], R12 ;  /* 0x0000b00c01007387 */ /* 0x0001e20000100800 */
[----:B------:R-:W-:Y:S02]  /*2c880*/  IMAD.MOV.U32 R0, RZ, RZ, R15 ;  /* 0x000000ffff007224 */ /* 0x000fe400078e000f */
[----:B------:R-:W-:Y:S01]  /*2c890*/  IMAD.MOV.U32 R2, RZ, RZ, R13 ;  /* 0x000000ffff027224 */ /* 0x000fe200078e000d */
[----:B------:R-:W2:Y:S04]  /*2c8a0*/  LDL.LU.64 R14, [R1+0x16b0] ;  /* 0x0016b000010e7983 */ /* 0x000ea80000300a00 */
[----:B0-----:R-:W2:Y:S04]  /*2c8b0*/  LDL.LU.64 R12, [R1+0x16a8] ;  /* 0x0016a800010c7983 */ /* 0x001ea80000300a00 */
[----:B------:R4:W-:Y:S02]  /*2c8c0*/  STL.64 [R1+0x1668], R22 ;  /* 0x0016681601007387 */ /* 0x0009e40000100a00 */
[C---:B----4-:R-:W-:Y:S08]  /*2c8d0*/  HMMA.16816.F32 R20, R8.reuse, R24, R16 ;  /* 0x000000180814723c */ /* 0x050ff00000001810 */
[C---:B------:R-:W-:Y:S01]  /*2c8e0*/  HMMA.16816.F32 R16, R8.reuse, R28, R52 ;  /* 0x0000001c0810723c */ /* 0x040fe20000001834 */
[----:B------:R-:W-:Y:S04]  /*2c8f0*/  STL [R1+0x1488], R0 ;  /* 0x0014880001007387 */ /* 0x000fe80000100800 */
[----:B------:R-:W-:Y:S04]  /*2c900*/  STL [R1+0x1484], R3 ;  /* 0x0014840301007387 */ /* 0x000fe80000100800 */
[----:B------:R-:W-:Y:S04]  /*2c910*/  STL [R1+0x1480], R2 ;  /* 0x0014800201007387 */ /* 0x000fe80000100800 */
[----:B------:R-:W-:Y:S04]  /*2c920*/  STL.64 [R1+0x1670], R26 ;  /* 0x0016701a01007387 */ /* 0x000fe80000100a00 */
[----:B------:R-:W-:Y:S04]  /*2c930*/  STL.64 [R1+0xa0], R20 ;  /* 0x0000a01401007387 */ /* 0x000fe80000100a00 */
[----:B------:R0:W-:Y:S04]  /*2c940*/  STL.64 [R1+0xa8], R22 ;  /* 0x0000a81601007387 */ /* 0x0001e80000100a00 */
[----:B------:R-:W-:Y:S04]  /*2c950*/  STL.64 [R1+0x1678], R30 ;  /* 0x0016781e01007387 */ /* 0x000fe80000100a00 */
[----:B------:R-:W-:Y:S04]  /*2c960*/  STL.64 [R1+0x90], R16 ;  /* 0x0000901001007387 */ /* 0x000fe80000100a00 */
[----:B------:R1:W-:Y:S01]  /*2c970*/  STL.64 [R1+0x98], R18 ;  /* 0x0000981201007387 */ /* 0x0003e20000100a00 */
[C---:B0-----:R-:W-:Y:S08]  /*2c980*/  HMMA.16816.F32 R20, R8.reuse, R32, R56 ;  /* 0x000000200814723c */ /* 0x041ff00000001838 */
[C---:B-1----:R-:W-:Y:S08]  /*2c990*/  HMMA.16816.F32 R16, R8.reuse, R36, R4 ;  /* 0x000000240810723c */ /* 0x042ff00000001804 */
[----:B------:R-:W-:Y:S01]  /*2c9a0*/  HMMA.16816.F32 R4, R8, R40, R48 ;  /* 0x000000280804723c */ /* 0x000fe20000001830 */
[----:B------:R0:W-:Y:S04]  /*2c9b0*/  STL.64 [R1+0x1628], R34 ;  /* 0x0016282201007387 */ /* 0x0001e80000100a00 */
[----:B------:R-:W-:Y:S04]  /*2c9c0*/  STL.64 [R1+0x80], R20 ;  /* 0x0000801401007387 */ /* 0x000fe80000100a00 */
[----:B------:R-:W-:Y:S04]  /*2c9d0*/  STL.64 [R1+0x88], R22 ;  /* 0x0000881601007387 */ /* 0x000fe80000100a00 */
[----:B------:R-:W3:Y:S04]  /*2c9e0*/  LDL R39, [R1+0x1358] ;  /* 0x0013580001277983 */ /* 0x000ee80000100800 */
[----:B------:R-:W-:Y:S04]  /*2c9f0*/  STL.64 [R1+0x70], R16 ;  /* 0x0000701001007387 */ /* 0x000fe80000100a00 */
[----:B------:R-:W-:Y:S04]  /*2ca00*/  STL.64 [R1+0x78], R18 ;  /* 0x0000781201007387 */ /* 0x000fe80000100a00 */
[----:B------:R-:W-:Y:S04]  /*2ca10*/  STL [R1+0x60], R4 ;  /* 0x0000600401007387 */ /* 0x000fe80000100800 */
[----:B------:R-:W4:Y:S04]  /*2ca20*/  LDL.LU R32, [R1+0x2c0] ;  /* 0x0002c00001207983 */ /* 0x000f280000300800 */
[----:B------:R-:W4:Y:S04]  /*2ca30*/  LDL.LU R33, [R1+0x2c4] ;  /* 0x0002c40001217983 */ /* 0x000f280000300800 */
[----:B0-----:R-:W2:Y:S04]  /*2ca40*/  LDL.LU R34, [R1+0x2c8] ;  /* 0x0002c80001227983 */ /* 0x001ea80000300800 */
[----:B------:R-:W2:Y:S04]  /*2ca50*/  LDL.LU R35, [R1+0x2cc] ;  /* 0x0002cc0001237983 */ /* 0x000ea80000300800 */
[----:B------:R-:W4:Y:S04]  /*2ca60*/  LDL.LU R48, [R1+0x160] ;  /* 0x0001600001307983 */ /* 0x000f280000300800 */
[----:B------:R-:W4:Y:S04]  /*2ca70*/  LDL.LU R49, [R1+0x164] ;  /* 0x0001640001317983 */ /* 0x000f280000300800 */
[----:B------:R-:W4:Y:S04]  /*2ca80*/  LDL.LU R50, [R1+0x168] ;  /* 0x0001680001327983 */ /* 0x000f280000300800 */
[----:B------:R-:W4:Y:S01]  /*2ca90*/  LDL.LU R51, [R1+0x16c] ;  /* 0x00016c0001337983 */ /* 0x000f220000300800 */
[----:B------:R-:W-:Y:S01]  /*2caa0*/  MOV R0, R5 ;  /* 0x0000000500007202 */ /* 0x000fe20000000f00 */
[----:B------:R-:W-:-:S02]  /*2cab0*/  IMAD.MOV.U32 R3, RZ, RZ, R6 ;  /* 0x000000ffff037224 */ /* 0x000fc400078e0006 */
[----:B------:R-:W-:Y:S02]  /*2cac0*/  IMAD.MOV.U32 R2, RZ, RZ, R7 ;  /* 0x000000ffff027224 */ /* 0x000fe400078e0007 */
[----:B---3--:R-:W0:Y:S04]  /*2cad0*/  LDSM.16.MT88.4 R4, [R39+UR5+0x5800] ;  /* 0x005800052704783b */ /* 0x008e280008004200 */
[----:B--2---:R-:W-:Y:S04]  /*2cae0*/  STL.64 [R1+0x1688], R34 ;  /* 0x0016882201007387 */ /* 0x004fe80000100a00 */
[----:B----4-:R1:W-:Y:S04]  /*2caf0*/  STL.64 [R1+0x1680], R32 ;  /* 0x0016802001007387 */ /* 0x0103e80000100a00 */
[----:B------:R-:W2:Y:S04]  /*2cb00*/  LDL.LU R28, [R1+0x2d0] ;  /* 0x0002d000011c7983 */ /* 0x000ea80000300800 */
[----:B------:R-:W2:Y:S04]  /*2cb10*/  LDL.LU R29, [R1+0x2d4] ;  /* 0x0002d400011d7983 */ /* 0x000ea80000300800 */
[----:B------:R-:W3:Y:S04]  /*2cb20*/  LDL.LU R30, [R1+0x2d8] ;  /* 0x0002d800011e7983 */ /* 0x000ee80000300800 */
[----:B------:R-:W3:Y:S04]  /*2cb30*/  LDL.LU R31, [R1+0x2dc] ;  /* 0x0002dc00011f7983 */ /* 0x000ee80000300800 */
[----:B-1----:R-:W4:Y:S04]  /*2cb40*/  LDL.LU R32, [R1+0x2e0] ;  /* 0x0002e00001207983 */ /* 0x002f280000300800 */
[----:B------:R-:W4:Y:S04]  /*2cb50*/  LDL.LU R33, [R1+0x2e4] ;  /* 0x0002e40001217983 */ /* 0x000f280000300800 */
[----:B------:R-:W4:Y:S04]  /*2cb60*/  LDL.LU R34, [R1+0x2e8] ;  /* 0x0002e80001227983 */ /* 0x000f280000300800 */
[----:B------:R-:W4:Y:S01]  /*2cb70*/  LDL.LU R35, [R1+0x2ec] ;  /* 0x0002ec0001237983 */ /* 0x000f220000300800 */
[----:B------:R-:W-:Y:S01]  /*2cb80*/  HMMA.16816.F32 R48, R8, R44, R48 ;  /* 0x0000002c0830723c */ /* 0x000fe20000001830 */
[----:B------:R-:W-:-:S02]  /*2cb90*/  IMAD.MOV.U32 R8, RZ, RZ, R60 ;  /* 0x000000ffff087224 */ /* 0x000fc400078e003c */
[----:B---3--:R1:W-:Y:S04]  /*2cba0*/  STL.64 [R1+0x1698], R30 ;  /* 0x0016981e01007387 */ /* 0x0083e80000100a00 */
[----:B--2---:R-:W-:Y:S04]  /*2cbb0*/  STL.64 [R1+0x1690], R28 ;  /* 0x0016901c01007387 */ /* 0x004fe80000100a00 */
[----:B------:R-:W2:Y:S04]  /*2cbc0*/  LDL.64 R26, [R1+0x48] ;  /* 0x00004800011a7983 */ /* 0x000ea80000100a00 */
[----:B-1----:R-:W4:Y:S04]  /*2cbd0*/  LDL.64 R30, [R1+0x58] ;  /* 0x00005800011e7983 */ /* 0x002f280000100a00 */
[----:B------:R1:W-:Y:S04]  /*2cbe0*/  STL.64 [R1+0x1618], R42 ;  /* 0x0016182a01007387 */ /* 0x0003e80000100a00 */
[----:B------:R-:W-:Y:S04]  /*2cbf0*/  STL [R1+0x15cc], R2 ;  /* 0x0015cc0201007387 */ /* 0x000fe80000100800 */
[----:B------:R-:W-:Y:S04]  /*2cc00*/  STL [R1+0x15c8], R3 ;  /* 0x0015c80301007387 */ /* 0x000fe80000100800 */
[----:B------:R-:W-:Y:S04]  /*2cc10*/  STL [R1+0x15c4], R0 ;  /* 0x0015c40001007387 */ /* 0x000fe80000100800 */
[----:B------:R-:W3:Y:S04]  /*2cc20*/  LDL.LU R16, [R1+0x2a0] ;  /* 0x0002a00001107983 */ /* 0x000ee80000300800 */
[----:B------:R-:W3:Y:S04]  /*2cc30*/  LDL.LU R17, [R1+0x2a4] ;  /* 0x0002a40001117983 */ /* 0x000ee80000300800 */
[----:B------:R-:W3:Y:S04]  /*2cc40*/  LDL.LU R18, [R1+0x2a8] ;  /* 0x0002a80001127983 */ /* 0x000ee80000300800 */
[----:B------:R-:W3:Y:S04]  /*2cc50*/  LDL.LU R19, [R1+0x2ac] ;  /* 0x0002ac0001137983 */ /* 0x000ee80000300800 */
[----:B------:R-:W2:Y:S04]  /*2cc60*/  LDL.64 R22, [R1+0x28] ;  /* 0x0000280001167983 */ /* 0x000ea80000100a00 */
[----:B------:R-:W3:Y:S04]  /*2cc70*/  LDL.64 R54, [R1+0x18] ;  /* 0x0000180001367983 */ /* 0x000ee80000100a00 */
[----:B------:R-:W2:Y:S04]  /*2cc80*/  LDL.LU R56, [R1+0x290] ;  /* 0x0002900001387983 */ /* 0x000ea80000300800 */
[----:B------:R-:W2:Y:S04]  /*2cc90*/  LDL.LU R57, [R1+0x294] ;  /* 0x0002940001397983 */ /* 0x000ea80000300800 */
[----:B------:R-:W2:Y:S04]  /*2cca0*/  LDL.LU R58, [R1+0x298] ;  /* 0x00029800013a7983 */ /* 0x000ea80000300800 */
[----:B------:R-:W2:Y:S04]  /*2ccb0*/  LDL.LU R59, [R1+0x29c] ;  /* 0x00029c00013b7983 */ /* 0x000ea80000300800 */
[----:B-1----:R-:W2:Y:S04]  /*2ccc0*/  LDL.64 R42, [R1+0x8] ;  /* 0x00000800012a7983 */ /* 0x002ea80000100a00 */
[----:B0-----:R-:W-:Y:S04]  /*2ccd0*/  STL [R1+0x15d0], R7 ;  /* 0x0015d00701007387 */ /* 0x001fe80000100800 */
[----:B------:R-:W2:Y:S04]  /*2cce0*/  LDL.LU R60, [R1+0x16a0] ;  /* 0x0016a000013c7983 */ /* 0x000ea80000300800 */
[----:B------:R-:W3:Y:S04]  /*2ccf0*/  LDL.LU R9, [R1+0x284] ;  /* 0x0002840001097983 */ /* 0x000ee80000300800 */
[----:B------:R-:W3:Y:S04]  /*2cd00*/  LDL.LU R10, [R1+0x288] ;  /* 0x00028800010a7983 */ /* 0x000ee80000300800 */
[----:B------:R-:W3:Y:S04]  /*2cd10*/  LDL.LU R11, [R1+0x28c] ;  /* 0x00028c00010b7983 */ /* 0x000ee80000300800 */
[----:B------:R0:W-:Y:S04]  /*2cd20*/  STL.64 [R1+0x1388], R50 ;  /* 0x0013883201007387 */ /* 0x0001e80000100a00 */
[----:B------:R-:W-:Y:S04]  /*2cd30*/  STL.64 [R1+0x13c0], R48 ;  /* 0x0013c03001007387 */ /* 0x000fe80000100a00 */
[----:B0-----:R-:W3:Y:S01]  /*2cd40*/  LDL R50, [R1+0x38] ;  /* 0x0000380001327983 */ /* 0x001ee20000100800 */
[----:B----4-:R-:W-:Y:S01]  /*2cd50*/  HMMA.16816.F32 R32, R12, R30, R32 ;  /* 0x0000001e0c20723c */ /* 0x010fe20000001820 */
[----:B------:R-:W-:-:S02]  /*2cd60*/  IMAD.MOV.U32 R39, RZ, RZ, R30 ;  /* 0x000000ffff277224 */ /* 0x000fc400078e001e */
[----:B------:R-:W-:Y:S02]  /*2cd70*/  IMAD.MOV.U32 R46, RZ, RZ, R31 ;  /* 0x000000ffff2e7224 */ /* 0x000fe400078e001f */
[----:B------:R-:W4:Y:S04]  /*2cd80*/  LDL.LU.64 R30, [R1+0x1698] ;  /* 0x00169800011e7983 */ /* 0x000f280000300a00 */
[----:B------:R-:W4:Y:S01]  /*2cd90*/  LDL.LU.64 R28, [R1+0x1690] ;  /* 0x00169000011c7983 */ /* 0x000f220000300a00 */
[----:B--2---:R-:W-:-:S09]  /*2cda0*/  IMAD.MOV.U32 R51, RZ, RZ, R60 ;  /* 0x000000ffff337224 */ /* 0x004fd200078e003c */
[----:B------:R-:W-:Y:S04]  /*2cdb0*/  STL.64 [R1+0x730], R32 ;  /* 0x0007302001007387 */ /* 0x000fe80000100a00 */
[----:B------:R0:W-:Y:S01]  /*2cdc0*/  STL.64 [R1+0x738], R34 ;  /* 0x0007382201007387 */ /* 0x0001e20000100a00 */
[----:B------:R-:W-:-:S03]  /*2cdd0*/  MOV R60, R32 ;  /* 0x00000020003c7202 */ /* 0x000fc60000000f00 */
[----:B0-----:R-:W3:Y:S04]  /*2cde0*/  LDL.LU.64 R34, [R1+0x1688] ;  /* 0x0016880001227983 */ /* 0x001ee80000300a00 */
[----:B------:R-:W3:Y:S04]  /*2cdf0*/  LDL.LU.64 R32, [R1+0x1680] ;  /* 0x0016800001207983 */ /* 0x000ee80000300a00 */
[----:B------:R-:W-:Y:S01]  /*2ce00*/  STL [R1+0x1360], R60 ;  /* 0x0013603c01007387 */ /* 0x000fe20000100800 */
[----:B------:R-:W-:Y:S02]  /*2ce10*/  IMAD.MOV.U32 R7, RZ, RZ, R26 ;  /* 0x000000ffff077224 */ /* 0x000fe400078e001a */
[----:B------:R-:W-:Y:S01]  /*2ce20*/  IMAD.MOV.U32 R2, RZ, RZ, R27 ;  /* 0x000000ffff027224 */ /* 0x000fe200078e001b */
[C---:B----4-:R-:W-:Y:S08]  /*2ce30*/  HMMA.16816.F32 R28, R12.reuse, R26, R28 ;  /* 0x0000001a0c1c723c */ /* 0x050ff0000000181c */
[C---:B---3--:R-:W-:Y:S11]  /*2ce40*/  HMMA.16816.F32 R32, R12.reuse, R50, R32 ;  /* 0x000000320c20723c */ /* 0x048ff60000001820 */
[----:B------:R-:W-:Y:S04]  /*2ce50*/  STL.64 [R1+0x700], R28 ;  /* 0x0007001c01007387 */ /* 0x000fe80000100a00 */
[----:B------:R0:W-:Y:S04]  /*2ce60*/  STL.64 [R1+0x708], R30 ;  /* 0x0007081e01007387 */ /* 0x0001e80000100a00 */
[----:B0-----:R-:W2:Y:S04]  /*2ce70*/  LDL.LU.64 R30, [R1+0x1678] ;  /* 0x00167800011e7983 */ /* 0x001ea80000300a00 */
[----:B------:R-:W3:Y:S04]  /*2ce80*/  LDL.LU.64 R26, [R1+0x1670] ;  /* 0x00167000011a7983 */ /* 0x000ee80000300a00 */
[----:B------:R0:W-:Y:S04]  /*2ce90*/  STL.64 [R1+0x6c0], R32 ;  /* 0x0006c02001007387 */ /* 0x0001e80000100a00 */
[----:B------:R1:W-:Y:S04]  /*2cea0*/  STL.64 [R1+0x6c8], R34 ;  /* 0x0006c82201007387 */ /* 0x0003e80000100a00 */
[----:B0-----:R-:W4:Y:S04]  /*2ceb0*/  LDL.LU R32, [R1+0x440] ;  /* 0x0004400001207983 */ /* 0x001f280000300800 */
[----:B------:R-:W4:Y:S04]  /*2cec0*/  LDL.LU R33, [R1+0x444] ;  /* 0x0004440001217983 */ /* 0x000f280000300800 */
[----:B-1----:R-:W4:Y:S04]  /*2ced0*/  LDL.LU R34, [R1+0x448] ;  /* 0x0004480001227983 */ /* 0x002f280000300800 */
[----:B------:R-:W4:Y:S04]  /*2cee0*/  LDL.LU R35, [R1+0x44c] ;  /* 0x00044c0001237983 */ /* 0x000f280000300800 */
[----:B------:R0:W-:Y:S04]  /*2cef0*/  STL.64 [R1+0x15a0], R50 ;  /* 0x0015a03201007387 */ /* 0x0001e80000100a00 */
[----:B------:R-:W2:Y:S04]  /*2cf00*/  LDL.LU R48, [R1+0x2b0] ;  /* 0x0002b00001307983 */ /* 0x000ea80000300800 */
[----:B------:R-:W2:Y:S04]  /*2cf10*/  LDL.LU R49, [R1+0x2b4] ;  /* 0x0002b40001317983 */ /* 0x000ea80000300800 */
[----:B0-----:R-:W2:Y:S04]  /*2cf20*/  LDL.LU R50, [R1+0x2b8] ;  /* 0x0002b80001327983 */ /* 0x001ea80000300800 */
[----:B------:R-:W2:Y:S01]  /*2cf30*/  LDL.LU R51, [R1+0x2bc] ;  /* 0x0002bc0001337983 */ /* 0x000ea20000300800 */
[C---:B------:R-:W-:Y:S08]  /*2cf40*/  HMMA.16816.F32 R16, R12.reuse, R54, R16 ;  /* 0x000000360c10723c */ /* 0x040ff00000001810 */
[----:B------:R-:W-:Y:S01]  /*2cf50*/  HMMA.16816.F32 R56, R12, R42, R56 ;  /* 0x0000002a0c38723c */ /* 0x000fe20000001838 */
[----:B------:R-:W-:-:S02]  /*2cf60*/  IMAD.MOV.U32 R61, RZ, RZ, R54 ;  /* 0x000000ffff3d7224 */ /* 0x000fc400078e0036 */
[----:B------:R-:W-:-:S05]  /*2cf70*/  IMAD.MOV.U32 R60, RZ, RZ, R55 ;  /* 0x000000ffff3c7224 */ /* 0x000fca00078e0037 */
[----:B--2---:R-:W-:-:S15]  /*2cf80*/  HMMA.16816.F32 R48, R12, R22, R48 ;  /* 0x000000160c30723c */ /* 0x004fde0000001830 */
[----:B------:R-:W-:-:S04]  /*2cf90*/  NOP ;  /* 0x0000000000007918 */ /* 0x000fc80000000000 */
[----:B------:R0:W-:Y:S04]  /*2cfa0*/  STL.64 [R1+0x680], R48 ;  /* 0x0006803001007387 */ /* 0x0001e80000100a00 */
[----:B------:R-:W-:Y:S01]  /*2cfb0*/  STL.64 [R1+0x688], R50 ;  /* 0x0006883201007387 */ /* 0x000fe20000100a00 */
[----:B0-----:R-:W-:Y:S02]  /*2cfc0*/  IMAD.MOV.U32 R49, RZ, RZ, R22 ;  /* 0x000000ffff317224 */ /* 0x001fe400078e0016 */
[----:B------:R-:W-:Y:S02]  /*2cfd0*/  IMAD.MOV.U32 R48, RZ, RZ, R23 ;  /* 0x000000ffff307224 */ /* 0x000fe400078e0017 */
[----:B------:R-:W2:Y:S04]  /*2cfe0*/  LDL.LU.64 R22, [R1+0x1668] ;  /* 0x0016680001167983 */ /* 0x000ea80000300a00 */
[----:B------:R-:W-:Y:S04]  /*2cff0*/  STL.64 [R1+0x650], R16 ;  /* 0x0006501001007387 */ /* 0x000fe80000100a00 */
[----:B------:R0:W-:Y:S04]  /*2d000*/  STL.64 [R1+0x658], R18 ;  /* 0x0006581201007387 */ /* 0x0001e80000100a00 */
[----:B0-----:R-:W2:Y:S04]  /*2d010*/  LDL.LU.64 R18, [R1+0x1660] ;  /* 0x0016600001127983 */ /* 0x001ea80000300a00 */
[----:B------:R-:W2:Y:S04]  /*2d020*/  LDL.LU.64 R54, [R1+0x1658] ;  /* 0x0016580001367983 */ /* 0x000ea80000300a00 */
[----:B------:R-:W-:Y:S04]  /*2d030*/  STL.64 [R1+0x610], R56 ;  /* 0x0006103801007387 */ /* 0x000fe80000100a00 */
[----:B------:R0:W-:Y:S04]  /*2d040*/  STL.64 [R1+0x618], R58 ;  /* 0x0006183a01007387 */ /* 0x0001e80000100a00 */
[----:B0-----:R-:W2:Y:S01]  /*2d050*/  LDL.LU.64 R58, [R1+0x1650] ;  /* 0x00165000013a7983 */ /* 0x001ea20000300a00 */
[----:B------:R-:W-:-:S03]  /*2d060*/  MOV R3, R42 ;  /* 0x0000002a00037202 */ /* 0x000fc60000000f00 */
[----:B------:R-:W3:Y:S01]  /*2d070*/  LDL.LU R40, [R1+0x430] ;  /* 0x0004300001287983 */ /* 0x000ee20000300800 */
[----:B------:R-:W-:-:S03]  /*2d080*/  IMAD.MOV.U32 R0, RZ, RZ, R43 ;  /* 0x000000ffff007224 */ /* 0x000fc600078e002b */
[----:B------:R-:W3:Y:S01]  /*2d090*/  LDL.LU R41, [R1+0x434] ;  /* 0x0004340001297983 */ /* 0x000ee20000300800 */
[----:B--2---:R-:W-:Y:S01]  /*2d0a0*/  HMMA.16816.F32 R8, R12, R58, R8 ;  /* 0x0000003a0c08723c */ /* 0x004fe20000001808 */
[----:B------:R-:W-:Y:S02]  /*2d0b0*/  IMAD.MOV.U32 R42, RZ, RZ, R18 ;  /* 0x000000ffff2a7224 */ /* 0x000fe400078e0012 */
[----:B------:R-:W-:Y:S01]  /*2d0c0*/  IMAD.MOV.U32 R43, RZ, RZ, R54 ;  /* 0x000000ffff2b7224 */ /* 0x000fe200078e0036 */
[----:B------:R-:W2:Y:S04]  /*2d0d0*/  LDL.LU R18, [R1+0x164c] ;  /* 0x00164c0001127983 */ /* 0x000ea80000300800 */
[----:B------:R-:W3:Y:S11]  /*2d0e0*/  LDL.LU R54, [R1+0x1648] ;  /* 0x0016480001367983 */ /* 0x000ef60000300800 */
[----:B------:R-:W-:Y:S04]  /*2d0f0*/  STL.64 [R1+0x5f0], R8 ;  /* 0x0005f00801007387 */ /* 0x000fe80000100a00 */
[----:B------:R-:W-:Y:S04]  /*2d100*/  STL.64 [R1+0x5f8], R10 ;  /* 0x0005f80a01007387 */ /* 0x000fe80000100a00 */
[----:B------:R0:W1:Y:S04]  /*2d110*/  LDSM.16.MT88.4 R8, [R55+UR5+0x5800] ;  /* 0x005800053708783b */ /* 0x0000680008004200 */
[----:B0-----:R-:W3:Y:S04]  /*2d120*/  LDL.LU R55, [R1+0x1644] ;  /* 0x0016440001377983 */ /* 0x001ee80000300800 */
[----:B-1----:R-:W-:Y:S04]  /*2d130*/  STL.64 [R1+0x1540], R10 ;  /* 0x0015400a01007387 */ /* 0x002fe80000100a00 */
[----:B------:R0:W-:Y:S04]  /*2d140*/  STL.64 [R1+0x1538], R8 ;  /* 0x0015380801007387 */ /* 0x0001e80000100a00 */
[----:B0-----:R-:W3:Y:S04]  /*2d150*/  LDL.LU R8, [R1+0x450] ;  /* 0x0004500001087983 */ /* 0x001ee80000300800 */
[----:B------:R-:W3:Y:S04]  /*2d160*/  LDL.LU R9, [R1+0x454] ;  /* 0x0004540001097983 */ /* 0x000ee80000300800 */
[----:B------:R-:W3:Y:S01]  /*2d170*/  LDL.LU R10, [R1+0x458] ;  /* 0x00045800010a7983 */ /* 0x000ee20000300800 */
[----:B--2---:R-:W-:-:S03]  /*2d180*/  IMAD.MOV.U32 R11, RZ, RZ, R18 ;  /* 0x000000ffff0b7224 */ /* 0x004fc600078e0012 */
[----:B------:R-:W4:Y:S04]  /*2d190*/  LDL.LU R18, [R1+0x1640] ;  /* 0x0016400001127983 */ /* 0x000f280000300800 */
[----:B---3--:R-:W-:-:S15]  /*2d1a0*/  HMMA.16816.F32 R8, R12, R54, R8 ;  /* 0x000000360c08723c */ /* 0x008fde0000001808 */
[----:B------:R-:W-:-:S04]  /*2d1b0*/  NOP ;  /* 0x0000000000007918 */ /* 0x000fc80000000000 */
[----:B------:R0:W-:Y:S01]  /*2d1c0*/  STL.64 [R1+0x5a0], R8 ;  /* 0x0005a00801007387 */ /* 0x0001e20000100a00 */
[----:B------:R-:W-:-:S03]  /*2d1d0*/  IMAD.MOV.U32 R16, RZ, RZ, R8 ;  /* 0x000000ffff107224 */ /* 0x000fc600078e0008 */
[----:B------:R1:W-:Y:S01]  /*2d1e0*/  STL.64 [R1+0x5a8], R10 ;  /* 0x0005a80a01007387 */ /* 0x0003e20000100a00 */
[----:B0-----:R-:W-:-:S03]  /*2d1f0*/  IMAD.MOV.U32 R8, RZ, RZ, R19 ;  /* 0x000000ffff087224 */ /* 0x001fc600078e0013 */
[----:B------:R-:W4:Y:S01]  /*2d200*/  LDL.LU R19, [R1+0x163c] ;  /* 0x00163c0001137983 */ /* 0x000f220000300800 */
[----:B------:R-:W-:Y:S01]  /*2d210*/  IMAD.MOV.U32 R20, RZ, RZ, R9 ;  /* 0x000000ffff147224 */ /* 0x000fe200078e0009 */
[----:B------:R-:W-:Y:S01]  /*2d220*/  MOV R17, R10 ;  /* 0x0000000a00117202 */ /* 0x000fe20000000f00 */
[----:B------:R-:W-:Y:S02]  /*2d230*/  IMAD.MOV.U32 R9, RZ, RZ, R30 ;  /* 0x000000ffff097224 */ /* 0x000fe400078e001e */
[----:B------:R-:W-:Y:S01]  /*2d240*/  IMAD.MOV.U32 R21, RZ, RZ, R11 ;  /* 0x000000ffff157224 */ /* 0x000fe200078e000b */
[----:B------:R-:W2:Y:S01]  /*2d250*/  LDL.LU R30, [R1+0x1638] ;  /* 0x00163800011e7983 */ /* 0x000ea20000300800 */
[----:B-1----:R-:W-:-:S03]  /*2d260*/  IMAD.MOV.U32 R10, RZ, RZ, R22 ;  /* 0x000000ffff0a7224 */ /* 0x002fc600078e0016 */
[----:B------:R-:W3:Y:S01]  /*2d270*/  LDL.LU R22, [R1+0x1634] ;  /* 0x0016340001167983 */ /* 0x000ee20000300800 */
[----:B------:R-:W-:-:S03]  /*2d280*/  IMAD.MOV.U32 R11, RZ, RZ, R23 ;  /* 0x000000ffff0b7224 */ /* 0x000fc600078e0017 */
[----:B------:R-:W3:Y:S04]  /*2d290*/  LDL.LU R23, [R1+0x1630] ;  /* 0x0016300001177983 */ /* 0x000ee80000300800 */
[----:B------:R-:W-:Y:S04]  /*2d2a0*/  STL [R1+0x1370], R16 ;  /* 0x0013701001007387 */ /* 0x000fe80000100800 */
[----:B------:R-:W-:Y:S04]  /*2d2b0*/  STL [R1+0x136c], R17 ;  /* 0x00136c1101007387 */ /* 0x000fe80000100800 */
[----:B------:R-:W-:Y:S04]  /*2d2c0*/  STL [R1+0x1368], R20 ;  /* 0x0013681401007387 */ /* 0x000fe80000100800 */
[----:B------:R-:W-:Y:S01]  /*2d2d0*/  STL [R1+0x1364], R21 ;  /* 0x0013641501007387 */ /* 0x000fe20000100800 */
[----:B----4-:R-:W-:-:S15]  /*2d2e0*/  HMMA.16816.F32 R32, R12, R18, R32 ;  /* 0x000000120c20723c */ /* 0x010fde0000001820 */
[----:B------:R-:W-:-:S04]  /*2d2f0*/  NOP ;  /* 0x0000000000007918 */ /* 0x000fc80000000000 */
[----:B------:R-:W-:Y:S01]  /*2d300*/  STL.64 [R1+0x2e0], R32 ;  /* 0x0002e02001007387 */ /* 0x000fe20000100a00 */
[----:B------:R-:W-:Y:S02]  /*2d310*/  IMAD.MOV.U32 R29, RZ, RZ, R35 ;  /* 0x000000ffff1d7224 */ /* 0x000fe400078e0023 */
[----:B------:R-:W-:Y:S01]  /*2d320*/  IMAD.MOV.U32 R25, RZ, RZ, R34 ;  /* 0x000000ffff197224 */ /* 0x000fe200078e0022 */
[----:B------:R0:W-:Y:S04]  /*2d330*/  STL.64 [R1+0x2e8], R34 ;  /* 0x0002e82201007387 */ /* 0x0001e80000100a00 */
[----:B0-----:R-:W4:Y:S01]  /*2d340*/  LDL.LU.64 R34, [R1+0x1628] ;  /* 0x0016280001227983 */ /* 0x001f220000300a00 */
[----:B---3--:R-:W-:Y:S03]  /*2d350*/  HMMA.16816.F32 R40, R12, R22, R40 ;  /* 0x000000160c28723c */ /* 0x008fe60000001828 */
[----:B------:R0:W-:Y:S01]  /*2d360*/  STL.64 [R1+0x1578], R18 ;  /* 0x0015781201007387 */ /* 0x0001e20000100a00 */
[----:B------:R-:W-:-:S03]  /*2d370*/  MOV R28, R33 ;  /* 0x00000021001c7202 */ /* 0x000fc60000000f00 */
[----:B------:R-:W3:Y:S04]  /*2d380*/  LDL.LU R16, [R1+0x410] ;  /* 0x0004100001107983 */ /* 0x000ee80000300800 */
[----:B------:R-:W3:Y:S01]  /*2d390*/  LDL.LU R17, [R1+0x414] ;  /* 0x0004140001117983 */ /* 0x000ee20000300800 */
[----:B0-----:R-:W-:Y:S02]  /*2d3a0*/  IMAD.MOV.U32 R18, RZ, RZ, R26 ;  /* 0x000000ffff127224 */ /* 0x001fe400078e001a */
[----:B------:R-:W-:Y:S01]  /*2d3b0*/  IMAD.MOV.U32 R19, RZ, RZ, R27 ;  /* 0x000000ffff137224 */ /* 0x000fe200078e001b */
[----:B------:R-:W3:Y:S04]  /*2d3c0*/  LDL.LU R26, [R1+0x1624] ;  /* 0x00162400011a7983 */ /* 0x000ee80000300800 */
[----:B------:R-:W3:Y:S04]  /*2d3d0*/  LDL.LU R27, [R1+0x1620] ;  /* 0x00162000011b7983 */ /* 0x000ee80000300800 */
[----:B------:R-:W-:Y:S04]  /*2d3e0*/  STL [R1+0x137c], R25 ;  /* 0x00137c1901007387 */ /* 0x000fe80000100800 */
[----:B------:R-:W-:Y:S04]  /*2d3f0*/  STL [R1+0x1378], R28 ;  /* 0x0013781c01007387 */ /* 0x000fe80000100800 */
[----:B------:R-:W-:Y:S04]  /*2d400*/  STL [R1+0x1374], R29 ;  /* 0x0013741d01007387 */ /* 0x000fe80000100800 */
[----:B------:R-:W-:Y:S01]  /*2d410*/  STL.64 [R1+0x2d0], R40 ;  /* 0x0002d02801007387 */ /* 0x000fe20000100a00 */
[----:B------:R-:W-:Y:S01]  /*2d420*/  IMAD.MOV.U32 R37, RZ, RZ, R43 ;  /* 0x000000ffff257224 */ /* 0x000fe200078e002b */
[----:B------:R-:W-:-:S02]  /*2d430*/  MOV R33, R42 ;  /* 0x0000002a00217202 */ /* 0x000fc40000000f00 */
[----:B------:R0:W-:Y:S01]  /*2d440*/  STL.64 [R1+0x2d8], R42 ;  /* 0x0002d82a01007387 */ /* 0x0001e20000100a00 */
[----:B--2---:R-:W-:-:S03]  /*2d450*/  IMAD.MOV.U32 R21, RZ, RZ, R30 ;  /* 0x000000ffff157224 */ /* 0x004fc600078e001e */
[----:B0-----:R-:W2:Y:S04]  /*2d460*/  LDL.LU.64 R42, [R1+0x1618] ;  /* 0x00161800012a7983 */ /* 0x001ea80000300a00 */
[----:B------:R0:W-:Y:S02]  /*2d470*/  STL.64 [R1+0x1570], R22 ;  /* 0x0015701601007387 */ /* 0x0001e40000100a00 */
[----:B0-----:R-:W-:Y:S02]  /*2d480*/  IMAD.MOV.U32 R22, RZ, RZ, R31 ;  /* 0x000000ffff167224 */ /* 0x001fe400078e001f */
[----:B----4-:R-:W-:Y:S02]  /*2d490*/  IMAD.MOV.U32 R20, RZ, RZ, R34 ;  /* 0x000000ffff147224 */ /* 0x010fe400078e0022 */
[----:B------:R-:W4:Y:S04]  /*2d4a0*/  LDL.LU R34, [R1+0x1614] ;  /* 0x0016140001227983 */ /* 0x000f280000300800 */
[----:B------:R-:W2:Y:S04]  /*2d4b0*/  LDL.LU R30, [R1+0x1610] ;  /* 0x00161000011e7983 */ /* 0x000ea80000300800 */
[----:B------:R-:W2:Y:S01]  /*2d4c0*/  LDL.LU R31, [R1+0x160c] ;  /* 0x00160c00011f7983 */ /* 0x000ea20000300800 */
[----:B------:R-:W-:-:S03]  /*2d4d0*/  IMAD.MOV.U32 R23, RZ, RZ, R35 ;  /* 0x000000ffff177224 */ /* 0x000fc600078e0023 */
[----:B------:R-:W4:Y:S04]  /*2d4e0*/  LDL.LU R35, [R1+0x1608] ;  /* 0x0016080001237983 */ /* 0x000f280000300800 */
[----:B---3--:R-:W-:Y:S01]  /*2d4f0*/  HMMA.16816.F32 R20, R12, R26, R20 ;  /* 0x0000001a0c14723c */ /* 0x008fe20000001814 */
[----:B------:R-:W-:Y:S02]  /*2d500*/  IMAD.MOV.U32 R24, RZ, RZ, R32 ;  /* 0x000000ffff187224 */ /* 0x000fe400078e0020 */
[----:B------:R-:W-:-:S15]  /*2d510*/  IMAD.MOV.U32 R36, RZ, RZ, R41 ;  /* 0x000000ffff247224 */ /* 0x000fde00078e0029 */
[----:B------:R-:W-:Y:S01]  /*2d520*/  NOP ;  /* 0x0000000000007918 */ /* 0x000fe20000000000 */
[----:B------:R-:W-:Y:S04]  /*2d530*/  STL.64 [R1+0x2c0], R20 ;  /* 0x0002c01401007387 */ /* 0x000fe80000100a00 */
[----:B------:R0:W-:Y:S04]  /*2d540*/  STL.64 [R1+0x2c8], R22 ;  /* 0x0002c81601007387 */ /* 0x0001e80000100a00 */
[----:B------:R-:W-:Y:S04]  /*2d550*/  STL.64 [R1+0x1568], R26 ;  /* 0x0015681a01007387 */ /* 0x000fe80000100a00 */
[----:B------:R-:W-:Y:S01]  /*2d560*/  STL [R1+0x1560], R24 ;  /* 0x0015601801007387 */ /* 0x000fe20000100800 */
[----:B------:R-:W-:-:S02]  /*2d570*/  IMAD.MOV.U32 R45, RZ, RZ, R23 ;  /* 0x000000ffff2d7224 */ /* 0x000fc400078e0017 */
[----:B------:R-:W-:Y:S01]  /*2d580*/  IMAD.MOV.U32 R41, RZ, RZ, R22 ;  /* 0x000000ffff297224 */ /* 0x000fe200078e0016 */
[----:B0-----:R-:W-:Y:S01]  /*2d590*/  MOV R22, R49 ;  /* 0x0000003100167202 */ /* 0x001fe20000000f00 */
[----:B------:R-:W-:Y:S01]  /*2d5a0*/  IMAD.MOV.U32 R23, RZ, RZ, R48 ;  /* 0x000000ffff177224 */ /* 0x000fe200078e0030 */
[C---:B--2---:R-:W-:Y:S08]  /*2d5b0*/  HMMA.16816.F32 R16, R12.reuse, R30, R16 ;  /* 0x0000001e0c10723c */ /* 0x044ff00000001810 */
[----:B----4-:R-:W-:Y:S11]  /*2d5c0*/  HMMA.16816.F32 R8, R12, R34, R8 ;  /* 0x000000220c08723c */ /* 0x010ff60000001808 */
[----:B------:R-:W-:-:S02]  /*2d5d0*/  IMAD.MOV.U32 R53, RZ, RZ, R19 ;  /* 0x000000ffff357224 */ /* 0x000fc400078e0013 */
[----:B------:R-:W-:Y:S01]  /*2d5e0*/  IMAD.MOV.U32 R52, RZ, RZ, R17 ;  /* 0x000000ffff347224 */ /* 0x000fe200078e0011 */
[----:B------:R-:W-:Y:S04]  /*2d5f0*/  STL.64 [R1+0x2b0], R16 ;  /* 0x0002b01001007387 */ /* 0x000fe80000100a00 */
[----:B------:R-:W-:Y:S04]  /*2d600*/  STL.64 [R1+0x2b8], R18 ;  /* 0x0002b81201007387 */ /* 0x000fe80000100a00 */
[----:B------:R-:W-:Y:S04]  /*2d610*/  STL.64 [R1+0x1588], R54 ;  /* 0x0015883601007387 */ /* 0x000fe80000100a00 */
[----:B------:R0:W-:Y:S04]  /*2d620*/  STL.64 [R1+0x1580], R52 ;  /* 0x0015803401007387 */ /* 0x0001e80000100a00 */
[----:B------:R-:W-:Y:S04]  /*2d630*/  STL.64 [R1+0x1558], R30 ;  /* 0x0015581e01007387 */ /* 0x000fe80000100a00 */
[----:B------:R-:W-:Y:S04]  /*2d640*/  STL.64 [R1+0x2a0], R8 ;  /* 0x0002a00801007387 */ /* 0x000fe80000100a00 */
[----:B------:R1:W-:Y:S04]  /*2d650*/  STL.64 [R1+0x2a8], R10 ;  /* 0x0002a80a01007387 */ /* 0x0003e80000100a00 */
[----:B0-----:R-:W2:Y:S04]  /*2d660*/  LDL.LU R52, [R1+0x3e0] ;  /* 0x0003e00001347983 */ /* 0x001ea80000300800 */
[----:B------:R-:W2:Y:S04]  /*2d670*/  LDL.LU R53, [R1+0x3e4] ;  /* 0x0003e40001357983 */ /* 0x000ea80000300800 */
[----:B------:R-:W2:Y:S04]  /*2d680*/  LDL.LU R54, [R1+0x3e8] ;  /* 0x0003e80001367983 */ /* 0x000ea80000300800 */
[----:B------:R-:W2:Y:S04]  /*2d690*/  LDL.LU R55, [R1+0x3ec] ;  /* 0x0003ec0001377983 */ /* 0x000ea80000300800 */
[----:B------:R-:W3:Y:S04]  /*2d6a0*/  LDL.LU R16, [R1+0x270] ;  /* 0x0002700001107983 */ /* 0x000ee80000300800 */
[----:B------:R-:W3:Y:S04]  /*2d6b0*/  LDL.LU R17, [R1+0x274] ;  /* 0x0002740001117983 */ /* 0x000ee80000300800 */
[----:B------:R-:W3:Y:S04]  /*2d6c0*/  LDL.LU R18, [R1+0x278] ;  /* 0x0002780001127983 */ /* 0x000ee80000300800 */
[----:B------:R-:W3:Y:S04]  /*2d6d0*/  LDL.LU R19, [R1+0x27c] ;  /* 0x00027c0001137983 */ /* 0x000ee80000300800 */
[----:B-1----:R-:W4:Y:S04]  /*2d6e0*/  LDL R11, [R1+0x1350] ;  /* 0x00135000010b7983 */ /* 0x002f280000100800 */
[----:B------:R0:W-:Y:S04]  /*2d6f0*/  STL.64 [R1+0x15a8], R22 ;  /* 0x0015a81601007387 */ /* 0x0001e80000100a00 */
[----:B------:R-:W2:Y:S04]  /*2d700*/  LDL.LU R28, [R1+0x3b0] ;  /* 0x0003b000011c7983 */ /* 0x000ea80000300800 */
[----:B------:R-:W2:Y:S01]  /*2d710*/  LDL.LU R29, [R1+0x3b4] ;  /* 0x0003b400011d7983 */ /* 0x000ea20000300800 */
[----:B------:R-:W-:-:S02]  /*2d720*/  IMAD.MOV.U32 R30, RZ, RZ, R38 ;  /* 0x000000ffff1e7224 */ /* 0x000fc400078e0026 */
[----:B------:R-:W-:Y:S01]  /*2d730*/  IMAD.MOV.U32 R31, RZ, RZ, R47 ;  /* 0x000000ffff1f7224 */ /* 0x000fe200078e002f */
[----:B------:R-:W3:Y:S04]  /*2d740*/  LDL.LU R38, [R1+0x1604] ;  /* 0x0016040001267983 */ /* 0x000ee80000300800 */
[----:B------:R-:W3:Y:S04]  /*2d750*/  LDL.LU R47, [R1+0x1600] ;  /* 0x00160000012f7983 */ /* 0x000ee80000300800 */
[----:B------:R3:W-:Y:S01]  /*2d760*/  STL.64 [R1+0x15b8], R30 ;  /* 0x0015b81e01007387 */ /* 0x0007e20000100a00 */
[----:B0-----:R-:W-:-:S03]  /*2d770*/  IMAD.MOV.U32 R22, RZ, RZ, R39 ;  /* 0x000000ffff167224 */ /* 0x001fc600078e0027 */
[----:B--2---:R0:W-:Y:S04]  /*2d780*/  STL.64 [R1+0x15b0], R28 ;  /* 0x0015b01c01007387 */ /* 0x0041e80000100a00 */
[----:B------:R-:W2:Y:S04]  /*2d790*/  LDL.LU R48, [R1+0x3c0] ;  /* 0x0003c00001307983 */ /* 0x000ea80000300800 */
[----:B------:R-:W2:Y:S04]  /*2d7a0*/  LDL.LU R49, [R1+0x3c4] ;  /* 0x0003c40001317983 */ /* 0x000ea80000300800 */
[----:B------:R-:W2:Y:S04]  /*2d7b0*/  LDL.LU R50, [R1+0x3c8] ;  /* 0x0003c80001327983 */ /* 0x000ea80000300800 */
[----:B------:R-:W2:Y:S04]  /*2d7c0*/  LDL.LU R51, [R1+0x3cc] ;  /* 0x0003cc0001337983 */ /* 0x000ea80000300800 */
[----:B------:R-:W2:Y:S01]  /*2d7d0*/  LDL.LU R39, [R1+0x15fc] ;  /* 0x0015fc0001277983 */ /* 0x000ea20000300800 */
[----:B------:R-:W-:-:S03]  /*2d7e0*/  IMAD.MOV.U32 R23, RZ, RZ, R46 ;  /* 0x000000ffff177224 */ /* 0x000fc600078e002e */
[----:B------:R-:W4:Y:S01]  /*2d7f0*/  LDL.LU R46, [R1+0x15f8] ;  /* 0x0015f800012e7983 */ /* 0x000f220000300800 */
[----:B---3--:R-:W-:Y:S01]  /*2d800*/  IMAD.MOV.U32 R30, RZ, RZ, R47 ;  /* 0x000000ffff1e7224 */ /* 0x008fe200078e002f */
[----:B------:R-:W-:Y:S02]  /*2d810*/  MOV R31, R38 ;  /* 0x00000026001f7202 */ /* 0x000fe40000000f00 */
[----:B0-----:R-:W3:Y:S04]  /*2d820*/  LDL.LU R28, [R1+0x3d0] ;  /* 0x0003d000011c7983 */ /* 0x001ee80000300800 */
[----:B------:R-:W3:Y:S04]  /*2d830*/  LDL.LU R29, [R1+0x3d4] ;  /* 0x0003d400011d7983 */ /* 0x000ee80000300800 */
[----:B------:R-:W3:Y:S04]  /*2d840*/  LDL.LU R47, [R1+0x15f4] ;  /* 0x0015f400012f7983 */ /* 0x000ee80000300800 */
[----:B------:R-:W3:Y:S01]  /*2d850*/  LDL.LU R38, [R1+0x15f0] ;  /* 0x0015f00001267983 */ /* 0x000ee20000300800 */
[----:B--2---:R-:W-:-:S03]  /*2d860*/  IMAD.MOV.U32 R24, RZ, RZ, R39 ;  /* 0x000000ffff187224 */ /* 0x004fc600078e0027 */
[----:B------:R-:W2:Y:S01]  /*2d870*/  LDL.LU R39, [R1+0x15ec] ;  /* 0x0015ec0001277983 */ /* 0x000ea20000300800 */
[----:B------:R-:W-:Y:S02]  /*2d880*/  IMAD.MOV.U32 R57, RZ, RZ, R10 ;  /* 0x000000ffff397224 */ /* 0x000fe400078e000a */
[----:B------:R-:W-:Y:S02]  /*2d890*/  IMAD.MOV.U32 R56, RZ, RZ, R8 ;  /* 0x000000ffff387224 */ /* 0x000fe400078e0008 */
[----:B----4-:R-:W-:Y:S02]  /*2d8a0*/  IMAD.MOV.U32 R25, RZ, RZ, R46 ;  /* 0x000000ffff197224 */ /* 0x010fe400078e002e */
[----:B------:R-:W-:Y:S01]  /*2d8b0*/  IMAD.MOV.U32 R26, RZ, RZ, R42 ;  /* 0x000000ffff1a7224 */ /* 0x000fe200078e002a */
[----:B------:R-:W4:Y:S04]  /*2d8c0*/  LDL.LU R46, [R1+0x15e8] ;  /* 0x0015e800012e7983 */ /* 0x000f280000300800 */
[----:B------:R-:W4:Y:S01]  /*2d8d0*/  LDL.LU R42, [R1+0x15e4] ;  /* 0x0015e400012a7983 */ /* 0x000f220000300800 */
[----:B------:R-:W-:-:S03]  /*2d8e0*/  IMAD.MOV.U32 R27, RZ, RZ, R43 ;  /* 0x000000ffff1b7224 */ /* 0x000fc600078e002b */
[----:B------:R-:W4:Y:S04]  /*2d8f0*/  LDL.LU R43, [R1+0x15e0] ;  /* 0x0015e000012b7983 */ /* 0x000f280000300800 */
[----:B------:R-:W-:Y:S04]  /*2d900*/  STL.64 [R1+0x1598], R58 ;  /* 0x0015983a01007387 */ /* 0x000fe80000100a00 */
[----:B------:R3:W-:Y:S02]  /*2d910*/  STL.64 [R1+0x1590], R56 ;  /* 0x0015903801007387 */ /* 0x0007e40000100a00 */
[----:B---3--:R-:W-:Y:S01]  /*2d920*/  IMAD.MOV.U32 R56, RZ, RZ, R38 ;  /* 0x000000ffff387224 */ /* 0x008fe200078e0026 */
[----:B------:R-:W-:Y:S01]  /*2d930*/  MOV R58, R47 ;  /* 0x0000002f003a7202 */ /* 0x000fe20000000f00 */
[----:B------:R-:W3:Y:S01]  /*2d940*/  LDL.LU R38, [R1+0x15dc] ;  /* 0x0015dc0001267983 */ /* 0x000ee20000300800 */
[----:B------:R-:W-:-:S02]  /*2d950*/  IMAD.MOV.U32 R32, RZ, RZ, R40 ;  /* 0x000000ffff207224 */ /* 0x000fc400078e0028 */
[----:B--2---:R-:W-:Y:S02]  /*2d960*/  IMAD.MOV.U32 R57, RZ, RZ, R39 ;  /* 0x000000ffff397224 */ /* 0x004fe400078e0027 */
[----:B------:R-:W3:Y:S04]  /*2d970*/  LDL.LU R39, [R1+0x15d8] ;  /* 0x0015d80001277983 */ /* 0x000ee80000300800 */
[----:B------:R-:W2:Y:S04]  /*2d980*/  LDL.LU R47, [R1+0x15d4] ;  /* 0x0015d400012f7983 */ /* 0x000ea80000300800 */
[----:B------:R-:W3:Y:S04]  /*2d990*/  LDL.LU R59, [R1+0x3fc] ;  /* 0x0003fc00013b7983 */ /* 0x000ee80000300800 */
[----:B------:R0:W-:Y:S04]  /*2d9a0*/  STL.64 [R1+0x1550], R34 ;  /* 0x0015502201007387 */ /* 0x0001e80000100a00 */
[----:B------:R-:W-:Y:S01]  /*2d9b0*/  STL.64 [R1+0x1548], R32 ;  /* 0x0015482001007387 */ /* 0x000fe20000100a00 */
[----:B0-----:R-:W-:-:S03]  /*2d9c0*/  IMAD.MOV.U32 R34, RZ, RZ, R7 ;  /* 0x000000ffff227224 */ /* 0x001fc600078e0007 */
[----:B------:R-:W3:Y:S01]  /*2d9d0*/  LDL.LU R7, [R1+0x15d0] ;  /* 0x0015d00001077983 */ /* 0x000ee20000300800 */
[C---:B----4-:R-:W-:Y:S01]  /*2d9e0*/  HMMA.16816.F32 R52, R12.reuse, R42, R52 ;  /* 0x0000002a0c34723c */ /* 0x050fe20000001834 */
[----:B------:R-:W-:Y:S02]  /*2d9f0*/  IMAD.MOV.U32 R35, RZ, RZ, R2 ;  /* 0x000000ffff237224 */ /* 0x000fe400078e0002 */
[----:B------:R-:W4:Y:S01]  /*2da00*/  LDL.LU R2, [R1+0x15cc] ;  /* 0x0015cc0001027983 */ /* 0x000f220000300800 */
[----:B------:R-:W-:Y:S01]  /*2da10*/  MOV R44, R21 ;  /* 0x00000015002c7202 */ /* 0x000fe20000000f00 */
[----:B------:R-:W-:Y:S02]  /*2da20*/  IMAD.MOV.U32 R40, RZ, RZ, R20 ;  /* 0x000000ffff287224 */ /* 0x000fe400078e0014 */
[----:B------:R-:W-:Y:S01]  /*2da30*/  IMAD.MOV.U32 R10, RZ, RZ, R3 ;  /* 0x000000ffff0a7224 */ /* 0x000fe200078e0003 */
[C---:B--2---:R-:W-:Y:S08]  /*2da40*/  HMMA.16816.F32 R16, R12.reuse, R46, R16 ;  /* 0x0000002e0c10723c */ /* 0x044ff00000001810 */
[----:B---3--:R-:W-:Y:S01]  /*2da50*/  HMMA.16816.F32 R56, R12, R38, R56 ;  /* 0x000000260c38723c */ /* 0x008fe20000001838 */
[----:B------:R0:W1:Y:S02]  /*2da60*/  LDSM.16.MT88.4 R12, [R11+UR5+0x5800] ;  /* 0x005800050b0c783b */ /* 0x0000640008004200 */
[----:B0-----:R-:W-:-:S15]  /*2da70*/  IMAD.MOV.U32 R11, RZ, RZ, R0 ;  /* 0x000000ffff0b7224 */ /* 0x001fde00078e0000 */
[----:B------:R-:W-:Y:S01]  /*2da80*/  NOP ;  /* 0x0000000000007918 */ /* 0x000fe20000000000 */
[----:B------:R-:W-:Y:S04]  /*2da90*/  STL.64 [R1+0x290], R56 ;  /* 0x0002903801007387 */ /* 0x000fe80000100a00 */
[----:B------:R-:W-:Y:S04]  /*2daa0*/  STL.64 [R1+0x298], R58 ;  /* 0x0002983a01007387 */ /* 0x000fe80000100a00 */
[----:B------:R-:W-:Y:S04]  /*2dab0*/  STL.64 [R1+0x280], R52 ;  /* 0x0002803401007387 */ /* 0x000fe80000100a00 */
[----:B------:R-:W-:Y:S04]  /*2dac0*/  STL.64 [R1+0x288], R54 ;  /* 0x0002883601007387 */ /* 0x000fe80000100a00 */
[----:B------:R0:W-:Y:S04]  /*2dad0*/  STL.64 [R1+0x270], R16 ;  /* 0x0002701001007387 */ /* 0x0001e80000100a00 */
[----:B------:R2:W-:Y:S04]  /*2dae0*/  STL.64 [R1+0x278], R18 ;  /* 0x0002781201007387 */ /* 0x0005e80000100a00 */
[----:B------:R-:W3:Y:S01]  /*2daf0*/  LDL.LU R3, [R1+0x15c8] ;  /* 0x0015c80001037983 */ /* 0x000ee20000300800 */
[----:B------:R-:W-:Y:S03]  /*2db00*/  HMMA.16816.F32 R20, R4, R22, R28 ;  /* 0x000000160414723c */ /* 0x000fe6000000181c */
[----:B------:R-:W3:Y:S04]  /*2db10*/  LDL.LU R0, [R1+0x15c4] ;  /* 0x0015c40001007983 */ /* 0x000ee80000300800 */
[----:B0-----:R-:W3:Y:S04]  /*2db20*/  LDL.LU R16, [R1+0x380] ;  /* 0x0003800001107983 */ /* 0x001ee80000300800 */
[----:B------:R-:W3:Y:S04]  /*2db30*/  LDL.LU R17, [R1+0x384] ;  /* 0x0003840001117983 */ /* 0x000ee80000300800 */
[----:B--2---:R-:W3:Y:S04]  /*2db40*/  LDL.LU R18, [R1+0x388] ;  /* 0x0003880001127983 */ /* 0x004ee80000300800 */
[----:B------:R-:W3:Y:S01]  /*2db50*/  LDL.LU R19, [R1+0x38c] ;  /* 0x00038c0001137983 */ /* 0x000ee20000300800 */
[----:B------:R-:W-:-:S03]  /*2db60*/  IMAD.MOV.U32 R54, RZ, RZ, R61 ;  /* 0x000000ffff367224 */ /* 0x000fc600078e003d */
[----:B------:R-:W2:Y:S04]  /*2db70*/  LDL.LU R61, [R1+0x15c0] ;  /* 0x0015c000013d7983 */ /* 0x000ea80000300800 */
[----:B------:R-:W2:Y:S04]  /*2db80*/  LDL.LU R56, [R1+0x390] ;  /* 0x0003900001387983 */ /* 0x000ea80000300800 */
[----:B------:R-:W2:Y:S04]  /*2db90*/  LDL.LU R57, [R1+0x394] ;  /* 0x0003940001397983 */ /* 0x000ea80000300800 */
[----:B------:R-:W2:Y:S04]  /*2dba0*/  LDL.LU R58, [R1+0x398] ;  /* 0x00039800013a7983 */ /* 0x000ea80000300800 */
[----:B------:R-:W2:Y:S04]  /*2dbb0*/  LDL.LU R59, [R1+0x39c] ;  /* 0x00039c00013b7983 */ /* 0x000ea80000300800 */
[----:B-1----:R-:W-:Y:S04]  /*2dbc0*/  STL.64 [R1+0x1498], R14 ;  /* 0x0014980e01007387 */ /* 0x002fe80000100a00 */
[----:B------:R0:W-:Y:S01]  /*2dbd0*/  STL.64 [R1+0x1490], R12 ;  /* 0x0014900c01007387 */ /* 0x0001e20000100a00 */
[C---:B------:R-:W-:Y:S03]  /*2dbe0*/  HMMA.16816.F32 R32, R4.reuse, R34, R48 ;  /* 0x000000220420723c */ /* 0x040fe60000001830 */
[----:B0-----:R-:W2:Y:S04]  /*2dbf0*/  LDL.LU R12, [R1+0x370] ;  /* 0x00037000010c7983 */ /* 0x001ea80000300800 */
[----:B------:R-:W2:Y:S04]  /*2dc00*/  LDL.LU R13, [R1+0x374] ;  /* 0x00037400010d7983 */ /* 0x000ea80000300800 */
[----:B------:R-:W2:Y:S04]  /*2dc10*/  LDL.LU R14, [R1+0x378] ;  /* 0x00037800010e7983 */ /* 0x000ea80000300800 */
[----:B------:R-:W2:Y:S04]  /*2dc20*/  LDL.LU R15, [R1+0x37c] ;  /* 0x00037c00010f7983 */ /* 0x000ea80000300800 */
[----:B------:R-:W2:Y:S04]  /*2dc30*/  LDL.LU.64 R30, [R1+0x15b8] ;  /* 0x0015b800011e7983 */ /* 0x000ea80000300a00 */
[----:B------:R-:W2:Y:S04]  /*2dc40*/  LDL.LU.64 R28, [R1+0x15b0] ;  /* 0x0015b000011c7983 */ /* 0x000ea80000300a00 */
[----:B------:R-:W-:Y:S04]  /*2dc50*/  STL.64 [R1+0x710], R20 ;  /* 0x0007101401007387 */ /* 0x000fe80000100a00 */
[----:B------:R0:W-:Y:S04]  /*2dc60*/  STL.64 [R1+0x718], R22 ;  /* 0x0007181601007387 */ /* 0x0001e80000100a00 */
[----:B0-----:R-:W2:Y:S04]  /*2dc70*/  LDL.LU.64 R22, [R1+0x15a8] ;  /* 0x0015a80001167983 */ /* 0x001ea80000300a00 */
[----:B------:R-:W2:Y:S04]  /*2dc80*/  LDL.LU.64 R50, [R1+0x15a0] ;  /* 0x0015a00001327983 */ /* 0x000ea80000300a00 */
[----:B------:R-:W3:Y:S04]  /*2dc90*/  LDL.LU R48, [R1+0x360] ;  /* 0x0003600001307983 */ /* 0x000ee80000300800 */
[----:B------:R-:W-:Y:S04]  /*2dca0*/  STL.64 [R1+0x6d0], R32 ;  /* 0x0006d02001007387 */ /* 0x000fe80000100a00 */
[----:B------:R-:W-:Y:S01]  /*2dcb0*/  STL.64 [R1+0x6d8], R34 ;  /* 0x0006d82201007387 */ /* 0x000fe20000100a00 */
[----:B------:R-:W-:Y:S01]  /*2dcc0*/  IMAD.MOV.U32 R55, RZ, RZ, R60 ;  /* 0x000000ffff377224 */ /* 0x000fe200078e003c */
[C---:B--2---:R-:W-:Y:S08]  /*2dcd0*/  HMMA.16816.F32 R28, R4.reuse, R50, R28 ;  /* 0x00000032041c723c */ /* 0x044ff0000000181c */
[C---:B------:R-:W-:Y:S11]  /*2dce0*/  HMMA.16816.F32 R20, R4.reuse, R22, R24 ;  /* 0x000000160414723c */ /* 0x040ff60000001818 */
[----:B------:R-:W-:Y:S04]  /*2dcf0*/  STL.64 [R1+0x6a0], R28 ;  /* 0x0006a01c01007387 */ /* 0x000fe80000100a00 */
[----:B------:R-:W-:Y:S04]  /*2dd00*/  STL.64 [R1+0x6a8], R30 ;  /* 0x0006a81e01007387 */ /* 0x000fe80000100a00 */
[----:B------:R-:W2:Y:S04]  /*2dd10*/  LDL.LU R49, [R1+0x364] ;  /* 0x0003640001317983 */ /* 0x000ea80000300800 */
[----:B------:R-:W2:Y:S04]  /*2dd20*/  LDL.LU R50, [R1+0x368] ;  /* 0x0003680001327983 */ /* 0x000ea80000300800 */
[----:B------:R-:W2:Y:S04]  /*2dd30*/  LDL.LU R51, [R1+0x36c] ;  /* 0x00036c0001337983 */ /* 0x000ea80000300800 */
[----:B------:R-:W2:Y:S04]  /*2dd40*/  LDL.LU R24, [R1+0x340] ;  /* 0x0003400001187983 */ /* 0x000ea80000300800 */
[----:B------:R0:W-:Y:S04]  /*2dd50*/  STL.64 [R1+0x660], R20 ;  /* 0x0006601401007387 */ /* 0x0001e80000100a00 */
[----:B------:R1:W-:Y:S04]  /*2dd60*/  STL.64 [R1+0x668], R22 ;  /* 0x0006681601007387 */ /* 0x0003e80000100a00 */
[----:B------:R-:W2:Y:S04]  /*2dd70*/  LDL.LU R25, [R1+0x344] ;  /* 0x0003440001197983 */ /* 0x000ea80000300800 */
[----:B------:R-:W2:Y:S04]  /*2dd80*/  LDL.LU R26, [R1+0x348] ;  /* 0x00034800011a7983 */ /* 0x000ea80000300800 */
[----:B------:R-:W2:Y:S04]  /*2dd90*/  LDL.LU R27, [R1+0x34c] ;  /* 0x00034c00011b7983 */ /* 0x000ea80000300800 */
[----:B0-----:R-:W2:Y:S04]  /*2dda0*/  LDL.LU R20, [R1+0x350] ;  /* 0x0003500001147983 */ /* 0x001ea80000300800 */
[----:B------:R-:W2:Y:S04]  /*2ddb0*/  LDL.LU R21, [R1+0x354] ;  /* 0x0003540001157983 */ /* 0x000ea80000300800 */
[----:B-1----:R-:W2:Y:S04]  /*2ddc0*/  LDL.LU R22, [R1+0x358] ;  /* 0x0003580001167983 */ /* 0x002ea80000300800 */
        /* <DEDUP_REMOVED lines=9> */
[C---:B------:R-:W-:Y:S03]  /*2de60*/  HMMA.16816.F32 R52, R4.reuse, R54, R56 ;  /* 0x000000360434723c */ /* 0x040fe60000001838 */
[----:B------:R-:W2:Y:S04]  /*2de70*/  LDL.LU.64 R58, [R1+0x1598] ;  /* 0x00159800013a7983 */ /* 0x000ea80000300a00 */
[----:B------:R-:W4:Y:S01]  /*2de80*/  LDL.LU.64 R56, [R1+0x1590] ;  /* 0x0015900001387983 */ /* 0x000f220000300a00 */
[C---:B---3--:R-:W-:Y:S11]  /*2de90*/  HMMA.16816.F32 R8, R4.reuse, R10, R16 ;  /* 0x0000000a0408723c */ /* 0x048ff60000001810 */
[----:B------:R-:W-:Y:S04]  /*2dea0*/  STL.64 [R1+0x620], R52 ;  /* 0x0006203401007387 */ /* 0x000fe80000100a00 */
[----:B------:R0:W-:Y:S04]  /*2deb0*/  STL.64 [R1+0x628], R54 ;  /* 0x0006283601007387 */ /* 0x0001e80000100a00 */
[----:B0-----:R-:W3:Y:S04]  /*2dec0*/  LDL.LU.64 R54, [R1+0x1588] ;  /* 0x0015880001367983 */ /* 0x001ee80000300a00 */
[----:B------:R-:W3:Y:S04]  /*2ded0*/  LDL.LU.64 R52, [R1+0x1580] ;  /* 0x0015800001347983 */ /* 0x000ee80000300a00 */
[----:B------:R-:W3:Y:S04]  /*2dee0*/  LDL.LU.64 R18, [R1+0x1578] ;  /* 0x0015780001127983 */ /* 0x000ee80000300a00 */
[----:B------:R0:W-:Y:S04]  /*2def0*/  STL.64 [R1+0x5e0], R8 ;  /* 0x0005e00801007387 */ /* 0x0001e80000100a00 */
[----:B------:R1:W-:Y:S04]  /*2df00*/  STL.64 [R1+0x5e8], R10 ;  /* 0x0005e80a01007387 */ /* 0x0003e80000100a00 */
[----:B0-----:R-:W3:Y:S04]  /*2df10*/  LDL.LU R8, [R1+0x310] ;  /* 0x0003100001087983 */ /* 0x001ee80000300800 */
[----:B------:R-:W3:Y:S04]  /*2df20*/  LDL.LU R9, [R1+0x314] ;  /* 0x0003140001097983 */ /* 0x000ee80000300800 */
[----:B-1----:R-:W3:Y:S04]  /*2df30*/  LDL.LU R10, [R1+0x318] ;  /* 0x00031800010a7983 */ /* 0x002ee80000300800 */
[----:B------:R-:W3:Y:S01]  /*2df40*/  LDL.LU R11, [R1+0x31c] ;  /* 0x00031c00010b7983 */ /* 0x000ee20000300800 */
[----:B--2---:R-:W-:-:S15]  /*2df50*/  HMMA.16816.F32 R12, R4, R58, R12 ;  /* 0x0000003a040c723c */ /* 0x004fde000000180c */
[----:B------:R-:W-:-:S04]  /*2df60*/  NOP ;  /* 0x0000000000007918 */ /* 0x000fc80000000000 */
[----:B------:R0:W-:Y:S04]  /*2df70*/  STL.64 [R1+0x5c0], R12 ;  /* 0x0005c00c01007387 */ /* 0x0001e80000100a00 */
[----:B------:R1:W-:Y:S04]  /*2df80*/  STL.64 [R1+0x5c8], R14 ;  /* 0x0005c80e01007387 */ /* 0x0003e80000100a00 */
[----:B0-----:R-:W2:Y:S04]  /*2df90*/  LDL.LU R12, [R1+0x260] ;  /* 0x00026000010c7983 */ /* 0x001ea80000300800 */
[----:B------:R-:W2:Y:S04]  /*2dfa0*/  LDL.LU R13, [R1+0x264] ;  /* 0x00026400010d7983 */ /* 0x000ea80000300800 */
[----:B-1----:R-:W2:Y:S04]  /*2dfb0*/  LDL.LU R14, [R1+0x268] ;  /* 0x00026800010e7983 */ /* 0x002ea80000300800 */
[----:B------:R-:W2:Y:S04]  /*2dfc0*/  LDL.LU R15, [R1+0x26c] ;  /* 0x00026c00010f7983 */ /* 0x000ea80000300800 */
[----:B------:R-:W-:Y:S04]  /*2dfd0*/  STL.64 [R1+0x14f0], R58 ;  /* 0x0014f03a01007387 */ /* 0x000fe80000100a00 */
[----:B----4-:R0:W-:Y:S01]  /*2dfe0*/  STL.64 [R1+0x14e8], R56 ;  /* 0x0014e83801007387 */ /* 0x0101e20000100a00 */
[C---:B---3--:R-:W-:Y:S08]  /*2dff0*/  HMMA.16816.F32 R20, R4.reuse, R18, R20 ;  /* 0x000000120414723c */ /* 0x048ff00000001814 */
[----:B0-----:R-:W-:Y:S01]  /*2e000*/  HMMA.16816.F32 R56, R4, R54, R48 ;  /* 0x000000360438723c */ /* 0x001fe20000001830 */
[----:B------:R-:W3:-:S15]  /*2e010*/  LDL.LU R48, [R1+0x240] ;  /* 0x0002400001307983 */ /* 0x000ede0000300800 */
[----:B------:R-:W-:-:S03]  /*2e020*/  NOP ;  /* 0x0000000000007918 */ /* 0x000fc60000000000 */
[----:B------:R-:W-:Y:S04]  /*2e030*/  STL.64 [R1+0x560], R56 ;  /* 0x0005603801007387 */ /* 0x000fe80000100a00 */
[----:B------:R0:W-:Y:S04]  /*2e040*/  STL.64 [R1+0x568], R58 ;  /* 0x0005683a01007387 */ /* 0x0001e80000100a00 */
[----:B------:R-:W3:Y:S04]  /*2e050*/  LDL.LU R49, [R1+0x244] ;  /* 0x0002440001317983 */ /* 0x000ee80000300800 */
[----:B------:R-:W3:Y:S04]  /*2e060*/  LDL.LU R50, [R1+0x248] ;  /* 0x0002480001327983 */ /* 0x000ee80000300800 */
[----:B------:R-:W3:Y:S04]  /*2e070*/  LDL.LU R51, [R1+0x24c] ;  /* 0x00024c0001337983 */ /* 0x000ee80000300800 */
[----:B0-----:R-:W4:Y:S04]  /*2e080*/  LDL.LU.64 R58, [R1+0x48] ;  /* 0x00004800013a7983 */ /* 0x001f280000300a00 */
[----:B------:R0:W-:Y:S04]  /*2e090*/  STL.64 [R1+0x14e0], R54 ;  /* 0x0014e03601007387 */ /* 0x0001e80000100a00 */
[----:B------:R-:W-:Y:S04]  /*2e0a0*/  STL.64 [R1+0x14d8], R52 ;  /* 0x0014d83401007387 */ /* 0x000fe80000100a00 */
[----:B0-----:R-:W2:Y:S04]  /*2e0b0*/  LDL.LU.64 R54, [R1+0x58] ;  /* 0x0000580001367983 */ /* 0x001ea80000300a00 */
[----:B------:R-:W-:Y:S04]  /*2e0c0*/  STL.64 [R1+0x530], R20 ;  /* 0x0005301401007387 */ /* 0x000fe80000100a00 */
[----:B------:R0:W-:Y:S04]  /*2e0d0*/  STL.64 [R1+0x538], R22 ;  /* 0x0005381601007387 */ /* 0x0001e80000100a00 */
[----:B0-----:R-:W2:Y:S02]  /*2e0e0*/  LDL.LU.64 R22, [R1+0x1570] ;  /* 0x0015700001167983 */ /* 0x001ea40000300a00 */
[----:B--2---:R-:W-:-:S15]  /*2e0f0*/  HMMA.16816.F32 R24, R4, R22, R24 ;  /* 0x000000160418723c */ /* 0x004fde0000001818 */
[----:B------:R-:W-:-:S04]  /*2e100*/  NOP ;  /* 0x0000000000007918 */ /* 0x000fc80000000000 */
[----:B------:R-:W-:Y:S04]  /*2e110*/  STL.64 [R1+0x500], R24 ;  /* 0x0005001801007387 */ /* 0x000fe80000100a00 */
[----:B------:R0:W-:Y:S04]  /*2e120*/  STL.64 [R1+0x508], R26 ;  /* 0x0005081a01007387 */ /* 0x0001e80000100a00 */
[----:B0-----:R-:W2:Y:S04]  /*2e130*/  LDL.LU.64 R26, [R1+0x1568] ;  /* 0x00156800011a7983 */ /* 0x001ea80000300a00 */
[----:B------:R-:W3:Y:S04]  /*2e140*/  LDL.LU R24, [R1+0x1560] ;  /* 0x0015600001187983 */ /* 0x000ee80000300800 */
        /* <DEDUP_REMOVED lines=15> */
[----:B------:R-:W3:Y:S04]  /*2e240*/  LDL.LU.64 R32, [R1+0x1548] ;  /* 0x0015480001207983 */ /* 0x000ee80000300a00 */
        /* <DEDUP_REMOVED lines=11> */
[----:B------:R-:W-:Y:S04]  /*2e300*/  STL.64 [R1+0x14a8], R34 ;  /* 0x0014a82201007387 */ /* 0x000fe80000100a00 */
[----:B---3--:R0:W-:Y:S04]  /*2e310*/  STL.64 [R1+0x14a0], R32 ;  /* 0x0014a02001007387 */ /* 0x0081e80000100a00 */
[----:B0-----:R-:W3:Y:S04]  /*2e320*/  LDL.LU R32, [R1+0x300] ;  /* 0x0003000001207983 */ /* 0x001ee80000300800 */
[----:B------:R-:W3:Y:S04]  /*2e330*/  LDL.LU R33, [R1+0x304] ;  /* 0x0003040001217983 */ /* 0x000ee80000300800 */
[----:B------:R-:W3:Y:S04]  /*2e340*/  LDL.LU R34, [R1+0x308] ;  /* 0x0003080001227983 */ /* 0x000ee80000300800 */
[----:B------:R-:W3:Y:S01]  /*2e350*/  LDL.LU R35, [R1+0x30c] ;  /* 0x00030c0001237983 */ /* 0x000ee20000300800 */
[----:B------:R-:W-:Y:S03]  /*2e360*/  HMMA.16816.F32 R20, R4, R42, R20 ;  /* 0x0000002a0414723c */ /* 0x000fe60000001814 */
[----:B------:R-:W-:Y:S04]  /*2e370*/  STL.64 [R1+0x14b8], R38 ;  /* 0x0014b82601007387 */ /* 0x000fe80000100a00 */
[----:B------:R-:W-:Y:S01]  /*2e380*/  STL.64 [R1+0x14b0], R36 ;  /* 0x0014b02401007387 */ /* 0x000fe20000100a00 */
[----:B------:R-:W-:-:S02]  /*2e390*/  IMAD.MOV.U32 R17, RZ, RZ, R54 ;  /* 0x000000ffff117224 */ /* 0x000fc400078e0036 */
[----:B------:R-:W-:Y:S02]  /*2e3a0*/  IMAD.MOV.U32 R16, RZ, RZ, R55 ;  /* 0x000000ffff107224 */ /* 0x000fe400078e0037 */
[----:B----4-:R-:W-:Y:S01]  /*2e3b0*/  IMAD.MOV.U32 R25, RZ, RZ, R59 ;  /* 0x000000ffff197224 */ /* 0x010fe200078e003b */
[C---:B---3--:R-:W-:Y:S08]  /*2e3c0*/  HMMA.16816.F32 R32, R4.reuse, R38, R32 ;  /* 0x000000260420723c */ /* 0x048ff00000001820 */
[----:B------:R-:W-:Y:S11]  /*2e3d0*/  HMMA.16816.F32 R4, R4, R46, R12 ;  /* 0x0000002e0404723c */ /* 0x000ff6000000180c */
[----:B------:R-:W-:Y:S04]  /*2e3e0*/  STL.64 [R1+0x470], R32 ;  /* 0x0004702001007387 */ /* 0x000fe80000100a00 */
[----:B------:R-:W-:Y:S04]  /*2e3f0*/  STL.64 [R1+0x478], R34 ;  /* 0x0004782201007387 */ /* 0x000fe80000100a00 */
[----:B------:R-:W-:Y:S04]  /*2e400*/  STL.64 [R1+0x14d0], R42 ;  /* 0x0014d02a01007387 */ /* 0x000fe80000100a00 */
[----:B------:R-:W-:Y:S04]  /*2e410*/  STL.64 [R1+0x14c8], R40 ;  /* 0x0014c82801007387 */ /* 0x000fe80000100a00 */
[----:B------:R-:W-:Y:S04]  /*2e420*/  STL.64 [R1+0x460], R20 ;  /* 0x0004601401007387 */ /* 0x000fe80000100a00 */
[----:B------:R0:W-:Y:S04]  /*2e430*/  STL.64 [R1+0x468], R22 ;  /* 0x0004681601007387 */ /* 0x0001e80000100a00 */
[----:B------:R-:W3:Y:S04]  /*2e440*/  LDL.LU R12, [R1+0x230] ;  /* 0x00023000010c7983 */ /* 0x000ee80000300800 */
[----:B------:R-:W-:Y:S04]  /*2e450*/  STL.64 [R1+0x160], R4 ;  /* 0x0001600401007387 */ /* 0x000fe80000100a00 */
[----:B------:R2:W-:Y:S04]  /*2e460*/  STL.64 [R1+0x168], R6 ;  /* 0x0001680601007387 */ /* 0x0005e80000100a00 */
[----:B------:R-:W3:Y:S04]  /*2e470*/  LDL.LU R13, [R1+0x234] ;  /* 0x00023400010d7983 */ /* 0x000ee80000300800 */
[----:B------:R-:W3:Y:S01]  /*2e480*/  LDL.LU R14, [R1+0x238] ;  /* 0x00023800010e7983 */ /* 0x000ee20000300800 */
[----:B------:R-:W-:-:S03]  /*2e490*/  MOV R15, R61 ;  /* 0x0000003d000f7202 */ /* 0x000fc60000000f00 */
[----:B0-----:R-:W3:Y:S01]  /*2e4a0*/  LDL.LU.64 R22, [R1+0x38] ;  /* 0x0000380001167983 */ /* 0x001ee20000300a00 */
[----:B--2---:R-:W-:Y:S03]  /*2e4b0*/  HMMA.16816.F32 R4, R8, R54, R28 ;  /* 0x000000360804723c */ /* 0x004fe6000000181c */
[----:B------:R-:W-:Y:S04]  /*2e4c0*/  STL.64 [R1+0x1500], R46 ;  /* 0x0015002e01007387 */ /* 0x000fe80000100a00 */
[----:B------:R-:W-:-:S12]  /*2e4d0*/  STL.64 [R1+0x14f8], R44 ;  /* 0x0014f82c01007387 */ /* 0x000fd80000100a00 */
[----:B------:R-:W-:Y:S04]  /*2e4e0*/  STL.64 [R1+0x720], R4 ;  /* 0x0007200401007387 */ /* 0x000fe80000100a00 */
[----:B------:R0:W-:Y:S01]  /*2e4f0*/  STL.64 [R1+0x728], R6 ;  /* 0x0007280601007387 */ /* 0x0001e20000100a00 */
[----:B------:R-:W-:Y:S02]  /*2e500*/  IMAD.MOV.U32 R61, RZ, RZ, R4 ;  /* 0x000000ffff3d7224 */ /* 0x000fe400078e0004 */
[----:B0-----:R-:W-:Y:S01]  /*2e510*/  HMMA.16816.F32 R4, R8, R58, R48 ;  /* 0x0000003a0804723c */ /* 0x001fe20000001830 */
[----:B------:R-:W-:Y:S04]  /*2e520*/  STL.64 [R1+0x1510], R18 ;  /* 0x0015101201007387 */ /* 0x000fe80000100a00 */
[----:B------:R-:W-:Y:S01]  /*2e530*/  STL.64 [R1+0x1508], R16 ;  /* 0x0015081001007387 */ /* 0x000fe20000100a00 */
[----:B------:R-:W-:-:S13]  /*2e540*/  IMAD.MOV.U32 R48, RZ, RZ, R58 ;  /* 0x000000ffff307224 */ /* 0x000fda00078e003a */
[----:B------:R-:W-:Y:S04]  /*2e550*/  STL.64 [R1+0x6f0], R4 ;  /* 0x0006f00401007387 */ /* 0x000fe80000100a00 */
[----:B------:R-:W-:Y:S04]  /*2e560*/  STL.64 [R1+0x6f8], R6 ;  /* 0x0006f80601007387 */ /* 0x000fe80000100a00 */
[----:B------:R-:W-:Y:S04]  /*2e570*/  STL.64 [R1+0x1530], R26 ;  /* 0x0015301a01007387 */ /* 0x000fe80000100a00 */
[----:B------:R0:W-:Y:S04]  /*2e580*/  STL.64 [R1+0x1528], R24 ;  /* 0x0015281801007387 */ /* 0x0001e80000100a00 */
[----:B------:R-:W-:Y:S04]  /*2e590*/  STL [R1+0x1520], R48 ;  /* 0x0015203001007387 */ /* 0x000fe80000100800 */
[----:B------:R-:W2:Y:S04]  /*2e5a0*/  LDL.LU R44, [R1+0x200] ;  /* 0x00020000012c7983 */ /* 0x000ea80000300800 */
[----:B------:R-:W2:Y:S04]  /*2e5b0*/  LDL.LU R45, [R1+0x204] ;  /* 0x00020400012d7983 */ /* 0x000ea80000300800 */
[----:B------:R-:W2:Y:S04]  /*2e5c0*/  LDL.LU R46, [R1+0x208] ;  /* 0x00020800012e7983 */ /* 0x000ea80000300800 */
[----:B------:R-:W2:Y:S04]  /*2e5d0*/  LDL.LU R47, [R1+0x20c] ;  /* 0x00020c00012f7983 */ /* 0x000ea80000300800 */
[----:B0-----:R-:W4:Y:S04]  /*2e5e0*/  LDL.LU R24, [R1+0x220] ;  /* 0x0002200001187983 */ /* 0x001f280000300800 */
[----:B------:R-:W4:Y:S04]  /*2e5f0*/  LDL.LU R25, [R1+0x224] ;  /* 0x0002240001197983 */ /* 0x000f280000300800 */
[----:B------:R-:W4:Y:S04]  /*2e600*/  LDL.LU R26, [R1+0x228] ;  /* 0x00022800011a7983 */ /* 0x000f280000300800 */
[----:B------:R-:W4:Y:S04]  /*2e610*/  LDL.LU R27, [R1+0x22c] ;  /* 0x00022c00011b7983 */ /* 0x000f280000300800 */
[----:B------:R-:W4:Y:S04]  /*2e620*/  LDL.LU.64 R50, [R1+0x28] ;  /* 0x0000280001327983 */ /* 0x000f280000300a00 */
        /* <DEDUP_REMOVED lines=9> */
[----:B------:R-:W2:Y:S01]  /*2e6c0*/  LDL.LU R55, [R1+0x1fc] ;  /* 0x0001fc0001377983 */ /* 0x000ea20000300800 */
[----:B---3--:R-:W-:Y:S01]  /*2e6d0*/  HMMA.16816.F32 R4, R8, R22, R12 ;  /* 0x000000160804723c */ /* 0x008fe2000000180c */
[----:B------:R-:W-:Y:S01]  /*2e6e0*/  IMAD.MOV.U32 R13, RZ, RZ, R22 ;  /* 0x000000ffff0d7224 */ /* 0x000fe200078e0016 */
[----:B------:R-:W-:-:S15]  /*2e6f0*/  MOV R12, R23 ;  /* 0x00000017000c7202 */ /* 0x000fde0000000f00 */
[----:B------:R-:W-:Y:S02]  /*2e700*/  NOP ;  /* 0x0000000000007918 */ /* 0x000fe40000000000 */
[----:B------:R0:W-:Y:S04]  /*2e710*/  STL.64 [R1+0x6b0], R4 ;  /* 0x0006b00401007387 */ /* 0x0001e80000100a00 */
[----:B------:R1:W-:Y:S04]  /*2e720*/  STL.64 [R1+0x6b8], R6 ;  /* 0x0006b80601007387 */ /* 0x0003e80000100a00 */
        /* <DEDUP_REMOVED lines=12> */
[----:B0-----:R-:W3:Y:S04]  /*2e7f0*/  LDL.LU R4, [R1+0x170] ;  /* 0x0001700001047983 */ /* 0x001ee80000300800 */
[----:B------:R-:W3:Y:S04]  /*2e800*/  LDL.LU R5, [R1+0x174] ;  /* 0x0001740001057983 */ /* 0x000ee80000300800 */
[----:B-1----:R-:W3:Y:S04]  /*2e810*/  LDL.LU R6, [R1+0x178] ;  /* 0x0001780001067983 */ /* 0x002ee80000300800 */
[----:B------:R-:W3:Y:S04]  /*2e820*/  LDL.LU R7, [R1+0x17c] ;  /* 0x00017c0001077983 */ /* 0x000ee80000300800 */
[----:B------:R-:W3:Y:S04]  /*2e830*/  LDL.LU R32, [R1+0x1b0] ;  /* 0x0001b00001207983 */ /* 0x000ee80000300800 */
[----:B------:R-:W3:Y:S04]  /*2e840*/  LDL.LU R33, [R1+0x1b4] ;  /* 0x0001b40001217983 */ /* 0x000ee80000300800 */
[----:B------:R-:W3:Y:S04]  /*2e850*/  LDL.LU R34, [R1+0x1b8] ;  /* 0x0001b80001227983 */ /* 0x000ee80000300800 */
[----:B------:R-:W3:Y:S01]  /*2e860*/  LDL.LU R35, [R1+0x1bc] ;  /* 0x0001bc0001237983 */ /* 0x000ee20000300800 */
[C---:B----4-:R-:W-:Y:S08]  /*2e870*/  HMMA.16816.F32 R24, R8.reuse, R50, R24 ;  /* 0x000000320818723c */ /* 0x050ff00000001818 */
[C---:B--2---:R-:W-:Y:S08]  /*2e880*/  HMMA.16816.F32 R28, R8.reuse, R18, R28 ;  /* 0x00000012081c723c */ /* 0x044ff0000000181c */
[----:B------:R-:W-:Y:S01]  /*2e890*/  HMMA.16816.F32 R44, R8, R58, R44 ;  /* 0x0000003a082c723c */ /* 0x000fe2000000182c */
[----:B------:R-:W-:-:S02]  /*2e8a0*/  IMAD.MOV.U32 R15, RZ, RZ, R50 ;  /* 0x000000ffff0f7224 */ /* 0x000fc400078e0032 */
[----:B------:R-:W-:Y:S01]  /*2e8b0*/  IMAD.MOV.U32 R50, RZ, RZ, R58 ;  /* 0x000000ffff327224 */ /* 0x000fe200078e003a */
[----:B------:R-:W-:Y:S04]  /*2e8c0*/  STL.64 [R1+0x670], R24 ;  /* 0x0006701801007387 */ /* 0x000fe80000100a00 */
[----:B------:R0:W-:Y:S01]  /*2e8d0*/  STL.64 [R1+0x678], R26 ;  /* 0x0006781a01007387 */ /* 0x0001e20000100a00 */
[----:B------:R-:W-:-:S03]  /*2e8e0*/  IMAD.MOV.U32 R49, RZ, RZ, R59 ;  /* 0x000000ffff317224 */ /* 0x000fc600078e003b */
[----:B0-----:R-:W2:Y:S04]  /*2e8f0*/  LDL.LU.64 R26, [R1+0x1530] ;  /* 0x00153000011a7983 */ /* 0x001ea80000300a00 */
[----:B------:R-:W4:Y:S04]  /*2e900*/  LDL.LU.64 R24, [R1+0x1528] ;  /* 0x0015280001187983 */ /* 0x000f280000300a00 */
[----:B------:R-:W2:Y:S04]  /*2e910*/  LDL.LU R48, [R1+0x1520] ;  /* 0x0015200001307983 */ /* 0x000ea80000300800 */
[----:B------:R0:W-:Y:S04]  /*2e920*/  STL.64 [R1+0x640], R28 ;  /* 0x0006401c01007387 */ /* 0x0001e80000100a00 */
[----:B------:R1:W-:Y:S01]  /*2e930*/  STL.64 [R1+0x648], R30 ;  /* 0x0006481e01007387 */ /* 0x0003e20000100a00 */
[----:B0-----:R-:W-:-:S03]  /*2e940*/  IMAD.MOV.U32 R29, RZ, RZ, R18 ;  /* 0x000000ffff1d7224 */ /* 0x001fc600078e0012 */
[----:B-1----:R-:W2:Y:S01]  /*2e950*/  LDL.LU.64 R30, [R1+0x1518] ;  /* 0x00151800011e7983 */ /* 0x002ea20000300a00 */
[----:B------:R-:W-:-:S03]  /*2e960*/  IMAD.MOV.U32 R28, RZ, RZ, R19 ;  /* 0x000000ffff1c7224 */ /* 0x000fc600078e0013 */
[----:B------:R-:W3:Y:S04]  /*2e970*/  LDL.LU.64 R18, [R1+0x1510] ;  /* 0x0015100001127983 */ /* 0x000ee80000300a00 */
[----:B------:R-:W2:Y:S04]  /*2e980*/  LDL.LU.64 R16, [R1+0x1508] ;  /* 0x0015080001107983 */ /* 0x000ea80000300a00 */
[----:B------:R-:W-:Y:S04]  /*2e990*/  STL.64 [R1+0x600], R44 ;  /* 0x0006002c01007387 */ /* 0x000fe80000100a00 */
[----:B------:R0:W-:Y:S04]  /*2e9a0*/  STL.64 [R1+0x608], R46 ;  /* 0x0006082e01007387 */ /* 0x0001e80000100a00 */
[----:B0-----:R-:W2:Y:S04]  /*2e9b0*/  LDL.LU.64 R46, [R1+0x1500] ;  /* 0x00150000012e7983 */ /* 0x001ea80000300a00 */
[----:B------:R-:W2:Y:S04]  /*2e9c0*/  LDL.LU.64 R44, [R1+0x14f8] ;  /* 0x0014f800012c7983 */ /* 0x000ea80000300a00 */
[----:B------:R-:W2:Y:S04]  /*2e9d0*/  LDL.LU.64 R58, [R1+0x14f0] ;  /* 0x0014f000013a7983 */ /* 0x000ea80000300a00 */
[----:B------:R-:W3:Y:S01]  /*2e9e0*/  LDL.LU.64 R56, [R1+0x14e8] ;  /* 0x0014e80001387983 */ /* 0x000ee20000300a00 */
[----:B--2---:R-:W-:-:S15]  /*2e9f0*/  HMMA.16816.F32 R52, R8, R58, R52 ;  /* 0x0000003a0834723c */ /* 0x004fde0000001834 */
[----:B------:R-:W-:-:S04]  /*2ea00*/  NOP ;  /* 0x0000000000007918 */ /* 0x000fc80000000000 */
[----:B------:R-:W-:Y:S04]  /*2ea10*/  STL.64 [R1+0x5b0], R52 ;  /* 0x0005b03401007387 */ /* 0x000fe80000100a00 */
[----:B------:R0:W-:Y:S04]  /*2ea20*/  STL.64 [R1+0x5b8], R54 ;  /* 0x0005b83601007387 */ /* 0x0001e80000100a00 */
[----:B0-----:R-:W2:Y:S04]  /*2ea30*/  LDL.LU.64 R54, [R1+0x14e0] ;  /* 0x0014e00001367983 */ /* 0x001ea80000300a00 */
[----:B------:R-:W4:Y:S01]  /*2ea40*/  LDL.LU.64 R52, [R1+0x14d8] ;  /* 0x0014d80001347983 */ /* 0x000f220000300a00 */
[C---:B---3--:R-:W-:Y:S03]  /*2ea50*/  HMMA.16816.F32 R20, R8.reuse, R18, R20 ;  /* 0x000000120814723c */ /* 0x048fe60000001814 */
        /* <DEDUP_REMOVED lines=13> */
[----:B----4-:R0:W-:Y:S04]  /*2eb30*/  STL.64 [R1+0x13d8], R52 ;  /* 0x0013d83401007387 */ /* 0x0101e80000100a00 */
[----:B0-----:R-:W4:Y:S04]  /*2eb40*/  LDL.LU R52, [R1+0x190] ;  /* 0x0001900001347983 */ /* 0x001f280000300800 */
[----:B------:R-:W4:Y:S04]  /*2eb50*/  LDL.LU R53, [R1+0x194] ;  /* 0x0001940001357983 */ /* 0x000f280000300800 */
[----:B------:R-:W4:Y:S04]  /*2eb60*/  LDL.LU R54, [R1+0x198] ;  /* 0x0001980001367983 */ /* 0x000f280000300800 */
[----:B------:R-:W4:Y:S04]  /*2eb70*/  LDL.LU R55, [R1+0x19c] ;  /* 0x00019c0001377983 */ /* 0x000f280000300800 */
[----:B------:R-:W-:Y:S04]  /*2eb80*/  STL.64 [R1+0x540], R20 ;  /* 0x0005401401007387 */ /* 0x000fe80000100a00 */
[----:B------:R0:W-:Y:S04]  /*2eb90*/  STL.64 [R1+0x548], R22 ;  /* 0x0005481601007387 */ /* 0x0001e80000100a00 */
[----:B0-----:R-:W2:Y:S04]  /*2eba0*/  LDL.LU.64 R22, [R1+0x14c0] ;  /* 0x0014c00001167983 */ /* 0x001ea80000300a00 */
[----:B------:R-:W-:Y:S01]  /*2ebb0*/  STL.64 [R1+0x13f8], R18 ;  /* 0x0013f81201007387 */ /* 0x000fe20000100a00 */
[C---:B------:R-:W-:Y:S08]  /*2ebc0*/  HMMA.16816.F32 R32, R8.reuse, R26, R32 ;  /* 0x0000001a0820723c */ /* 0x040ff00000001820 */
[----:B--2---:R-:W-:-:S15]  /*2ebd0*/  HMMA.16816.F32 R36, R8, R22, R36 ;  /* 0x000000160824723c */ /* 0x004fde0000001824 */
[----:B------:R-:W-:-:S04]  /*2ebe0*/  NOP ;  /* 0x0000000000007918 */ /* 0x000fc80000000000 */
[----:B------:R-:W-:Y:S04]  /*2ebf0*/  STL.64 [R1+0x520], R36 ;  /* 0x0005202401007387 */ /* 0x000fe80000100a00 */
[----:B------:R0:W-:Y:S04]  /*2ec00*/  STL.64 [R1+0x528], R38 ;  /* 0x0005282601007387 */ /* 0x0001e80000100a00 */
[----:B0-----:R-:W3:Y:S04]  /*2ec10*/  LDL.LU.64 R38, [R1+0x14b8] ;  /* 0x0014b80001267983 */ /* 0x001ee80000300a00 */
[----:B------:R-:W2:Y:S04]  /*2ec20*/  LDL.LU.64 R36, [R1+0x14b0] ;  /* 0x0014b00001247983 */ /* 0x000ea80000300a00 */
[----:B------:R0:W-:Y:S04]  /*2ec30*/  STL.64 [R1+0x13d0], R22 ;  /* 0x0013d01601007387 */ /* 0x0001e80000100a00 */
[----:B------:R-:W2:Y:S04]  /*2ec40*/  LDL.LU R20, [R1+0x1a0] ;  /* 0x0001a00001147983 */ /* 0x000ea80000300800 */
[----:B------:R-:W2:Y:S04]  /*2ec50*/  LDL.LU R21, [R1+0x1a4] ;  /* 0x0001a40001157983 */ /* 0x000ea80000300800 */
[----:B0-----:R-:W2:Y:S04]  /*2ec60*/  LDL.LU R22, [R1+0x1a8] ;  /* 0x0001a80001167983 */ /* 0x001ea80000300800 */
[----:B------:R-:W2:Y:S04]  /*2ec70*/  LDL.LU R23, [R1+0x1ac] ;  /* 0x0001ac0001177983 */ /* 0x000ea80000300800 */
[----:B------:R-:W-:Y:S04]  /*2ec80*/  STL.64 [R1+0x4f0], R32 ;  /* 0x0004f02001007387 */ /* 0x000fe80000100a00 */
[----:B------:R0:W-:Y:S04]  /*2ec90*/  STL.64 [R1+0x4f8], R34 ;  /* 0x0004f82201007387 */ /* 0x0001e80000100a00 */
[----:B0-----:R-:W4:Y:S04]  /*2eca0*/  LDL.LU.64 R34, [R1+0x14a8] ;  /* 0x0014a80001227983 */ /* 0x001f280000300a00 */
[----:B------:R-:W3:Y:S04]  /*2ecb0*/  LDL.LU.64 R32, [R1+0x14a0] ;  /* 0x0014a00001207983 */ /* 0x000ee80000300a00 */
[----:B------:R-:W-:Y:S04]  /*2ecc0*/  STL.64 [R1+0x1408], R26 ;  /* 0x0014081a01007387 */ /* 0x000fe80000100a00 */
[----:B------:R-:W-:Y:S04]  /*2ecd0*/  STL [R1+0x1400], R24 ;  /* 0x0014001801007387 */ /* 0x000fe80000100800 */
[----:B------:R-:W-:Y:S01]  /*2ece0*/  STL.64 [R1+0x1410], R30 ;  /* 0x0014101e01007387 */ /* 0x000fe20000100a00 */
[----:B--2---:R-:W-:-:S15]  /*2ecf0*/  HMMA.16816.F32 R20, R8, R30, R20 ;  /* 0x0000001e0814723c */ /* 0x004fde0000001814 */
[----:B------:R-:W-:-:S04]  /*2ed00*/  NOP ;  /* 0x0000000000007918 */ /* 0x000fc80000000000 */
[----:B------:R-:W-:Y:S04]  /*2ed10*/  STL.64 [R1+0x4c0], R20 ;  /* 0x0004c01401007387 */ /* 0x000fe80000100a00 */
[----:B------:R4:W-:Y:S02]  /*2ed20*/  STL.64 [R1+0x4c8], R22 ;  /* 0x0004c81601007387 */ /* 0x0009e40000100a00 */
[----:B----4-:R-:W-:Y:S02]  /*2ed30*/  HMMA.16816.F32 R20, R8, R34, R52 ;  /* 0x000000220814723c */ /* 0x010fe40000001834 */
[----:B------:R-:W-:Y:S04]  /*2ed40*/  STL.64 [R1+0x1420], R34 ;  /* 0x0014202201007387 */ /* 0x000fe80000100a00 */
[----:B---3--:R-:W-:-:S13]  /*2ed50*/  STL.64 [R1+0x1418], R32 ;  /* 0x0014182001007387 */ /* 0x008fda0000100a00 */
        /* <DEDUP_REMOVED lines=11> */
[----:B------:R1:W-:Y:S04]  /*2ee10*/  STL.64 [R1+0x3c8], R22 ;  /* 0x0003c81601007387 */ /* 0x0003e80000100a00 */
[----:B------:R-:W2:Y:S04]  /*2ee20*/  LDL.LU R5, [R1+0x94] ;  /* 0x0000940001057983 */ /* 0x000ea80000300800 */
[----:B------:R-:W3:Y:S04]  /*2ee30*/  LDL.LU R6, [R1+0x98] ;  /* 0x0000980001067983 */ /* 0x000ee80000300800 */
[----:B------:R-:W3:Y:S04]  /*2ee40*/  LDL.LU R7, [R1+0x9c] ;  /* 0x00009c0001077983 */ /* 0x000ee80000300800 */
[----:B---3--:R-:W-:Y:S04]  /*2ee50*/  STL.64 [R1+0x1430], R6 ;  /* 0x0014300601007387 */ /* 0x008fe80000100a00 */
[----:B--2---:R-:W-:Y:S04]  /*2ee60*/  STL.64 [R1+0x1428], R4 ;  /* 0x0014280401007387 */ /* 0x004fe80000100a00 */
[----:B0-----:R-:W2:Y:S04]  /*2ee70*/  LDL.LU R20, [R1+0xc0] ;  /* 0x0000c00001147983 */ /* 0x001ea80000300800 */
[----:B------:R-:W2:Y:S04]  /*2ee80*/  LDL.LU R21, [R1+0xc4] ;  /* 0x0000c40001157983 */ /* 0x000ea80000300800 */
[----:B-1----:R-:W3:Y:S04]  /*2ee90*/  LDL.LU R22, [R1+0xc8] ;  /* 0x0000c80001167983 */ /* 0x002ee80000300800 */
[----:B------:R-:W3:Y:S04]  /*2eea0*/  LDL.LU R23, [R1+0xcc] ;  /* 0x0000cc0001177983 */ /* 0x000ee80000300800 */
[----:B---3--:R0:W-:Y:S04]  /*2eeb0*/  STL.64 [R1+0x1440], R22 ;  /* 0x0014401601007387 */ /* 0x0081e80000100a00 */
[----:B--2---:R-:W-:Y:S04]  /*2eec0*/  STL.64 [R1+0x1438], R20 ;  /* 0x0014381401007387 */ /* 0x004fe80000100a00 */
[----:B------:R-:W2:Y:S04]  /*2eed0*/  LDL.LU R52, [R1+0xe0] ;  /* 0x0000e00001347983 */ /* 0x000ea80000300800 */
[----:B------:R-:W2:Y:S04]  /*2eee0*/  LDL.LU R53, [R1+0xe4] ;  /* 0x0000e40001357983 */ /* 0x000ea80000300800 */
[----:B------:R-:W3:Y:S04]  /*2eef0*/  LDL.LU R54, [R1+0xe8] ;  /* 0x0000e80001367983 */ /* 0x000ee80000300800 */
[----:B------:R-:W3:Y:S01]  /*2ef00*/  LDL.LU R55, [R1+0xec] ;  /* 0x0000ec0001377983 */ /* 0x000ee20000300800 */
[----:B------:R-:W-:Y:S01]  /*2ef10*/  MOV R58, R50 ;  /* 0x00000032003a7202 */ /* 0x000fe20000000f00 */
[----:B------:R-:W-:-:S02]  /*2ef20*/  IMAD.MOV.U32 R59, RZ, RZ, R49 ;  /* 0x000000ffff3b7224 */ /* 0x000fc400078e0031 */
[----:B------:R-:W-:Y:S02]  /*2ef30*/  IMAD.MOV.U32 R26, RZ, RZ, R29 ;  /* 0x000000ffff1a7224 */ /* 0x000fe400078e001d */
[----:B------:R-:W-:Y:S01]  /*2ef40*/  IMAD.MOV.U32 R27, RZ, RZ, R28 ;  /* 0x000000ffff1b7224 */ /* 0x000fe200078e001c */
[----:B---3--:R-:W-:Y:S04]  /*2ef50*/  STL.64 [R1+0x1450], R54 ;  /* 0x0014503601007387 */ /* 0x008fe80000100a00 */
[----:B--2---:R1:W-:Y:S04]  /*2ef60*/  STL.64 [R1+0x1448], R52 ;  /* 0x0014483401007387 */ /* 0x0043e80000100a00 */
[----:B------:R-:W-:Y:S04]  /*2ef70*/  STL.64 [R1+0x1458], R58 ;  /* 0x0014583a01007387 */ /* 0x000fe80000100a00 */
[----:B------:R-:W-:Y:S04]  /*2ef80*/  STL.64 [R1+0x1460], R26 ;  /* 0x0014601a01007387 */ /* 0x000fe80000100a00 */
[----:B------:R-:W2:Y:S04]  /*2ef90*/  LDL.LU R28, [R1+0x100] ;  /* 0x00010000011c7983 */ /* 0x000ea80000300800 */
[----:B------:R-:W2:Y:S04]  /*2efa0*/  LDL.LU R29, [R1+0x104] ;  /* 0x00010400011d7983 */ /* 0x000ea80000300800 */
[----:B------:R-:W3:Y:S04]  /*2efb0*/  LDL.LU R30, [R1+0x108] ;  /* 0x00010800011e7983 */ /* 0x000ee80000300800 */
[----:B------:R-:W3:Y:S01]  /*2efc0*/  LDL.LU R31, [R1+0x10c] ;  /* 0x00010c00011f7983 */ /* 0x000ee20000300800 */
[----:B------:R-:W-:-:S02]  /*2efd0*/  IMAD.MOV.U32 R14, RZ, RZ, R51 ;  /* 0x000000ffff0e7224 */ /* 0x000fc400078e0033 */
[----:B------:R-:W-:Y:S02]  /*2efe0*/  IMAD.MOV.U32 R34, RZ, RZ, R15 ;  /* 0x000000ffff227224 */ /* 0x000fe400078e000f */
[----:B------:R-:W-:Y:S01]  /*2eff0*/  IMAD.MOV.U32 R35, RZ, RZ, R14 ;  /* 0x000000ffff237224 */ /* 0x000fe200078e000e */
[----:B0-----:R-:W-:Y:S01]  /*2f000*/  MOV R23, R12 ;  /* 0x0000000c00177202 */ /* 0x001fe20000000f00 */
[----:B------:R-:W-:Y:S01]  /*2f010*/  IMAD.MOV.U32 R22, RZ, RZ, R13 ;  /* 0x000000ffff167224 */ /* 0x000fe200078e000d */
[----:B---3--:R-:W-:Y:S04]  /*2f020*/  STL.64 [R1+0x1470], R30 ;  /* 0x0014701e01007387 */ /* 0x008fe80000100a00 */
[----:B--2---:R-:W-:Y:S04]  /*2f030*/  STL.64 [R1+0x1468], R28 ;  /* 0x0014681c01007387 */ /* 0x004fe80000100a00 */
[----:B------:R0:W-:Y:S04]  /*2f040*/  STL.64 [R1+0x1478], R34 ;  /* 0x0014782201007387 */ /* 0x0001e80000100a00 */
[----:B------:R-:W2:Y:S04]  /*2f050*/  LDL.LU R4, [R1+0x110] ;  /* 0x0001100001047983 */ /* 0x000ea80000300800 */
[----:B------:R-:W2:Y:S04]  /*2f060*/  LDL.LU R5, [R1+0x114] ;  /* 0x0001140001057983 */ /* 0x000ea80000300800 */
[----:B------:R-:W2:Y:S04]  /*2f070*/  LDL.LU R6, [R1+0x118] ;  /* 0x0001180001067983 */ /* 0x000ea80000300800 */
[----:B------:R-:W2:Y:S04]  /*2f080*/  LDL.LU R7, [R1+0x11c] ;  /* 0x00011c0001077983 */ /* 0x000ea80000300800 */
[----:B-1----:R-:W3:Y:S04]  /*2f090*/  LDL.LU R52, [R1+0x120] ;  /* 0x0001200001347983 */ /* 0x002ee80000300800 */
        /* <DEDUP_REMOVED lines=9> */
[----:B0-----:R-:W2:Y:S04]  /*2f130*/  LDL.LU R34, [R1+0x148] ;  /* 0x0001480001227983 */ /* 0x001ea80000300800 */
[----:B------:R-:W2:Y:S01]  /*2f140*/  LDL.LU R35, [R1+0x14c] ;  /* 0x00014c0001237983 */ /* 0x000ea20000300800 */
[----:B------:R-:W-:-:S03]  /*2f150*/  IMAD.MOV.U32 R59, RZ, RZ, R25 ;  /* 0x000000ffff3b7224 */ /* 0x000fc600078e0019 */
[----:B------:R-:W2:Y:S04]  /*2f160*/  LDL.LU R24, [R1+0x130] ;  /* 0x0001300001187983 */ /* 0x000ea80000300800 */
[----:B------:R-:W2:Y:S04]  /*2f170*/  LDL.LU R25, [R1+0x134] ;  /* 0x0001340001197983 */ /* 0x000ea80000300800 */
[----:B------:R-:W2:Y:S01]  /*2f180*/  LDL.LU R26, [R1+0x138] ;  /* 0x00013800011a7983 */ /* 0x000ea20000300800 */
[----:B------:R-:W-:-:S03]  /*2f190*/  IMAD.MOV.U32 R31, RZ, RZ, R16 ;  /* 0x000000ffff1f7224 */ /* 0x000fc600078e0010 */
[----:B------:R-:W2:Y:S01]  /*2f1a0*/  LDL.LU R27, [R1+0x13c] ;  /* 0x00013c00011b7983 */ /* 0x000ea20000300800 */
[----:B------:R-:W-:-:S03]  /*2f1b0*/  IMAD.MOV.U32 R30, RZ, RZ, R17 ;  /* 0x000000ffff1e7224 */ /* 0x000fc600078e0011 */
[----:B------:R-:W2:Y:S04]  /*2f1c0*/  LDL.LU R16, [R1+0xf0] ;  /* 0x0000f00001107983 */ /* 0x000ea80000300800 */
[----:B------:R-:W2:Y:S04]  /*2f1d0*/  LDL.LU R17, [R1+0xf4] ;  /* 0x0000f40001117983 */ /* 0x000ea80000300800 */
[----:B------:R-:W2:Y:S01]  /*2f1e0*/  LDL.LU R18, [R1+0xf8] ;  /* 0x0000f80001127983 */ /* 0x000ea20000300800 */
[----:B------:R-:W-:-:S03]  /*2f1f0*/  IMAD.MOV.U32 R58, RZ, RZ, R48 ;  /* 0x000000ffff3a7224 */ /* 0x000fc600078e0030 */
        /* <DEDUP_REMOVED lines=9> */
[----:B------:R-:W-:Y:S04]  /*2f290*/  STL.64 [R1+0x13a8], R42 ;  /* 0x0013a82a01007387 */ /* 0x000fe80000100a00 */
[----:B------:R0:W-:Y:S04]  /*2f2a0*/  STL.64 [R1+0x13a0], R40 ;  /* 0x0013a02801007387 */ /* 0x0001e80000100a00 */
[----:B0-----:R-:W2:Y:S04]  /*2f2b0*/  LDL.LU R40, [R1+0x70] ;  /* 0x0000700001287983 */ /* 0x001ea80000300800 */
[----:B------:R-:W2:Y:S04]  /*2f2c0*/  LDL.LU R41, [R1+0x74] ;  /* 0x0000740001297983 */ /* 0x000ea80000300800 */
[----:B------:R-:W2:Y:S04]  /*2f2d0*/  LDL.LU R42, [R1+0x78] ;  /* 0x00007800012a7983 */ /* 0x000ea80000300800 */
[----:B------:R-:W2:Y:S01]  /*2f2e0*/  LDL.LU R43, [R1+0x7c] ;  /* 0x00007c00012b7983 */ /* 0x000ea20000300800 */
[----:B----4-:R-:W-:Y:S03]  /*2f2f0*/  HMMA.16816.F32 R8, R8, R46, R12 ;  /* 0x0000002e0808723c */ /* 0x010fe6000000180c */
        /* <DEDUP_REMOVED lines=8> */
[----:B------:R0:W-:Y:S04]  /*2f380*/  STL.64 [R1+0x1398], R46 ;  /* 0x0013982e01007387 */ /* 0x0001e80000100a00 */
[----:B------:R1:W-:Y:S01]  /*2f390*/  STL.64 [R1+0x1390], R44 ;  /* 0x0013902c01007387 */ /* 0x0003e20000100a00 */
[----:B0-----:R-:W-:-:S03]  /*2f3a0*/  IMAD.MOV.U32 R46, RZ, RZ, R3 ;  /* 0x000000ffff2e7224 */ /* 0x001fc600078e0003 */
[----:B-1----:R-:W3:Y:S01]  /*2f3b0*/  LDL.LU R44, [R1+0x60] ;  /* 0x00006000012c7983 */ /* 0x002ee20000300800 */
[----:B------:R-:W-:-:S03]  /*2f3c0*/  IMAD.MOV.U32 R45, RZ, RZ, R0 ;  /* 0x000000ffff2d7224 */ /* 0x000fc600078e0000 */
[----:B------:R-:W3:Y:S04]  /*2f3d0*/  LDL.LU R0, [R1+0x1488] ;  /* 0x0014880001007983 */ /* 0x000ee80000300800 */
[----:B------:R-:W3:Y:S01]  /*2f3e0*/  LDL.LU R3, [R1+0x1484] ;  /* 0x0014840001037983 */ /* 0x000ee20000300800 */
[----:B------:R-:W-:-:S03]  /*2f3f0*/  MOV R47, R2 ;  /* 0x00000002002f7202 */ /* 0x000fc60000000f00 */
[----:B------:R-:W4:Y:S01]  /*2f400*/  LDL.LU R2, [R1+0x1480] ;  /* 0x0014800001027983 */ /* 0x000f220000300800 */
[C---:B--2---:R-:W-:Y:S08]  /*2f410*/  HMMA.16816.F32 R28, R12.reuse, R30, R32 ;  /* 0x0000001e0c1c723c */ /* 0x044ff00000001820 */
[C---:B------:R-:W-:Y:S01]  /*2f420*/  HMMA.16816.F32 R56, R12.reuse, R58, R24 ;  /* 0x0000003a0c38723c */ /* 0x040fe20000001818 */
[----:B------:R-:W2:Y:S10]  /*2f430*/  LDL.LU.64 R34, [R1+0x1478] ;  /* 0x0014780001227983 */ /* 0x000eb40000300a00 */
[----:B------:R-:W-:Y:S04]  /*2f440*/  STL.64 [R1+0x6e0], R28 ;  /* 0x0006e01c01007387 */ /* 0x000fe80000100a00 */
[----:B------:R0:W-:Y:S04]  /*2f450*/  STL.64 [R1+0x6e8], R30 ;  /* 0x0006e81e01007387 */ /* 0x0001e80000100a00 */
[----:B0-----:R-:W4:Y:S04]  /*2f460*/  LDL.LU.64 R30, [R1+0x1470] ;  /* 0x00147000011e7983 */ /* 0x001f280000300a00 */
[----:B------:R-:W4:Y:S04]  /*2f470*/  LDL.LU.64 R28, [R1+0x1468] ;  /* 0x00146800011c7983 */ /* 0x000f280000300a00 */
[----:B------:R-:W4:Y:S04]  /*2f480*/  LDL.LU.64 R26, [R1+0x1460] ;  /* 0x00146000011a7983 */ /* 0x000f280000300a00 */
[----:B------:R-:W-:Y:S04]  /*2f490*/  STL.64 [R1+0x690], R56 ;  /* 0x0006903801007387 */ /* 0x000fe80000100a00 */
[----:B------:R0:W-:Y:S04]  /*2f4a0*/  STL.64 [R1+0x698], R58 ;  /* 0x0006983a01007387 */ /* 0x0001e80000100a00 */
[----:B0-----:R-:W4:Y:S01]  /*2f4b0*/  LDL.LU.64 R58, [R1+0x1458] ;  /* 0x00145800013a7983 */ /* 0x001f220000300a00 */
[----:B---3--:R-:W-:Y:S03]  /*2f4c0*/  HMMA.16816.F32 R20, R12, R22, R52 ;  /* 0x000000160c14723c */ /* 0x008fe60000001834 */
[----:B------:R-:W3:Y:S04]  /*2f4d0*/  LDL.LU.64 R54, [R1+0x1450] ;  /* 0x0014500001367983 */ /* 0x000ee80000300a00 */
[----:B------:R-:W3:-:S12]  /*2f4e0*/  LDL.LU.64 R52, [R1+0x1448] ;  /* 0x0014480001347983 */ /* 0x000ed80000300a00 */
[----:B------:R-:W-:Y:S04]  /*2f4f0*/  STL.64 [R1+0x630], R20 ;  /* 0x0006301401007387 */ /* 0x000fe80000100a00 */
[----:B------:R0:W-:Y:S04]  /*2f500*/  STL.64 [R1+0x638], R22 ;  /* 0x0006381601007387 */ /* 0x0001e80000100a00 */
[----:B0-----:R-:W3:Y:S04]  /*2f510*/  LDL.LU.64 R22, [R1+0x1440] ;  /* 0x0014400001167983 */ /* 0x001ee80000300a00 */
[----:B------:R-:W3:Y:S01]  /*2f520*/  LDL.LU.64 R20, [R1+0x1438] ;  /* 0x0014380001147983 */ /* 0x000ee20000300a00 */
[C---:B--2---:R-:W-:Y:S03]  /*2f530*/  HMMA.16816.F32 R32, R12.reuse, R34, R4 ;  /* 0x000000220c20723c */ /* 0x044fe60000001804 */
[----:B------:R-:W2:Y:S04]  /*2f540*/  LDL.LU.64 R6, [R1+0x1430] ;  /* 0x0014300001067983 */ /* 0x000ea80000300a00 */
[----:B------:R-:W2:Y:S01]  /*2f550*/  LDL.LU.64 R4, [R1+0x1428] ;  /* 0x0014280001047983 */ /* 0x000ea20000300a00 */
[C---:B----4-:R-:W-:Y:S11]  /*2f560*/  HMMA.16816.F32 R24, R12.reuse, R26, R28 ;  /* 0x0000001a0c18723c */ /* 0x050ff6000000181c */
[----:B------:R-:W-:Y:S04]  /*2f570*/  STL.64 [R1+0x5d0], R32 ;  /* 0x0005d02001007387 */ /* 0x000fe80000100a00 */
[----:B------:R0:W-:Y:S01]  /*2f580*/  STL.64 [R1+0x5d8], R34 ;  /* 0x0005d82201007387 */ /* 0x0001e20000100a00 */
[C---:B------:R-:W-:Y:S03]  /*2f590*/  HMMA.16816.F32 R56, R12.reuse, R58, R16 ;  /* 0x0000003a0c38723c */ /* 0x040fe60000001810 */
[----:B0-----:R-:W4:Y:S04]  /*2f5a0*/  LDL.LU.64 R34, [R1+0x1420] ;  /* 0x0014200001227983 */ /* 0x001f280000300a00 */
[----:B------:R0:W5:Y:S04]  /*2f5b0*/  LDL.LU.64 R32, [R1+0x1418] ;  /* 0x0014180001207983 */ /* 0x0001680000300a00 */
[----:B------:R-:W2:Y:S04]  /*2f5c0*/  LDL.LU.64 R30, [R1+0x1410] ;  /* 0x00141000011e7983 */ /* 0x000ea80000300a00 */
[----:B------:R-:W-:Y:S04]  /*2f5d0*/  STL.64 [R1+0x550], R24 ;  /* 0x0005501801007387 */ /* 0x000fe80000100a00 */
[----:B------:R1:W-:Y:S04]  /*2f5e0*/  STL.64 [R1+0x558], R26 ;  /* 0x0005581a01007387 */ /* 0x0003e80000100a00 */
[----:B-1----:R-:W2:Y:S04]  /*2f5f0*/  LDL.LU.64 R26, [R1+0x1408] ;  /* 0x00140800011a7983 */ /* 0x002ea80000300a00 */
[----:B------:R0:W5:Y:S04]  /*2f600*/  LDL.LU R24, [R1+0x1400] ;  /* 0x0014000001187983 */ /* 0x0001680000300800 */
[----:B------:R-:W2:Y:S04]  /*2f610*/  LDL.LU.64 R18, [R1+0x13f8] ;  /* 0x0013f80001127983 */ /* 0x000ea80000300a00 */
[----:B------:R-:W-:Y:S04]  /*2f620*/  STL.64 [R1+0x510], R56 ;  /* 0x0005103801007387 */ /* 0x000fe80000100a00 */
[----:B------:R1:W-:Y:S04]  /*2f630*/  STL.64 [R1+0x518], R58 ;  /* 0x0005183a01007387 */ /* 0x0003e80000100a00 */
[----:B-1----:R-:W3:Y:S04]  /*2f640*/  LDL.LU.64 R58, [R1+0x13f0] ;  /* 0x0013f000013a7983 */ /* 0x002ee80000300a00 */
[----:B------:R0:W5:Y:S01]  /*2f650*/  LDL.LU.64 R56, [R1+0x13e8] ;  /* 0x0013e80001387983 */ /* 0x0001620000300a00 */
[----:B---3--:R-:W-:-:S15]  /*2f660*/  HMMA.16816.F32 R52, R12, R58, R52 ;  /* 0x0000003a0c34723c */ /* 0x008fde0000001834 */
[----:B------:R-:W-:-:S04]  /*2f670*/  NOP ;  /* 0x0000000000007918 */ /* 0x000fc80000000000 */
[----:B------:R-:W-:Y:S04]  /*2f680*/  STL.64 [R1+0x4d0], R52 ;  /* 0x0004d03401007387 */ /* 0x000fe80000100a00 */
[----:B------:R1:W-:Y:S04]  /*2f690*/  STL.64 [R1+0x4d8], R54 ;  /* 0x0004d83601007387 */ /* 0x0003e80000100a00 */
[----:B-1----:R-:W3:Y:S01]  /*2f6a0*/  LDL.LU.64 R54, [R1+0x13e0] ;  /* 0x0013e00001367983 */ /* 0x002ee20000300a00 */
[C---:B--2---:R-:W-:Y:S03]  /*2f6b0*/  HMMA.16816.F32 R16, R12.reuse, R18, R20 ;  /* 0x000000120c10723c */ /* 0x044fe60000001814 */
[----:B------:R0:W5:Y:S05]  /*2f6c0*/  LDL.LU.64 R52, [R1+0x13d8] ;  /* 0x0013d80001347983 */ /* 0x00016a0000300a00 */
[----:B---3--:R-:W-:-:S15]  /*2f6d0*/  HMMA.16816.F32 R8, R12, R54, R8 ;  /* 0x000000360c08723c */ /* 0x008fde0000001808 */
[----:B------:R-:W-:-:S04]  /*2f6e0*/  NOP ;  /* 0x0000000000007918 */ /* 0x000fc80000000000 */
[----:B------:R-:W-:Y:S04]  /*2f6f0*/  STL.64 [R1+0x490], R8 ;  /* 0x0004900801007387 */ /* 0x000fe80000100a00 */
[----:B------:R-:W-:Y:S04]  /*2f700*/  STL.64 [R1+0x498], R10 ;  /* 0x0004980a01007387 */ /* 0x000fe80000100a00 */
[----:B------:R-:W2:Y:S04]  /*2f710*/  LDL.LU.64 R22, [R1+0x13d0] ;  /* 0x0013d00001167983 */ /* 0x000ea80000300a00 */
[----:B------:R1:W-:Y:S04]  /*2f720*/  STL.64 [R1+0x3d0], R16 ;  /* 0x0003d01001007387 */ /* 0x0003e80000100a00 */
[----:B------:R3:W-:Y:S04]  /*2f730*/  STL.64 [R1+0x3d8], R18 ;  /* 0x0003d81201007387 */ /* 0x0007e80000100a00 */
[----:B-1----:R-:W2:Y:S01]  /*2f740*/  LDL.LU R16, [R1+0xb0] ;  /* 0x0000b00001107983 */ /* 0x002ea20000300800 */
[----:B------:R-:W-:-:S02]  /*2f750*/  IMAD.MOV.U32 R17, RZ, RZ, R2 ;  /* 0x000000ffff117224 */ /* 0x000fc400078e0002 */
[----:B---3--:R-:W-:Y:S02]  /*2f760*/  IMAD.MOV.U32 R18, RZ, RZ, R3 ;  /* 0x000000ffff127224 */ /* 0x008fe400078e0003 */
[----:B------:R-:W-:Y:S01]  /*2f770*/  IMAD.MOV.U32 R19, RZ, RZ, R0 ;  /* 0x000000ffff137224 */ /* 0x000fe200078e0000 */
[C---:B------:R-:W-:Y:S08]  /*2f780*/  HMMA.16816.F32 R48, R12.reuse, R26, R48 ;  /* 0x0000001a0c30723c */ /* 0x040ff00000001830 */
[C---:B------:R-:W-:Y:S08]  /*2f790*/  HMMA.16816.F32 R28, R12.reuse, R30, R4 ;  /* 0x0000001e0c1c723c */ /* 0x040ff00000001804 */
[----:B----4-:R-:W-:Y:S01]  /*2f7a0*/  HMMA.16816.F32 R36, R12, R34, R36 ;  /* 0x000000220c24723c */ /* 0x010fe20000001824 */
[----:B------:R-:W3:Y:S04]  /*2f7b0*/  LDL.LU R2, [R1+0x13cc] ;  /* 0x0013cc0001027983 */ /* 0x000ee80000300800 */
[----:B------:R-:W4:Y:S01]  /*2f7c0*/  LDL.LU R3, [R1+0x13c8] ;  /* 0x0013c80001037983 */ /* 0x000f220000300800 */
[----:B------:R-:W-:-:S13]  /*2f7d0*/  IMAD.MOV.U32 R26, RZ, RZ, R48 ;  /* 0x000000ffff1a7224 */ /* 0x000fda00078e0030 */
[----:B------:R-:W-:Y:S01]  /*2f7e0*/  MOV R34, R39 ;  /* 0x0000002700227202 */ /* 0x000fe20000000f00 */
[----:B--2---:R-:W-:Y:S01]  /*2f7f0*/  HMMA.16816.F32 R16, R12, R22, R16 ;  /* 0x000000160c10723c */ /* 0x004fe20000001810 */
[----:B------:R-:W-:-:S15]  /*2f800*/  IMAD.MOV.U32 R23, RZ, RZ, R38 ;  /* 0x000000ffff177224 */ /* 0x000fde00078e0026 */
[----:B------:R-:W-:-:S03]  /*2f810*/  NOP ;  /* 0x0000000000007918 */ /* 0x000fc60000000000 */
[----:B------:R-:W-:Y:S04]  /*2f820*/  STL.64 [R1+0x3e0], R16 ;  /* 0x0003e01001007387 */ /* 0x000fe80000100a00 */
[----:B------:R-:W-:Y:S04]  /*2f830*/  STL.64 [R1+0x3e8], R18 ;  /* 0x0003e81201007387 */ /* 0x000fe80000100a00 */
[----:B------:R1:W-:Y:S04]  /*2f840*/  STL.64 [R1+0x3f0], R48 ;  /* 0x0003f03001007387 */ /* 0x0003e80000100a00 */
[----:B------:R2:W-:Y:S04]  /*2f850*/  STL.64 [R1+0x3f8], R50 ;  /* 0x0003f83201007387 */ /* 0x0005e80000100a00 */
[----:B-1----:R-:W3:Y:S04]  /*2f860*/  LDL.LU.64 R48, [R1+0x13c0] ;  /* 0x0013c00001307983 */ /* 0x002ee80000300a00 */
[----:B------:R-:W3:Y:S04]  /*2f870*/  LDL.LU.64 R6, [R1+0x598] ;  /* 0x0005980001067983 */ /* 0x000ee80000300a00 */
[----:B--2---:R-:W2:Y:S04]  /*2f880*/  LDL.LU.64 R50, [R1+0x590] ;  /* 0x0005900001327983 */ /* 0x004ea80000300a00 */
[----:B------:R-:W-:Y:S04]  /*2f890*/  STL.64 [R1+0x400], R28 ;  /* 0x0004001c01007387 */ /* 0x000fe80000100a00 */
[----:B------:R-:W-:Y:S04]  /*2f8a0*/  STL.64 [R1+0x408], R30 ;  /* 0x0004081e01007387 */ /* 0x000fe80000100a00 */
[----:B------:R-:W-:Y:S04]  /*2f8b0*/  STL.64 [R1+0x410], R36 ;  /* 0x0004102401007387 */ /* 0x000fe80000100a00 */
[----:B------:R1:W-:Y:S04]  /*2f8c0*/  STL.64 [R1+0x418], R38 ;  /* 0x0004182601007387 */ /* 0x0003e80000100a00 */
[----:B-1----:R-:W2:Y:S01]  /*2f8d0*/  LDL.LU.64 R38, [R1+0x13b8] ;  /* 0x0013b80001267983 */ /* 0x002ea20000300a00 */
[----:B------:R-:W-:-:S02]  /*2f8e0*/  IMAD.MOV.U32 R30, RZ, RZ, R37 ;  /* 0x000000ffff1e7224 */ /* 0x000fc400078e0025 */
[----:B------:R-:W-:Y:S02]  /*2f8f0*/  IMAD.MOV.U32 R19, RZ, RZ, R36 ;  /* 0x000000ffff137224 */ /* 0x000fe400078e0024 */
[----:B------:R0:W5:Y:S01]  /*2f900*/  LDL.LU.64 R36, [R1+0x13b0] ;  /* 0x0013b00001247983 */ /* 0x0001620000300a00 */
[----:B--2---:R-:W-:-:S15]  /*2f910*/  HMMA.16816.F32 R40, R12, R38, R40 ;  /* 0x000000260c28723c */ /* 0x004fde0000001828 */
[----:B------:R-:W-:-:S04]  /*2f920*/  NOP ;  /* 0x0000000000007918 */ /* 0x000fc80000000000 */
[----:B------:R-:W-:Y:S04]  /*2f930*/  STL.64 [R1+0x420], R40 ;  /* 0x0004202801007387 */ /* 0x000fe80000100a00 */
[----:B------:R1:W-:Y:S04]  /*2f940*/  STL.64 [R1+0x428], R42 ;  /* 0x0004282a01007387 */ /* 0x0003e80000100a00 */
[----:B-1----:R-:W2:Y:S04]  /*2f950*/  LDL.LU.64 R42, [R1+0x13a8] ;  /* 0x0013a800012a7983 */ /* 0x002ea80000300a00 */
[----:B------:R0:W5:Y:S01]  /*2f960*/  LDL.LU.64 R40, [R1+0x13a0] ;  /* 0x0013a00001287983 */ /* 0x0001620000300a00 */
[----:B------:R-:W-:-:S02]  /*2f970*/  IMAD.MOV.U32 R22, RZ, RZ, R18 ;  /* 0x000000ffff167224 */ /* 0x000fc400078e0012 */
[----:B------:R-:W-:Y:S01]  /*2f980*/  IMAD.MOV.U32 R18, RZ, RZ, R16 ;  /* 0x000000ffff127224 */ /* 0x000fe200078e0010 */
[----:B--2---:R-:W-:Y:S01]  /*2f990*/  HMMA.16816.F32 R44, R12, R42, R44 ;  /* 0x0000002a0c2c723c */ /* 0x004fe2000000182c */
[----:B------:R-:W1:-:S15]  /*2f9a0*/  LDC R42, c[0x0][0x3a8] ;  /* 0x0000ea00ff2a7b82 */ /* 0x000e5e0000000800 */
[----:B------:R-:W-:-:S03]  /*2f9b0*/  NOP ;  /* 0x0000000000007918 */ /* 0x000fc60000000000 */
[----:B------:R-:W-:Y:S04]  /*2f9c0*/  STL.64 [R1+0x440], R44 ;  /* 0x0004402c01007387 */ /* 0x000fe80000100a00 */
[----:B------:R2:W-:Y:S04]  /*2f9d0*/  STL.64 [R1+0x448], R46 ;  /* 0x0004482e01007387 */ /* 0x0005e80000100a00 */
[----:B--2---:R-:W2:Y:S04]  /*2f9e0*/  LDL.LU.64 R46, [R1+0x1398] ;  /* 0x00139800012e7983 */ /* 0x004ea80000300a00 */
[----:B------:R0:W5:Y:S04]  /*2f9f0*/  LDL.LU.64 R44, [R1+0x1390] ;  /* 0x00139000012c7983 */ /* 0x0001680000300a00 */
[----:B------:R-:W2:Y:S04]  /*2fa00*/  LDL.LU R43, [R1+0x74c] ;  /* 0x00074c00012b7983 */ /* 0x000ea80000300800 */
[----:B------:R-:W2:Y:S04]  /*2fa10*/  LDL.LU R60, [R1+0x120c] ;  /* 0x00120c00013c7983 */ /* 0x000ea80000300800 */
[----:B------:R-:W2:Y:S04]  /*2fa20*/  LDL.LU R38, [R1+0x1204] ;  /* 0x0012040001267983 */ /* 0x000ea80000300800 */
[----:B------:R-:W2:Y:S04]  /*2fa30*/  LDL.LU R39, [R1+0x11fc] ;  /* 0x0011fc0001277983 */ /* 0x000ea80000300800 */
[----:B------:R-:W2:Y:S04]  /*2fa40*/  LDL.LU R35, [R1+0x11f4] ;  /* 0x0011f40001237983 */ /* 0x000ea80000300800 */
[----:B------:R-:W2:Y:S04]  /*2fa50*/  LDL.LU R31, [R1+0x11ec] ;  /* 0x0011ec00011f7983 */ /* 0x000ea80000300800 */
[----:B------:R-:W2:Y:S01]  /*2fa60*/  LDL.LU R27, [R1+0x11e4] ;  /* 0x0011e400011b7983 */ /* 0x000ea20000300800 */
[----:B-1----:R-:W-:-:S03]  /*2fa70*/  IMAD.SHL.U32 R42, R42, 0x40, RZ ;  /* 0x000000402a2a7824 */ /* 0x002fc600078e00ff */
[----:B------:R-:W2:Y:S04]  /*2fa80*/  LDL.LU R54, [R1+0x1208] ;  /* 0x0012080001367983 */ /* 0x000ea80000300800 */
[----:B------:R-:W2:Y:S04]  /*2fa90*/  LDL.LU R55, [R1+0x11dc] ;  /* 0x0011dc0001377983 */ /* 0x000ea80000300800 */
[----:B------:R-:W2:Y:S04]  /*2faa0*/  LDL.LU R58, [R1+0x1200] ;  /* 0x00120000013a7983 */ /* 0x000ea80000300800 */
[----:B------:R-:W2:Y:S01]  /*2fab0*/  LDL.LU R9, [R1+0x11d4] ;  /* 0x0011d40001097983 */ /* 0x000ea20000300800 */
[----:B------:R-:W-:-:S03]  /*2fac0*/  IMAD.SHL.U32 R42, R42, 0x2, RZ ;  /* 0x000000022a2a7824 */ /* 0x000fc600078e00ff */
[----:B------:R-:W2:Y:S04]  /*2fad0*/  LDL.LU R10, [R1+0x11f8] ;  /* 0x0011f800010a7983 */ /* 0x000ea80000300800 */
[----:B------:R-:W2:Y:S04]  /*2fae0*/  LDL.LU R11, [R1+0x11cc] ;  /* 0x0011cc00010b7983 */ /* 0x000ea80000300800 */
[----:B------:R-:W2:Y:S04]  /*2faf0*/  LDL.LU R29, [R1+0x11f0] ;  /* 0x0011f000011d7983 */ /* 0x000ea80000300800 */
[----:B------:R-:W2:Y:S04]  /*2fb00*/  LDL.LU R28, [R1+0x11c4] ;  /* 0x0011c400011c7983 */ /* 0x000ea80000300800 */
[----:B------:R-:W2:Y:S01]  /*2fb10*/  LDL.LU R25, [R1+0x11e8] ;  /* 0x0011e80001197983 */ /* 0x000ea20000300800 */
[----:B---3--:R-:W-:-:S02]  /*2fb20*/  IADD3 R4, P0, PT, R6, R42, RZ ;  /* 0x0000002a06047210 */ /* 0x008fc40007f1e0ff */
[----:B------:R-:W-:Y:S01]  /*2fb30*/  IADD3 R5, P1, PT, R50, R42, RZ ;  /* 0x0000002a32057210 */ /* 0x000fe20007f3e0ff */
[----:B------:R-:W3:Y:S04]  /*2fb40*/  LDL.LU R20, [R1+0x11bc] ;  /* 0x0011bc0001147983 */ /* 0x000ee80000300800 */
[----:B------:R-:W3:Y:S04]  /*2fb50*/  LDL.LU R0, [R1+0x11e0] ;  /* 0x0011e00001007983 */ /* 0x000ee80000300800 */
[----:B------:R-:W3:Y:S04]  /*2fb60*/  LDL.LU R17, [R1+0x11b4] ;  /* 0x0011b40001117983 */ /* 0x000ee80000300800 */
[----:B------:R-:W3:Y:S01]  /*2fb70*/  LDL.LU R21, [R1+0x11d8] ;  /* 0x0011d80001157983 */ /* 0x000ee20000300800 */
[----:B----4-:R-:W-:-:S03]  /*2fb80*/  IADD3.X R6, PT, PT, R7, R3, RZ, P0, !PT ;  /* 0x0000000307067210 */ /* 0x010fc600007fe4ff */
[----:B------:R-:W4:Y:S01]  /*2fb90*/  LDL.LU R16, [R1+0x11ac] ;  /* 0x0011ac0001107983 */ /* 0x000f220000300800 */
[----:B------:R-:W-:-:S03]  /*2fba0*/  IMAD.X R7, R51, 0x1, R3, P1 ;  /* 0x0000000133077824 */ /* 0x000fc600008e0603 */
[----:B------:R-:W3:Y:S01]  /*2fbb0*/  LDL.LU.64 R50, [R1+0x1388] ;  /* 0x0013880001327983 */ /* 0x000ee20000300a00 */
[----:B--2---:R-:W-:Y:S01]  /*2fbc0*/  VIADD R43, R43, 0x1 ;  /* 0x000000012b2b7836 */ /* 0x004fe20000000000 */
[-C--:B------:R-:W-:Y:S02]  /*2fbd0*/  IADD3 R60, P5, PT, R60, R42.reuse, RZ ;  /* 0x0000002a3c3c7210 */ /* 0x080fe40007fbe0ff */
[-C--:B------:R-:W-:Y:S02]  /*2fbe0*/  IADD3 R38, P6, PT, R38, R42.reuse, RZ ;  /* 0x0000002a26267210 */ /* 0x080fe40007fde0ff */
[-C--:B------:R-:W-:Y:S02]  /*2fbf0*/  IADD3 R39, P1, PT, R39, R42.reuse, RZ ;  /* 0x0000002a27277210 */ /* 0x080fe40007f3e0ff */
[-C--:B------:R-:W-:Y:S01]  /*2fc00*/  IADD3 R35, P2, PT, R35, R42.reuse, RZ ;  /* 0x0000002a23237210 */ /* 0x080fe20007f5e0ff */
[----:B---3--:R-:W-:Y:S01]  /*2fc10*/  HMMA.16816.F32 R12, R12, R46, R48 ;  /* 0x0000002e0c0c723c */ /* 0x008fe20000001830 */
[----:B------:R-:W-:-:S02]  /*2fc20*/  IADD3 R31, P3, PT, R31, R42, RZ ;  /* 0x0000002a1f1f7210 */ /* 0x000fc40007f7e0ff */
[-C--:B------:R-:W-:Y:S01]  /*2fc30*/  IADD3 R27, P4, PT, R27, R42.reuse, RZ ;  /* 0x0000002a1b1b7210 */ /* 0x080fe20007f9e0ff */
[--C-:B------:R-:W-:Y:S01]  /*2fc40*/  IMAD.X R54, R54, 0x1, R3.reuse, P5 ;  /* 0x0000000136367824 */ /* 0x100fe200028e0603 */
[-C--:B------:R-:W-:Y:S01]  /*2fc50*/  IADD3 R55, P5, PT, R55, R42.reuse, RZ ;  /* 0x0000002a37377210 */ /* 0x080fe20007fbe0ff */
[--C-:B------:R-:W-:Y:S01]  /*2fc60*/  IMAD.X R58, R58, 0x1, R3.reuse, P6 ;  /* 0x000000013a3a7824 */ /* 0x100fe200030e0603 */
[-C--:B------:R-:W-:Y:S01]  /*2fc70*/  IADD3 R9, P6, PT, R9, R42.reuse, RZ ;  /* 0x0000002a09097210 */ /* 0x080fe20007fde0ff */
[----:B------:R-:W-:Y:S01]  /*2fc80*/  IMAD.X R10, R10, 0x1, R3, P1 ;  /* 0x000000010a0a7824 */ /* 0x000fe200008e0603 */
[----:B------:R-:W-:-:S10]  /*2fc90*/  IADD3 R11, P1, PT, R11, R42, RZ ;  /* 0x0000002a0b0b7210 */ /* 0x000fd40007f3e0ff */
[----:B------:R-:W-:Y:S04]  /*2fca0*/  STL.64 [R1+0x430], R12 ;  /* 0x0004300c01007387 */ /* 0x000fe80000100a00 */
[----:B------:R-:W-:Y:S04]  /*2fcb0*/  STL.64 [R1+0x438], R14 ;  /* 0x0004380e01007387 */ /* 0x000fe80000100a00 */
[----:B------:R-:W-:Y:S04]  /*2fcc0*/  STL [R1+0x74c], R43 ;  /* 0x00074c2b01007387 */ /* 0x000fe80000100800 */
[----:B------:R1:W-:Y:S01]  /*2fcd0*/  STL [R1+0x120c], R60 ;  /* 0x00120c3c01007387 */ /* 0x0003e20000100800 */
[----:B------:R-:W-:-:S03]  /*2fce0*/  IMAD.X R29, R29, 0x1, R3, P2 ;  /* 0x000000011d1d7824 */ /* 0x000fc600010e0603 */
[----:B-1----:R-:W2:Y:S04]  /*2fcf0*/  LDL.LU R60, [R1+0x11d0] ;  /* 0x0011d000013c7983 */ /* 0x002ea80000300800 */
        /* <DEDUP_REMOVED lines=8> */
[----:B------:R-:W-:-:S03]  /*2fd80*/  IADD3 R28, P2, PT, R28, R42, RZ ;  /* 0x0000002a1c1c7210 */ /* 0x000fc60007f5e0ff */
[----:B------:R-:W-:Y:S04]  /*2fd90*/  STL [R1+0x11d4], R9 ;  /* 0x0011d40901007387 */ /* 0x000fe80000100800 */
[----:B------:R-:W-:Y:S01]  /*2fda0*/  STL [R1+0x11f8], R10 ;  /* 0x0011f80a01007387 */ /* 0x000fe20000100800 */
[----:B------:R-:W-:-:S03]  /*2fdb0*/  IADD3.X R25, PT, PT, R25, R3, RZ, P3, !PT ;  /* 0x0000000319197210 */ /* 0x000fc60001ffe4ff */
[----:B------:R-:W-:Y:S01]  /*2fdc0*/  STL [R1+0x11cc], R11 ;  /* 0x0011cc0b01007387 */ /* 0x000fe20000100800 */
[----:B------:R-:W-:-:S03]  /*2fdd0*/  IADD3 R20, P3, PT, R20, R42, RZ ;  /* 0x0000002a14147210 */ /* 0x000fc60007f7e0ff */
[----:B------:R-:W-:Y:S01]  /*2fde0*/  STL [R1+0x11f0], R29 ;  /* 0x0011f01d01007387 */ /* 0x000fe20000100800 */
[----:B------:R-:W-:-:S03]  /*2fdf0*/  IMAD.X R0, R0, 0x1, R3, P4 ;  /* 0x0000000100007824 */ /* 0x000fc600020e0603 */
[----:B------:R-:W-:Y:S04]  /*2fe00*/  STL [R1+0x11c4], R28 ;  /* 0x0011c41c01007387 */ /* 0x000fe80000100800 */
[----:B------:R-:W3:Y:S04]  /*2fe10*/  LDL.LU R46, [R1+0x11a4] ;  /* 0x0011a400012e7983 */ /* 0x000ee80000300800 */
[----:B------:R-:W-:Y:S04]  /*2fe20*/  STL [R1+0x11e8], R25 ;  /* 0x0011e81901007387 */ /* 0x000fe80000100800 */
[----:B------:R-:W3:Y:S04]  /*2fe30*/  LDL.LU R47, [R1+0x11c8] ;  /* 0x0011c800012f7983 */ /* 0x000ee80000300800 */
[----:B------:R-:W-:Y:S04]  /*2fe40*/  STL [R1+0x11bc], R20 ;  /* 0x0011bc1401007387 */ /* 0x000fe80000100800 */
[----:B------:R1:W-:Y:S01]  /*2fe50*/  STL [R1+0x11e0], R0 ;  /* 0x0011e00001007387 */ /* 0x0003e20000100800 */
[----:B------:R-:W-:-:S03]  /*2fe60*/  IADD3 R17, P4, PT, R17, R42, RZ ;  /* 0x0000002a11117210 */ /* 0x000fc60007f9e0ff */
[----:B-1----:R-:W3:Y:S04]  /*2fe70*/  LDL.LU R0, [R1+0x119c] ;  /* 0x00119c0001007983 */ /* 0x002ee80000300800 */
[----:B------:R-:W3:Y:S04]  /*2fe80*/  LDL.LU R20, [R1+0x11c0] ;  /* 0x0011c00001147983 */ /* 0x000ee80000300800 */
[----:B------:R1:W-:Y:S04]  /*2fe90*/  STL [R1+0x11b4], R17 ;  /* 0x0011b41101007387 */ /* 0x0003e80000100800 */
[----:B-1----:R-:W3:Y:S01]  /*2fea0*/  LDL.LU R17, [R1+0x1194] ;  /* 0x0011940001117983 */ /* 0x002ee20000300800 */
[----:B------:R-:W-:Y:S01]  /*2feb0*/  IMAD.X R21, R21, 0x1, R3, P5 ;  /* 0x0000000115157824 */ /* 0x000fe200028e0603 */
[----:B----4-:R-:W-:-:S02]  /*2fec0*/  IADD3 R16, P5, PT, R16, R42, RZ ;  /* 0x0000002a10107210 */ /* 0x010fc40007fbe0ff */
[----:B------:R-:W4:Y:S04]  /*2fed0*/  LDL.LU R48, [R1+0x11b8] ;  /* 0x0011b80001307983 */ /* 0x000f280000300800 */
[----:B------:R-:W4:Y:S04]  /*2fee0*/  LDL.LU R49, [R1+0x118c] ;  /* 0x00118c0001317983 */ /* 0x000f280000300800 */
[----:B------:R-:W-:Y:S04]  /*2fef0*/  STL [R1+0x11d8], R21 ;  /* 0x0011d81501007387 */ /* 0x000fe80000100800 */
[----:B------:R-:W4:Y:S04]  /*2ff00*/  LDL.LU R50, [R1+0x11b0] ;  /* 0x0011b00001327983 */ /* 0x000f280000300800 */
[----:B------:R1:W-:Y:S01]  /*2ff10*/  STL [R1+0x11ac], R16 ;  /* 0x0011ac1001007387 */ /* 0x0003e20000100800 */
[----:B------:R-:W-:-:S03]  /*2ff20*/  ISETP.NE.U32.AND P0, PT, R43, UR6, PT ;  /* 0x000000062b007c0c */ /* 0x000fc6000bf05070 */
[----:B------:R-:W4:Y:S04]  /*2ff30*/  LDL.LU R51, [R1+0x1184] ;  /* 0x0011840001337983 */ /* 0x000f280000300800 */
[----:B------:R-:W4:Y:S04]  /*2ff40*/  LDL.LU R43, [R1+0x11a8] ;  /* 0x0011a800012b7983 */ /* 0x000f280000300800 */
[----:B-1----:R-:W4:Y:S04]  /*2ff50*/  LDL.LU R16, [R1+0x117c] ;  /* 0x00117c0001107983 */ /* 0x002f280000300800 */
[----:B------:R-:W4:Y:S04]  /*2ff60*/  LDL.LU R38, [R1+0x11a0] ;  /* 0x0011a00001267983 */ /* 0x000f280000300800 */
[----:B------:R-:W4:Y:S04]  /*2ff70*/  LDL.LU R39, [R1+0x1174] ;  /* 0x0011740001277983 */ /* 0x000f280000300800 */
[----:B------:R-:W4:Y:S01]  /*2ff80*/  LDL.LU R35, [R1+0x1198] ;  /* 0x0011980001237983 */ /* 0x000f220000300800 */
[----:B--2---:R-:W-:-:S05]  /*2ff90*/  IMAD.X R60, R60, 0x1, R3, P6 ;  /* 0x000000013c3c7824 */ /* 0x004fca00030e0603 */
[----:B------:R1:W-:Y:S04]  /*2ffa0*/  STL [R1+0x11d0], R60 ;  /* 0x0011d03c01007387 */ /* 0x0003e80000100800 */
        /* <DEDUP_REMOVED lines=12> */
[----:B-1----:R-:W2:Y:S01]  /*30070*/  LDL.LU R60, [R1+0x113c] ;  /* 0x00113c00013c7983 */ /* 0x002ea20000300800 */
[----:B---3--:R-:W-:Y:S01]  /*30080*/  IMAD.X R47, R47, 0x1, R3, P1 ;  /* 0x000000012f2f7824 */ /* 0x008fe200008e0603 */
[----:B------:R-:W-:-:S02]  /*30090*/  IADD3 R46, P6, PT, R46, R42, RZ ;  /* 0x0000002a2e2e7210 */ /* 0x000fc40007fde0ff */
[----:B------:R-:W-:Y:S01]  /*300a0*/  IADD3 R0, P1, PT, R0, R42, RZ ;  /* 0x0000002a00007210 */ /* 0x000fe20007f3e0ff */
[----:B------:R-:W-:-:S04]  /*300b0*/  IMAD.X R20, R20, 0x1, R3, P2 ;  /* 0x0000000114147824 */ /* 0x000fc800010e0603 */
[----:B------:R1:W-:Y:S04]  /*300c0*/  STL [R1+0x119c], R0 ;  /* 0x00119c0001007387 */ /* 0x0003e80000100800 */
[----:B------:R-:W-:Y:S01]  /*300d0*/  STL [R1+0x11a4], R46 ;  /* 0x0011a42e01007387 */ /* 0x000fe20000100800 */
[----:B------:R-:W-:-:S03]  /*300e0*/  IADD3 R17, P2, PT, R17, R42, RZ ;  /* 0x0000002a11117210 */ /* 0x000fc60007f5e0ff */
[----:B-1----:R-:W3:Y:S04]  /*300f0*/  LDL.LU R0, [R1+0x1160] ;  /* 0x0011600001007983 */ /* 0x002ee80000300800 */
[----:B------:R-:W-:Y:S04]  /*30100*/  STL [R1+0x11c8], R47 ;  /* 0x0011c82f01007387 */ /* 0x000fe80000100800 */
[----:B------:R1:W-:Y:S04]  /*30110*/  STL [R1+0x11c0], R20 ;  /* 0x0011c01401007387 */ /* 0x0003e80000100800 */
[----:B-1----:R-:W3:Y:S04]  /*30120*/  LDL.LU R20, [R1+0x1134] ;  /* 0x0011340001147983 */ /* 0x002ee80000300800 */
[----:B------:R1:W-:Y:S04]  /*30130*/  STL [R1+0x1194], R17 ;  /* 0x0011941101007387 */ /* 0x0003e80000100800 */
[----:B-1----:R-:W3:Y:S01]  /*30140*/  LDL.LU R17, [R1+0x1158] ;  /* 0x0011580001117983 */ /* 0x002ee20000300800 */
[----:B----4-:R-:W-:Y:S01]  /*30150*/  IMAD.X R48, R48, 0x1, R3, P3 ;  /* 0x0000000130307824 */ /* 0x010fe200018e0603 */
[----:B------:R-:W-:-:S02]  /*30160*/  IADD3 R49, P3, PT, R49, R42, RZ ;  /* 0x0000002a31317210 */ /* 0x000fc40007f7e0ff */
[----:B------:R-:W-:Y:S01]  /*30170*/  IADD3.X R50, PT, PT, R50, R3, RZ, P4, !PT ;  /* 0x0000000332327210 */ /* 0x000fe200027fe4ff */
[--C-:B------:R-:W-:Y:S01]  /*30180*/  IMAD.X R43, R43, 0x1, R3.reuse, P5 ;  /* 0x000000012b2b7824 */ /* 0x100fe200028e0603 */
[-C--:B------:R-:W-:Y:S02]  /*30190*/  IADD3 R16, P5, PT, R16, R42.reuse, RZ ;  /* 0x0000002a10107210 */ /* 0x080fe40007fbe0ff */
[----:B------:R-:W-:Y:S01]  /*301a0*/  IADD3 R51, P4, PT, R51, R42, RZ ;  /* 0x0000002a33337210 */ /* 0x000fe20007f9e0ff */
[----:B------:R-:W-:Y:S04]  /*301b0*/  STL [R1+0x11b8], R48 ;  /* 0x0011b83001007387 */ /* 0x000fe80000100800 */
[----:B------:R-:W-:Y:S04]  /*301c0*/  STL [R1+0x118c], R49 ;  /* 0x00118c3101007387 */ /* 0x000fe80000100800 */
[----:B------:R-:W-:Y:S01]  /*301d0*/  STL [R1+0x11b0], R50 ;  /* 0x0011b03201007387 */ /* 0x000fe20000100800 */
[----:B------:R-:W-:-:S03]  /*301e0*/  IMAD.X R38, R38, 0x1, R3, P6 ;  /* 0x0000000126267824 */ /* 0x000fc600030e0603 */
[----:B------:R1:W-:Y:S01]  /*301f0*/  STL [R1+0x117c], R16 ;  /* 0x00117c1001007387 */ /* 0x0003e20000100800 */
[----:B------:R-:W-:-:S03]  /*30200*/  IADD3 R39, P6, PT, R39, R42, RZ ;  /* 0x0000002a27277210 */ /* 0x000fc60007fde0ff */
[----:B------:R-:W-:Y:S01]  /*30210*/  STL [R1+0x1184], R51 ;  /* 0x0011843301007387 */ /* 0x000fe20000100800 */
[----:B------:R-:W-:-:S03]  /*30220*/  IMAD.X R35, R35, 0x1, R3, P1 ;  /* 0x0000000123237824 */ /* 0x000fc600008e0603 */
[----:B-1----:R-:W4:Y:S04]  /*30230*/  LDL.LU R16, [R1+0x112c] ;  /* 0x00112c0001107983 */ /* 0x002f280000300800 */
[----:B------:R-:W-:Y:S04]  /*30240*/  STL [R1+0x11a8], R43 ;  /* 0x0011a82b01007387 */ /* 0x000fe80000100800 */
[----:B------:R-:W-:Y:S04]  /*30250*/  STL [R1+0x11a0], R38 ;  /* 0x0011a02601007387 */ /* 0x000fe80000100800 */
[----:B------:R-:W-:Y:S04]  /*30260*/  STL [R1+0x1174], R39 ;  /* 0x0011742701007387 */ /* 0x000fe80000100800 */
[----:B------:R-:W-:Y:S01]  /*30270*/  STL [R1+0x1198], R35 ;  /* 0x0011982301007387 */ /* 0x000fe20000100800 */
[-C--:B--2---:R-:W-:Y:S01]  /*30280*/  IADD3 R31, P1, PT, R31, R42.reuse, RZ ;  /* 0x0000002a1f1f7210 */ /* 0x084fe20007f3e0ff */
[--C-:B------:R-:W-:Y:S01]  /*30290*/  IMAD.X R27, R27, 0x1, R3.reuse, P2 ;  /* 0x000000011b1b7824 */ /* 0x100fe200010e0603 */
[-C--:B------:R-:W-:Y:S01]  /*302a0*/  IADD3 R54, P2, PT, R54, R42.reuse, RZ ;  /* 0x0000002a36367210 */ /* 0x080fe20007f5e0ff */
[--C-:B------:R-:W-:Y:S01]  /*302b0*/  IMAD.X R55, R55, 0x1, R3.reuse, P3 ;  /* 0x0000000137377824 */ /* 0x100fe200018e0603 */
[----:B------:R-:W-:Y:S01]  /*302c0*/  IADD3 R58, P3, PT, R58, R42, RZ ;  /* 0x0000002a3a3a7210 */ /* 0x000fe20007f7e0ff */
[----:B------:R-:W-:Y:S01]  /*302d0*/  STL [R1+0x116c], R31 ;  /* 0x00116c1f01007387 */ /* 0x000fe20000100800 */
[----:B------:R-:W-:-:S03]  /*302e0*/  IMAD.X R9, R9, 0x1, R3, P4 ;  /* 0x0000000109097824 */ /* 0x000fc600020e0603 */
[----:B------:R-:W-:Y:S01]  /*302f0*/  STL [R1+0x1190], R27 ;  /* 0x0011901b01007387 */ /* 0x000fe20000100800 */
[----:B------:R-:W-:-:S03]  /*30300*/  IADD3 R10, P4, PT, R10, R42, RZ ;  /* 0x0000002a0a0a7210 */ /* 0x000fc60007f9e0ff */
[----:B------:R-:W-:Y:S01]  /*30310*/  STL [R1+0x1164], R54 ;  /* 0x0011643601007387 */ /* 0x000fe20000100800 */
[----:B------:R-:W-:-:S03]  /*30320*/  IADD3.X R11, PT, PT, R11, R3, RZ, P5, !PT ;  /* 0x000000030b0b7210 */ /* 0x000fc60002ffe4ff */
[----:B------:R-:W-:Y:S01]  /*30330*/  STL [R1+0x1188], R55 ;  /* 0x0011883701007387 */ /* 0x000fe20000100800 */
[----:B------:R-:W-:-:S03]  /*30340*/  IADD3 R29, P5, PT, R29, R42, RZ ;  /* 0x0000002a1d1d7210 */ /* 0x000fc60007fbe0ff */
[----:B------:R-:W-:Y:S01]  /*30350*/  STL [R1+0x115c], R58 ;  /* 0x00115c3a01007387 */ /* 0x000fe20000100800 */
[----:B------:R-:W-:-:S03]  /*30360*/  IMAD.X R28, R28, 0x1, R3, P6 ;  /* 0x000000011c1c7824 */ /* 0x000fc600030e0603 */
[----:B------:R-:W-:Y:S04]  /*30370*/  STL [R1+0x1180], R9 ;  /* 0x0011800901007387 */ /* 0x000fe80000100800 */
[----:B------:R-:W-:Y:S01]  /*30380*/  STL [R1+0x1154], R10 ;  /* 0x0011540a01007387 */ /* 0x000fe20000100800 */
[----:B------:R-:W-:-:S03]  /*30390*/  IADD3 R25, P6, PT, R25, R42, RZ ;  /* 0x0000002a19197210 */ /* 0x000fc60007fde0ff */
[----:B------:R-:W-:Y:S01]  /*303a0*/  STL [R1+0x1178], R11 ;  /* 0x0011780b01007387 */ /* 0x000fe20000100800 */
[----:B------:R-:W-:-:S03]  /*303b0*/  IMAD.X R21, R21, 0x1, R3, P1 ;  /* 0x0000000115157824 */ /* 0x000fc600008e0603 */
[----:B------:R-:W-:Y:S01]  /*303c0*/  STL [R1+0x114c], R29 ;  /* 0x00114c1d01007387 */ /* 0x000fe20000100800 */
[----:B------:R-:W-:-:S03]  /*303d0*/  IADD3 R60, P1, PT, R60, R42, RZ ;  /* 0x0000002a3c3c7210 */ /* 0x000fc60007f3e0ff */
[----:B------:R-:W-:Y:S04]  /*303e0*/  STL [R1+0x1170], R28 ;  /* 0x0011701c01007387 */ /* 0x000fe80000100800 */
[----:B------:R-:W2:Y:S04]  /*303f0*/  LDL.LU R46, [R1+0x1150] ;  /* 0x00115000012e7983 */ /* 0x000ea80000300800 */
[----:B------:R-:W-:Y:S04]  /*30400*/  STL [R1+0x1144], R25 ;  /* 0x0011441901007387 */ /* 0x000fe80000100800 */
[----:B------:R-:W2:Y:S04]  /*30410*/  LDL.LU R47, [R1+0x1124] ;  /* 0x00112400012f7983 */ /* 0x000ea80000300800 */
[----:B------:R-:W-:Y:S04]  /*30420*/  STL [R1+0x1168], R21 ;  /* 0x0011681501007387 */ /* 0x000fe80000100800 */
[----:B------:R1:W-:Y:S04]  /*30430*/  STL [R1+0x113c], R60 ;  /* 0x00113c3c01007387 */ /* 0x0003e80000100800 */
[----:B-1----:R-:W2:Y:S04]  /*30440*/  LDL.LU R60, [R1+0x1148] ;  /* 0x00114800013c7983 */ /* 0x002ea80000300800 */
[----:B------:R-:W2:Y:S01]  /*30450*/  LDL.LU R21, [R1+0x111c] ;  /* 0x00111c0001157983 */ /* 0x000ea20000300800 */
[----:B---3--:R-:W-:-:S05]  /*30460*/  IMAD.X R0, R0, 0x1, R3, P2 ;  /* 0x0000000100007824 */ /* 0x008fca00010e0603 */
[----:B------:R1:W-:Y:S01]  /*30470*/  STL [R1+0x1160], R0 ;  /* 0x0011600001007387 */ /* 0x0003e20000100800 */
[----:B------:R-:W-:-:S03]  /*30480*/  IADD3 R20, P2, PT, R20, R42, RZ ;  /* 0x0000002a14147210 */ /* 0x000fc60007f5e0ff */
[----:B-1----:R-:W3:Y:S04]  /*30490*/  LDL.LU R0, [R1+0x1140] ;  /* 0x0011400001007983 */ /* 0x002ee80000300800 */
[----:B------:R-:W3:Y:S04]  /*304a0*/  LDL.LU R48, [R1+0x1114] ;  /* 0x0011140001307983 */ /* 0x000ee80000300800 */
[----:B------:R-:W3:Y:S04]  /*304b0*/  LDL.LU R49, [R1+0x1138] ;  /* 0x0011380001317983 */ /* 0x000ee80000300800 */
[----:B------:R-:W-:Y:S04]  /*304c0*/  STL [R1+0x1134], R20 ;  /* 0x0011341401007387 */ /* 0x000fe80000100800 */
[----:B------:R-:W3:Y:S01]  /*304d0*/  LDL.LU R50, [R1+0x110c] ;  /* 0x00110c0001327983 */ /* 0x000ee20000300800 */
[----:B------:R-:W-:-:S05]  /*304e0*/  IMAD.X R17, R17, 0x1, R3, P3 ;  /* 0x0000000111117824 */ /* 0x000fca00018e0603 */
[----:B------:R1:W-:Y:S04]  /*304f0*/  STL [R1+0x1158], R17 ;  /* 0x0011581101007387 */ /* 0x0003e80000100800 */
[----:B------:R-:W3:Y:S04]  /*30500*/  LDL.LU R51, [R1+0x1130] ;  /* 0x0011300001337983 */ /* 0x000ee80000300800 */
[----:B------:R-:W3:Y:S04]  /*30510*/  LDL.LU R43, [R1+0x1104] ;  /* 0x00110400012b7983 */ /* 0x000ee80000300800 */
[----:B-1----:R-:W3:Y:S04]  /*30520*/  LDL.LU R17, [R1+0x1128] ;  /* 0x0011280001117983 */ /* 0x002ee80000300800 */
[----:B------:R-:W3:Y:S04]  /*30530*/  LDL.LU R38, [R1+0x10fc] ;  /* 0x0010fc0001267983 */ /* 0x000ee80000300800 */
[----:B------:R-:W3:Y:S04]  /*30540*/  LDL.LU R39, [R1+0x1120] ;  /* 0x0011200001277983 */ /* 0x000ee80000300800 */
[----:B------:R-:W3:Y:S01]  /*30550*/  LDL.LU R35, [R1+0x10f4] ;  /* 0x0010f40001237983 */ /* 0x000ee20000300800 */
[----:B----4-:R-:W-:-:S05]  /*30560*/  IADD3 R16, P3, PT, R16, R42, RZ ;  /* 0x0000002a10107210 */ /* 0x010fca0007f7e0ff */
        /* <DEDUP_REMOVED lines=13> */
[----:B-1----:R-:W4:Y:S01]  /*30640*/  LDL.LU R16, [R1+0x10e8] ;  /* 0x0010e80001107983 */ /* 0x002f220000300800 */
[--C-:B--2---:R-:W-:Y:S01]  /*30650*/  IMAD.X R46, R46, 0x1, R3.reuse, P4 ;  /* 0x000000012e2e7824 */ /* 0x104fe200020e0603 */
[-C--:B------:R-:W-:Y:S01]  /*30660*/  IADD3 R47, P4, PT, R47, R42.reuse, RZ ;  /* 0x0000002a2f2f7210 */ /* 0x080fe20007f9e0ff */
[----:B------:R-:W-:Y:S01]  /*30670*/  IMAD.X R60, R60, 0x1, R3, P5 ;  /* 0x000000013c3c7824 */ /* 0x000fe200028e0603 */
[----:B------:R-:W-:-:S04]  /*30680*/  IADD3 R21, P5, PT, R21, R42, RZ ;  /* 0x0000002a15157210 */ /* 0x000fc80007fbe0ff */
[----:B------:R1:W-:Y:S04]  /*30690*/  STL [R1+0x1148], R60 ;  /* 0x0011483c01007387 */ /* 0x0003e80000100800 */
[----:B------:R-:W-:Y:S04]  /*306a0*/  STL [R1+0x1150], R46 ;  /* 0x0011502e01007387 */ /* 0x000fe80000100800 */
[----:B-1----:R-:W2:Y:S01]  /*306b0*/  LDL.LU R60, [R1+0x10bc] ;  /* 0x0010bc00013c7983 */ /* 0x002ea20000300800 */
[----:B---3--:R-:W-:-:S03]  /*306c0*/  IADD3.X R0, PT, PT, R0, R3, RZ, P6, !PT ;  /* 0x0000000300007210 */ /* 0x008fc600037fe4ff */
[----:B------:R-:W-:Y:S04]  /*306d0*/  STL [R1+0x1124], R47 ;  /* 0x0011242f01007387 */ /* 0x000fe80000100800 */
[----:B------:R1:W-:Y:S01]  /*306e0*/  STL [R1+0x111c], R21 ;  /* 0x00111c1501007387 */ /* 0x0003e20000100800 */
[-C--:B------:R-:W-:Y:S01]  /*306f0*/  IADD3 R48, P6, PT, R48, R42.reuse, RZ ;  /* 0x0000002a30307210 */ /* 0x080fe20007fde0ff */
[--C-:B------:R-:W-:Y:S01]  /*30700*/  IMAD.X R49, R49, 0x1, R3.reuse, P1 ;  /* 0x0000000131317824 */ /* 0x100fe200008e0603 */
[----:B------:R-:W-:Y:S01]  /*30710*/  IADD3 R50, P1, PT, R50, R42, RZ ;  /* 0x0000002a32327210 */ /* 0x000fe20007f3e0ff */
[----:B-1----:R-:W3:Y:S04]  /*30720*/  LDL.LU R21, [R1+0x10e0] ;  /* 0x0010e00001157983 */ /* 0x002ee80000300800 */
[----:B------:R1:W-:Y:S01]  /*30730*/  STL [R1+0x1140], R0 ;  /* 0x0011400001007387 */ /* 0x0003e20000100800 */
[----:B------:R-:W-:-:S03]  /*30740*/  IMAD.X R51, R51, 0x1, R3, P2 ;  /* 0x0000000133337824 */ /* 0x000fc600010e0603 */
[----:B-1----:R-:W3:Y:S01]  /*30750*/  LDL.LU R0, [R1+0x10b4] ;  /* 0x0010b40001007983 */ /* 0x002ee20000300800 */
[----:B------:R-:W-:-:S03]  /*30760*/  IMAD.X R17, R17, 0x1, R3, P3 ;  /* 0x0000000111117824 */ /* 0x000fc600018e0603 */
[----:B------:R-:W-:Y:S04]  /*30770*/  STL [R1+0x1114], R48 ;  /* 0x0011143001007387 */ /* 0x000fe80000100800 */
[----:B------:R-:W-:Y:S04]  /*30780*/  STL [R1+0x1138], R49 ;  /* 0x0011383101007387 */ /* 0x000fe80000100800 */
[----:B------:R-:W-:Y:S04]  /*30790*/  STL [R1+0x110c], R50 ;  /* 0x00110c3201007387 */ /* 0x000fe80000100800 */
[----:B------:R1:W-:Y:S04]  /*307a0*/  STL [R1+0x1128], R17 ;  /* 0x0011281101007387 */ /* 0x0003e80000100800 */
[----:B------:R-:W-:Y:S04]  /*307b0*/  STL [R1+0x1130], R51 ;  /* 0x0011303301007387 */ /* 0x000fe80000100800 */
[----:B-1----:R-:W3:Y:S01]  /*307c0*/  LDL.LU R17, [R1+0x10d8] ;  /* 0x0010d80001117983 */ /* 0x002ee20000300800 */
[----:B------:R-:W-:-:S02]  /*307d0*/  IADD3 R43, P2, PT, R43, R42, RZ ;  /* 0x0000002a2b2b7210 */ /* 0x000fc40007f5e0ff */
[-C--:B------:R-:W-:Y:S01]  /*307e0*/  IADD3 R38, P3, PT, R38, R42.reuse, RZ ;  /* 0x0000002a26267210 */ /* 0x080fe20007f7e0ff */
[--C-:B------:R-:W-:Y:S01]  /*307f0*/  IMAD.X R39, R39, 0x1, R3.reuse, P4 ;  /* 0x0000000127277824 */ /* 0x100fe200020e0603 */
[-C--:B------:R-:W-:Y:S01]  /*30800*/  IADD3 R35, P4, PT, R35, R42.reuse, RZ ;  /* 0x0000002a23237210 */ /* 0x080fe20007f9e0ff */
[----:B----4-:R-:W-:Y:S01]  /*30810*/  IMAD.X R31, R31, 0x1, R3, P5 ;  /* 0x000000011f1f7824 */ /* 0x010fe200028e0603 */
[----:B------:R-:W-:Y:S01]  /*30820*/  STL [R1+0x1104], R43 ;  /* 0x0011042b01007387 */ /* 0x000fe20000100800 */
[----:B------:R-:W-:-:S03]  /*30830*/  IADD3 R27, P5, PT, R27, R42, RZ ;  /* 0x0000002a1b1b7210 */ /* 0x000fc60007fbe0ff */
        /* <DEDUP_REMOVED lines=10> */
[----:B------:R-:W-:Y:S01]  /*308e0*/  STL [R1+0x1110], R54 ;  /* 0x0011103601007387 */ /* 0x000fe20000100800 */
[----:B------:R-:W-:-:S03]  /*308f0*/  IADD3 R11, P2, PT, R11, R42, RZ ;  /* 0x0000002a0b0b7210 */ /* 0x000fc60007f5e0ff */
[----:B------:R-:W-:Y:S01]  /*30900*/  STL [R1+0x10e4], R55 ;  /* 0x0010e43701007387 */ /* 0x000fe20000100800 */
[----:B------:R-:W-:-:S03]  /*30910*/  IMAD.X R29, R29, 0x1, R3, P3 ;  /* 0x000000011d1d7824 */ /* 0x000fc600018e0603 */
[----:B------:R-:W-:Y:S01]  /*30920*/  STL [R1+0x1108], R58 ;  /* 0x0011083a01007387 */ /* 0x000fe20000100800 */
[----:B------:R-:W-:-:S03]  /*30930*/  IADD3 R28, P3, PT, R28, R42, RZ ;  /* 0x0000002a1c1c7210 */ /* 0x000fc60007f7e0ff */
[----:B------:R-:W-:Y:S04]  /*30940*/  STL [R1+0x10dc], R9 ;  /* 0x0010dc0901007387 */ /* 0x000fe80000100800 */
[----:B------:R-:W-:Y:S01]  /*30950*/  STL [R1+0x1100], R10 ;  /* 0x0011000a01007387 */ /* 0x000fe20000100800 */
[----:B------:R-:W-:-:S03]  /*30960*/  IMAD.X R25, R25, 0x1, R3, P4 ;  /* 0x0000000119197824 */ /* 0x000fc600020e0603 */
[----:B------:R-:W-:Y:S01]  /*30970*/  STL [R1+0x10d4], R11 ;  /* 0x0010d40b01007387 */ /* 0x000fe20000100800 */
[----:B------:R-:W-:-:S03]  /*30980*/  IADD3 R20, P4, PT, R20, R42, RZ ;  /* 0x0000002a14147210 */ /* 0x000fc60007f9e0ff */
[----:B------:R-:W-:Y:S01]  /*30990*/  STL [R1+0x10f8], R29 ;  /* 0x0010f81d01007387 */ /* 0x000fe20000100800 */
[----:B------:R-:W-:-:S03]  /*309a0*/  IMAD.X R16, R16, 0x1, R3, P5 ;  /* 0x0000000110107824 */ /* 0x000fc600028e0603 */
[----:B------:R-:W-:Y:S04]  /*309b0*/  STL [R1+0x10cc], R28 ;  /* 0x0010cc1c01007387 */ /* 0x000fe80000100800 */
[----:B------:R-:W4:Y:S04]  /*309c0*/  LDL.LU R46, [R1+0x10ac] ;  /* 0x0010ac00012e7983 */ /* 0x000f280000300800 */
[----:B------:R-:W-:Y:S04]  /*309d0*/  STL [R1+0x10f0], R25 ;  /* 0x0010f01901007387 */ /* 0x000fe80000100800 */
[----:B------:R-:W4:Y:S04]  /*309e0*/  LDL.LU R47, [R1+0x10d0] ;  /* 0x0010d000012f7983 */ /* 0x000f280000300800 */
[----:B------:R-:W-:Y:S04]  /*309f0*/  STL [R1+0x10c4], R20 ;  /* 0x0010c41401007387 */ /* 0x000fe80000100800 */
[----:B------:R1:W-:Y:S04]  /*30a00*/  STL [R1+0x10e8], R16 ;  /* 0x0010e81001007387 */ /* 0x0003e80000100800 */
[----:B-1----:R-:W4:Y:S04]  /*30a10*/  LDL.LU R16, [R1+0x10a4] ;  /* 0x0010a40001107983 */ /* 0x002f280000300800 */
[----:B------:R-:W4:Y:S01]  /*30a20*/  LDL.LU R20, [R1+0x10c8] ;  /* 0x0010c80001147983 */ /* 0x000f220000300800 */
[----:B--2---:R-:W-:-:S05]  /*30a30*/  IADD3 R60, P5, PT, R60, R42, RZ ;  /* 0x0000002a3c3c7210 */ /* 0x004fca0007fbe0ff */
[----:B------:R1:W-:Y:S01]  /*30a40*/  STL [R1+0x10bc], R60 ;  /* 0x0010bc3c01007387 */ /* 0x0003e20000100800 */
[----:B---3--:R-:W-:-:S03]  /*30a50*/  IMAD.X R21, R21, 0x1, R3, P6 ;  /* 0x0000000115157824 */ /* 0x008fc600030e0603 */
[----:B-1----:R-:W2:Y:S04]  /*30a60*/  LDL.LU R60, [R1+0x109c] ;  /* 0x00109c00013c7983 */ /* 0x002ea80000300800 */
[----:B------:R-:W3:Y:S04]  /*30a70*/  LDL.LU R48, [R1+0x10c0] ;  /* 0x0010c00001307983 */ /* 0x000ee80000300800 */
[----:B------:R-:W3:Y:S04]  /*30a80*/  LDL.LU R49, [R1+0x1094] ;  /* 0x0010940001317983 */ /* 0x000ee80000300800 */
[----:B------:R-:W-:Y:S04]  /*30a90*/  STL [R1+0x10e0], R21 ;  /* 0x0010e01501007387 */ /* 0x000fe80000100800 */
[----:B------:R-:W3:Y:S01]  /*30aa0*/  LDL.LU R50, [R1+0x10b8] ;  /* 0x0010b80001327983 */ /* 0x000ee20000300800 */
[----:B------:R-:W-:-:S05]  /*30ab0*/  IADD3 R0, P6, PT, R0, R42, RZ ;  /* 0x0000002a00007210 */ /* 0x000fca0007fde0ff */
[----:B------:R1:W-:Y:S04]  /*30ac0*/  STL [R1+0x10b4], R0 ;  /* 0x0010b40001007387 */ /* 0x0003e80000100800 */
[----:B------:R-:W3:Y:S04]  /*30ad0*/  LDL.LU R51, [R1+0x108c] ;  /* 0x00108c0001337983 */ /* 0x000ee80000300800 */
[----:B------:R-:W3:Y:S04]  /*30ae0*/  LDL.LU R43, [R1+0x10b0] ;  /* 0x0010b000012b7983 */ /* 0x000ee80000300800 */
[----:B-1----:R-:W3:Y:S01]  /*30af0*/  LDL.LU R0, [R1+0x1084] ;  /* 0x0010840001007983 */ /* 0x002ee20000300800 */
[----:B------:R-:W-:-:S03]  /*30b00*/  IMAD.X R17, R17, 0x1, R3, P1 ;  /* 0x0000000111117824 */ /* 0x000fc600008e0603 */
[----:B------:R-:W3:Y:S04]  /*30b10*/  LDL.LU R38, [R1+0x10a8] ;  /* 0x0010a80001267983 */ /* 0x000ee80000300800 */
[----:B------:R-:W3:Y:S04]  /*30b20*/  LDL.LU R39, [R1+0x107c] ;  /* 0x00107c0001277983 */ /* 0x000ee80000300800 */
[----:B------:R-:W3:Y:S04]  /*30b30*/  LDL.LU R35, [R1+0x10a0] ;  /* 0x0010a00001237983 */ /* 0x000ee80000300800 */
[----:B------:R1:W-:Y:S04]  /*30b40*/  STL [R1+0x10d8], R17 ;  /* 0x0010d81101007387 */ /* 0x0003e80000100800 */
        /* <DEDUP_REMOVED lines=12> */
[----:B-1----:R-:W3:Y:S01]  /*30c10*/  LDL.LU R17, [R1+0x1044] ;  /* 0x0010440001117983 */ /* 0x002ee20000300800 */
[----:B----4-:R-:W-:-:S02]  /*30c20*/  IADD3 R46, P1, PT, R46, R42, RZ ;  /* 0x0000002a2e2e7210 */ /* 0x010fc40007f3e0ff */
[----:B------:R-:W-:Y:S02]  /*30c30*/  IADD3.X R47, PT, PT, R47, R3, RZ, P2, !PT ;  /* 0x000000032f2f7210 */ /* 0x000fe400017fe4ff */
[----:B------:R-:W-:Y:S01]  /*30c40*/  IADD3 R16, P2, PT, R16, R42, RZ ;  /* 0x0000002a10107210 */ /* 0x000fe20007f5e0ff */
[----:B------:R-:W-:-:S04]  /*30c50*/  IMAD.X R20, R20, 0x1, R3, P3 ;  /* 0x0000000114147824 */ /* 0x000fc800018e0603 */
[----:B------:R1:W-:Y:S04]  /*30c60*/  STL [R1+0x10a4], R16 ;  /* 0x0010a41001007387 */ /* 0x0003e80000100800 */
[----:B------:R-:W-:Y:S04]  /*30c70*/  STL [R1+0x10ac], R46 ;  /* 0x0010ac2e01007387 */ /* 0x000fe80000100800 */
[----:B-1----:R-:W4:Y:S04]  /*30c80*/  LDL.LU R16, [R1+0x1068] ;  /* 0x0010680001107983 */ /* 0x002f280000300800 */
[----:B------:R-:W-:Y:S04]  /*30c90*/  STL [R1+0x10d0], R47 ;  /* 0x0010d02f01007387 */ /* 0x000fe80000100800 */
[----:B------:R1:W-:Y:S04]  /*30ca0*/  STL [R1+0x10c8], R20 ;  /* 0x0010c81401007387 */ /* 0x0003e80000100800 */
[----:B-1----:R-:W4:Y:S01]  /*30cb0*/  LDL.LU R20, [R1+0x103c] ;  /* 0x00103c0001147983 */ /* 0x002f220000300800 */
[-C--:B--2---:R-:W-:Y:S01]  /*30cc0*/  IADD3 R60, P3, PT, R60, R42.reuse, RZ ;  /* 0x0000002a3c3c7210 */ /* 0x084fe20007f7e0ff */
[----:B---3--:R-:W-:Y:S01]  /*30cd0*/  IMAD.X R48, R48, 0x1, R3, P4 ;  /* 0x0000000130307824 */ /* 0x008fe200020e0603 */
[----:B------:R-:W-:-:S03]  /*30ce0*/  IADD3 R49, P4, PT, R49, R42, RZ ;  /* 0x0000002a31317210 */ /* 0x000fc60007f9e0ff */
[----:B------:R1:W-:Y:S01]  /*30cf0*/  STL [R1+0x109c], R60 ;  /* 0x00109c3c01007387 */ /* 0x0003e20000100800 */
[----:B------:R-:W-:-:S03]  /*30d00*/  IMAD.X R50, R50, 0x1, R3, P5 ;  /* 0x0000000132327824 */ /* 0x000fc600028e0603 */
[----:B-1----:R-:W2:Y:S01]  /*30d10*/  LDL.LU R60, [R1+0x1060] ;  /* 0x00106000013c7983 */ /* 0x002ea20000300800 */
[--C-:B------:R-:W-:Y:S01]  /*30d20*/  IMAD.X R43, R43, 0x1, R3.reuse, P6 ;  /* 0x000000012b2b7824 */ /* 0x100fe200030e0603 */
[-C--:B------:R-:W-:Y:S02]  /*30d30*/  IADD3 R51, P5, PT, R51, R42.reuse, RZ ;  /* 0x0000002a33337210 */ /* 0x080fe40007fbe0ff */
[----:B------:R-:W-:Y:S04]  /*30d40*/  STL [R1+0x10c0], R48 ;  /* 0x0010c03001007387 */ /* 0x000fe80000100800 */
[----:B------:R-:W-:Y:S04]  /*30d50*/  STL [R1+0x1094], R49 ;  /* 0x0010943101007387 */ /* 0x000fe80000100800 */
[----:B------:R-:W-:Y:S01]  /*30d60*/  STL [R1+0x10b8], R50 ;  /* 0x0010b83201007387 */ /* 0x000fe20000100800 */
[-C--:B------:R-:W-:Y:S01]  /*30d70*/  IADD3 R0, P6, PT, R0, R42.reuse, RZ ;  /* 0x0000002a00007210 */ /* 0x080fe20007fde0ff */
[--C-:B------:R-:W-:Y:S01]  /*30d80*/  IMAD.X R38, R38, 0x1, R3.reuse, P1 ;  /* 0x0000000126267824 */ /* 0x100fe200008e0603 */
[----:B------:R-:W-:Y:S01]  /*30d90*/  IADD3 R39, P1, PT, R39, R42, RZ ;  /* 0x0000002a27277210 */ /* 0x000fe20007f3e0ff */
[----:B------:R-:W-:-:S02]  /*30da0*/  IMAD.X R35, R35, 0x1, R3, P2 ;  /* 0x0000000123237824 */ /* 0x000fc400010e0603 */
[----:B------:R1:W-:Y:S04]  /*30db0*/  STL [R1+0x1084], R0 ;  /* 0x0010840001007387 */ /* 0x0003e80000100800 */
[----:B------:R-:W-:Y:S01]  /*30dc0*/  STL [R1+0x108c], R51 ;  /* 0x00108c3301007387 */ /* 0x000fe20000100800 */
[-C--:B------:R-:W-:Y:S02]  /*30dd0*/  IADD3 R31, P2, PT, R31, R42.reuse, RZ ;  /* 0x0000002a1f1f7210 */ /* 0x080fe40007f5e0ff */
[----:B------:R-:W-:Y:S02]  /*30de0*/  IADD3.X R27, PT, PT, R27, R3, RZ, P3, !PT ;  /* 0x000000031b1b7210 */ /* 0x000fe40001ffe4ff */
[-C--:B------:R-:W-:Y:S01]  /*30df0*/  IADD3 R54, P3, PT, R54, R42.reuse, RZ ;  /* 0x0000002a36367210 */ /* 0x080fe20007f7e0ff */
[--C-:B------:R-:W-:Y:S01]  /*30e00*/  IMAD.X R55, R55, 0x1, R3.reuse, P4 ;  /* 0x0000000137377824 */ /* 0x100fe200020e0603 */
[----:B------:R-:W-:Y:S01]  /*30e10*/  IADD3 R58, P4, PT, R58, R42, RZ ;  /* 0x0000002a3a3a7210 */ /* 0x000fe20007f9e0ff */
[----:B-1----:R-:W3:Y:S04]  /*30e20*/  LDL.LU R0, [R1+0x1034] ;  /* 0x0010340001007983 */ /* 0x002ee80000300800 */
[----:B------:R-:W-:Y:S04]  /*30e30*/  STL [R1+0x10b0], R43 ;  /* 0x0010b02b01007387 */ /* 0x000fe80000100800 */
[----:B------:R-:W-:Y:S04]  /*30e40*/  STL [R1+0x10a8], R38 ;  /* 0x0010a82601007387 */ /* 0x000fe80000100800 */
[----:B------:R-:W-:Y:S04]  /*30e50*/  STL [R1+0x107c], R39 ;  /* 0x00107c2701007387 */ /* 0x000fe80000100800 */
[----:B------:R-:W-:Y:S04]  /*30e60*/  STL [R1+0x10a0], R35 ;  /* 0x0010a02301007387 */ /* 0x000fe80000100800 */
        /* <DEDUP_REMOVED lines=18> */
[----:B------:R-:W3:Y:S04]  /*30f90*/  LDL.LU R46, [R1+0x1058] ;  /* 0x00105800012e7983 */ /* 0x000ee80000300800 */
[----:B------:R-:W-:Y:S04]  /*30fa0*/  STL [R1+0x104c], R25 ;  /* 0x00104c1901007387 */ /* 0x000fe80000100800 */
[----:B------:R-:W3:Y:S04]  /*30fb0*/  LDL.LU R47, [R1+0x102c] ;  /* 0x00102c00012f7983 */ /* 0x000ee80000300800 */
[----:B------:R-:W-:Y:S04]  /*30fc0*/  STL [R1+0x1070], R21 ;  /* 0x0010701501007387 */ /* 0x000fe80000100800 */
[----:B------:R1:W-:Y:S04]  /*30fd0*/  STL [R1+0x1044], R17 ;  /* 0x0010441101007387 */ /* 0x0003e80000100800 */
[----:B-1----:R-:W3:Y:S04]  /*30fe0*/  LDL.LU R17, [R1+0x1050] ;  /* 0x0010500001117983 */ /* 0x002ee80000300800 */
[----:B------:R-:W3:Y:S01]  /*30ff0*/  LDL.LU R21, [R1+0x1024] ;  /* 0x0010240001157983 */ /* 0x000ee20000300800 */
[----:B----4-:R-:W-:-:S05]  /*31000*/  IMAD.X R16, R16, 0x1, R3, P3 ;  /* 0x0000000110107824 */ /* 0x010fca00018e0603 */
[----:B------:R1:W-:Y:S01]  /*31010*/  STL [R1+0x1068], R16 ;  /* 0x0010681001007387 */ /* 0x0003e20000100800 */
[----:B------:R-:W-:-:S03]  /*31020*/  IADD3 R20, P3, PT, R20, R42, RZ ;  /* 0x0000002a14147210 */ /* 0x000fc60007f7e0ff */
[----:B-1----:R-:W4:Y:S04]  /*31030*/  LDL.LU R16, [R1+0x1048] ;  /* 0x0010480001107983 */ /* 0x002f280000300800 */
[----:B------:R-:W4:Y:S04]  /*31040*/  LDL.LU R48, [R1+0x101c] ;  /* 0x00101c0001307983 */ /* 0x000f280000300800 */
[----:B------:R-:W4:Y:S04]  /*31050*/  LDL.LU R49, [R1+0x1040] ;  /* 0x0010400001317983 */ /* 0x000f280000300800 */
[----:B------:R-:W-:Y:S04]  /*31060*/  STL [R1+0x103c], R20 ;  /* 0x00103c1401007387 */ /* 0x000fe80000100800 */
[----:B------:R-:W4:Y:S01]  /*31070*/  LDL.LU R50, [R1+0x1014] ;  /* 0x0010140001327983 */ /* 0x000f220000300800 */
[----:B--2---:R-:W-:-:S05]  /*31080*/  IADD3.X R60, PT, PT, R60, R3, RZ, P4, !PT ;  /* 0x000000033c3c7210 */ /* 0x004fca00027fe4ff */
[----:B------:R1:W-:Y:S04]  /*31090*/  STL [R1+0x1060], R60 ;  /* 0x0010603c01007387 */ /* 0x0003e80000100800 */
[----:B------:R-:W2:Y:S04]  /*310a0*/  LDL.LU R51, [R1+0x1038] ;  /* 0x0010380001337983 */ /* 0x000ea80000300800 */
[----:B------:R-:W2:Y:S04]  /*310b0*/  LDL.LU R43, [R1+0x100c] ;  /* 0x00100c00012b7983 */ /* 0x000ea80000300800 */
[----:B-1----:R-:W2:Y:S04]  /*310c0*/  LDL.LU R60, [R1+0x1030] ;  /* 0x00103000013c7983 */ /* 0x002ea80000300800 */
[----:B------:R-:W2:Y:S04]  /*310d0*/  LDL.LU R38, [R1+0x1004] ;  /* 0x0010040001267983 */ /* 0x000ea80000300800 */
[----:B------:R-:W2:Y:S04]  /*310e0*/  LDL.LU R39, [R1+0x1028] ;  /* 0x0010280001277983 */ /* 0x000ea80000300800 */
[----:B------:R-:W2:Y:S01]  /*310f0*/  LDL.LU R35, [R1+0xffc] ;  /* 0x000ffc0001237983 */ /* 0x000ea20000300800 */
[----:B---3--:R-:W-:-:S05]  /*31100*/  IADD3 R0, P4, PT, R0, R42, RZ ;  /* 0x0000002a00007210 */ /* 0x008fca0007f9e0ff */
        /* <DEDUP_REMOVED lines=14> */
[----:B------:R-:W-:-:S02]  /*311f0*/  IMAD.X R46, R46, 0x1, R3, P5 ;  /* 0x000000012e2e7824 */ /* 0x000fc400028e0603 */
[----:B------:R-:W-:-:S05]  /*31200*/  IMAD.X R17, R17, 0x1, R3, P6 ;  /* 0x0000000111117824 */ /* 0x000fca00030e0603 */
[----:B------:R1:W-:Y:S04]  /*31210*/  STL [R1+0x1050], R17 ;  /* 0x0010501101007387 */ /* 0x0003e80000100800 */
[----:B------:R-:W-:Y:S04]  /*31220*/  STL [R1+0x1058], R46 ;  /* 0x0010582e01007387 */ /* 0x000fe80000100800 */
[----:B-1----:R-:W3:Y:S01]  /*31230*/  LDL.LU R17, [R1+0xfc4] ;  /* 0x000fc40001117983 */ /* 0x002ee20000300800 */
[-C--:B------:R-:W-:Y:S02]  /*31240*/  IADD3 R47, P5, PT, R47, R42.reuse, RZ ;  /* 0x0000002a2f2f7210 */ /* 0x080fe40007fbe0ff */
[----:B------:R-:W-:-:S03]  /*31250*/  IADD3 R21, P6, PT, R21, R42, RZ ;  /* 0x0000002a15157210 */ /* 0x000fc60007fde0ff */
[----:B------:R-:W-:Y:S04]  /*31260*/  STL [R1+0x102c], R47 ;  /* 0x00102c2f01007387 */ /* 0x000fe80000100800 */
[----:B------:R1:W-:Y:S01]  /*31270*/  STL [R1+0x1024], R21 ;  /* 0x0010241501007387 */ /* 0x0003e20000100800 */
[--C-:B----4-:R-:W-:Y:S01]  /*31280*/  IMAD.X R16, R16, 0x1, R3.reuse, P1 ;  /* 0x0000000110107824 */ /* 0x110fe200008e0603 */
[-C--:B------:R-:W-:Y:S01]  /*31290*/  IADD3 R48, P1, PT, R48, R42.reuse, RZ ;  /* 0x0000002a30307210 */ /* 0x080fe20007f3e0ff */
[--C-:B------:R-:W-:Y:S01]  /*312a0*/  IMAD.X R49, R49, 0x1, R3.reuse, P2 ;  /* 0x0000000131317824 */ /* 0x100fe200010e0603 */
[-C--:B------:R-:W-:Y:S01]  /*312b0*/  IADD3 R50, P2, PT, R50, R42.reuse, RZ ;  /* 0x0000002a32327210 */ /* 0x080fe20007f5e0ff */
[----:B-1----:R-:W4:Y:S04]  /*312c0*/  LDL.LU R21, [R1+0xfe8] ;  /* 0x000fe80001157983 */ /* 0x002f280000300800 */
[----:B------:R1:W-:Y:S04]  /*312d0*/  STL [R1+0x1048], R16 ;  /* 0x0010481001007387 */ /* 0x0003e80000100800 */
[----:B-1----:R-:W4:Y:S04]  /*312e0*/  LDL.LU R16, [R1+0xfbc] ;  /* 0x000fbc0001107983 */ /* 0x002f280000300800 */
[----:B------:R-:W-:Y:S04]  /*312f0*/  STL [R1+0x101c], R48 ;  /* 0x00101c3001007387 */ /* 0x000fe80000100800 */
[----:B------:R-:W-:Y:S04]  /*31300*/  STL [R1+0x1040], R49 ;  /* 0x0010403101007387 */ /* 0x000fe80000100800 */
[----:B------:R-:W-:Y:S01]  /*31310*/  STL [R1+0x1014], R50 ;  /* 0x0010143201007387 */ /* 0x000fe20000100800 */
[--C-:B--2---:R-:W-:Y:S01]  /*31320*/  IMAD.X R51, R51, 0x1, R3.reuse, P3 ;  /* 0x0000000133337824 */ /* 0x104fe200018e0603 */
[-C--:B------:R-:W-:Y:S01]  /*31330*/  IADD3 R43, P3, PT, R43, R42.reuse, RZ ;  /* 0x0000002a2b2b7210 */ /* 0x080fe20007f7e0ff */
[----:B------:R-:W-:Y:S01]  /*31340*/  IMAD.X R60, R60, 0x1, R3, P4 ;  /* 0x000000013c3c7824 */ /* 0x000fe200020e0603 */
[----:B------:R-:W-:-:S02]  /*31350*/  IADD3 R38, P4, PT, R38, R42, RZ ;  /* 0x0000002a26267210 */ /* 0x000fc40007f9e0ff */
[----:B------:R-:W-:Y:S02]  /*31360*/  IADD3.X R39, PT, PT, R39, R3, RZ, P5, !PT ;  /* 0x0000000327277210 */ /* 0x000fe40002ffe4ff */
[----:B------:R-:W-:Y:S01]  /*31370*/  IADD3 R35, P5, PT, R35, R42, RZ ;  /* 0x0000002a23237210 */ /* 0x000fe20007fbe0ff */
[----:B------:R1:W-:Y:S04]  /*31380*/  STL [R1+0x1030], R60 ;  /* 0x0010303c01007387 */ /* 0x0003e80000100800 */
[----:B------:R-:W-:Y:S04]  /*31390*/  STL [R1+0x1038], R51 ;  /* 0x0010383301007387 */ /* 0x000fe80000100800 */
[----:B-1----:R-:W2:Y:S01]  /*313a0*/  LDL.LU R60, [R1+0xfe0] ;  /* 0x000fe000013c7983 */ /* 0x002ea20000300800 */
[----:B---3--:R-:W-:-:S03]  /*313b0*/  IMAD.X R31, R31, 0x1, R3, P6 ;  /* 0x000000011f1f7824 */ /* 0x008fc600030e0603 */
        /* <DEDUP_REMOVED lines=24> */
[----:B------:R-:W-:-:S03]  /*31540*/  IADD3.X R0, PT, PT, R0, R3, RZ, P6, !PT ;  /* 0x0000000300007210 */ /* 0x000fc600037fe4ff */
        /* <DEDUP_REMOVED lines=8> */
[----:B------:R-:W-:-:S05]  /*315d0*/  IADD3 R17, P6, PT, R17, R42, RZ ;  /* 0x0000002a11117210 */ /* 0x000fca0007fde0ff */
[----:B------:R1:W-:Y:S04]  /*315e0*/  STL [R1+0xfc4], R17 ;  /* 0x000fc41101007387 */ /* 0x0003e80000100800 */
[----:B-1----:R-:W3:Y:S04]  /*315f0*/  LDL.LU R17, [R1+0xfa4] ;  /* 0x000fa40001117983 */ /* 0x002ee80000300800 */
[----:B------:R-:W3:Y:S01]  /*31600*/  LDL.LU R48, [R1+0xfc8] ;  /* 0x000fc80001307983 */ /* 0x000ee20000300800 */
[----:B----4-:R-:W-:-:S03]  /*31610*/  IMAD.X R21, R21, 0x1, R3, P1 ;  /* 0x0000000115157824 */ /* 0x010fc600008e0603 */
[----:B------:R-:W4:Y:S04]  /*31620*/  LDL.LU R49, [R1+0xf9c] ;  /* 0x000f9c0001317983 */ /* 0x000f280000300800 */
[----:B------:R-:W-:Y:S04]  /*31630*/  STL [R1+0xfe8], R21 ;  /* 0x000fe81501007387 */ /* 0x000fe80000100800 */
[----:B------:R-:W4:Y:S01]  /*31640*/  LDL.LU R50, [R1+0xfc0] ;  /* 0x000fc00001327983 */ /* 0x000f220000300800 */
[----:B------:R-:W-:-:S05]  /*31650*/  IADD3 R16, P1, PT, R16, R42, RZ ;  /* 0x0000002a10107210 */ /* 0x000fca0007f3e0ff */
[----:B------:R1:W-:Y:S04]  /*31660*/  STL [R1+0xfbc], R16 ;  /* 0x000fbc1001007387 */ /* 0x0003e80000100800 */
        /* <DEDUP_REMOVED lines=21> */
[-C--:B---3--:R-:W-:Y:S01]  /*317c0*/  IADD3 R46, P2, PT, R46, R42.reuse, RZ ;  /* 0x0000002a2e2e7210 */ /* 0x088fe20007f5e0ff */
[--C-:B------:R-:W-:Y:S01]  /*317d0*/  IMAD.X R47, R47, 0x1, R3.reuse, P3 ;  /* 0x000000012f2f7824 */ /* 0x100fe200018e0603 */
[----:B------:R-:W-:Y:S01]  /*317e0*/  IADD3 R0, P3, PT, R0, R42, RZ ;  /* 0x0000002a00007210 */ /* 0x000fe20007f7e0ff */
[----:B------:R-:W-:-:S04]  /*317f0*/  IMAD.X R20, R20, 0x1, R3, P4 ;  /* 0x0000000114147824 */ /* 0x000fc800020e0603 */
[----:B------:R1:W-:Y:S04]  /*31800*/  STL [R1+0xfac], R0 ;  /* 0x000fac0001007387 */ /* 0x0003e80000100800 */
[----:B------:R-:W-:Y:S04]  /*31810*/  STL [R1+0xfb4], R46 ;  /* 0x000fb42e01007387 */ /* 0x000fe80000100800 */
[----:B-1----:R-:W3:Y:S04]  /*31820*/  LDL.LU R0, [R1+0xf70] ;  /* 0x000f700001007983 */ /* 0x002ee80000300800 */
[----:B------:R-:W-:Y:S04]  /*31830*/  STL [R1+0xfd8], R47 ;  /* 0x000fd82f01007387 */ /* 0x000fe80000100800 */
[----:B------:R1:W-:Y:S01]  /*31840*/  STL [R1+0xfd0], R20 ;  /* 0x000fd01401007387 */ /* 0x0003e20000100800 */
[----:B------:R-:W-:-:S03]  /*31850*/  IADD3 R17, P4, PT, R17, R42, RZ ;  /* 0x0000002a11117210 */ /* 0x000fc60007f9e0ff */
[----:B-1----:R-:W3:Y:S04]  /*31860*/  LDL.LU R20, [R1+0xf44] ;  /* 0x000f440001147983 */ /* 0x002ee80000300800 */
[----:B------:R1:W-:Y:S04]  /*31870*/  STL [R1+0xfa4], R17 ;  /* 0x000fa41101007387 */ /* 0x0003e80000100800 */
[----:B-1----:R-:W3:Y:S01]  /*31880*/  LDL.LU R17, [R1+0xf68] ;  /* 0x000f680001117983 */ /* 0x002ee20000300800 */
[--C-:B------:R-:W-:Y:S01]  /*31890*/  IMAD.X R48, R48, 0x1, R3.reuse, P5 ;  /* 0x0000000130307824 */ /* 0x100fe200028e0603 */
[----:B----4-:R-:W-:Y:S01]  /*318a0*/  IADD3 R49, P5, PT, R49, R42, RZ ;  /* 0x0000002a31317210 */ /* 0x010fe20007fbe0ff */
[----:B------:R-:W-:Y:S01]  /*318b0*/  IMAD.X R50, R50, 0x1, R3, P6 ;  /* 0x0000000132327824 */ /* 0x000fe200030e0603 */
[----:B------:R-:W-:-:S02]  /*318c0*/  IADD3.X R43, PT, PT, R43, R3, RZ, P1, !PT ;  /* 0x000000032b2b7210 */ /* 0x000fc40000ffe4ff */
[-C--:B------:R-:W-:Y:S01]  /*318d0*/  IADD3 R51, P6, PT, R51, R42.reuse, RZ ;  /* 0x0000002a33337210 */ /* 0x080fe20007fde0ff */
[----:B------:R-:W-:Y:S04]  /*318e0*/  STL [R1+0xfc8], R48 ;  /* 0x000fc83001007387 */ /* 0x000fe80000100800 */
[----:B------:R-:W-:Y:S01]  /*318f0*/  STL [R1+0xf9c], R49 ;  /* 0x000f9c3101007387 */ /* 0x000fe20000100800 */
[----:B------:R-:W-:-:S03]  /*31900*/  IADD3 R16, P1, PT, R16, R42, RZ ;  /* 0x0000002a10107210 */ /* 0x000fc60007f3e0ff */
[----:B------:R-:W-:Y:S01]  /*31910*/  STL [R1+0xfc0], R50 ;  /* 0x000fc03201007387 */ /* 0x000fe20000100800 */
[--C-:B------:R-:W-:Y:S01]  /*31920*/  IMAD.X R38, R38, 0x1, R3.reuse, P2 ;  /* 0x0000000126267824 */ /* 0x100fe200010e0603 */
[-C--:B------:R-:W-:Y:S01]  /*31930*/  IADD3 R39, P2, PT, R39, R42.reuse, RZ ;  /* 0x0000002a27277210 */ /* 0x080fe20007f5e0ff */
[--C-:B------:R-:W-:Y:S01]  /*31940*/  IMAD.X R35, R35, 0x1, R3.reuse, P3 ;  /* 0x0000000123237824 */ /* 0x100fe200018e0603 */
[----:B------:R1:W-:Y:S04]  /*31950*/  STL [R1+0xf8c], R16 ;  /* 0x000f8c1001007387 */ /* 0x0003e80000100800 */
[----:B------:R-:W-:Y:S04]  /*31960*/  STL [R1+0xf94], R51 ;  /* 0x000f943301007387 */ /* 0x000fe80000100800 */
        /* <DEDUP_REMOVED lines=41> */
[----:B------:R1:W-:Y:S04]  /*31c00*/  STL [R1+0xf44], R20 ;  /* 0x000f441401007387 */ /* 0x0003e80000100800 */
        /* <DEDUP_REMOVED lines=23> */
[----:B-1----:R-:W4:Y:S01]  /*31d80*/  LDL.LU R16, [R1+0xef8] ;  /* 0x000ef80001107983 */ /* 0x002f220000300800 */
[--C-:B--2---:R-:W-:Y:S01]  /*31d90*/  IMAD.X R46, R46, 0x1, R3.reuse, P6 ;  /* 0x000000012e2e7824 */ /* 0x104fe200030e0603 */
[-C--:B------:R-:W-:Y:S01]  /*31da0*/  IADD3 R47, P6, PT, R47, R42.reuse, RZ ;  /* 0x0000002a2f2f7210 */ /* 0x080fe20007fde0ff */
[----:B------:R-:W-:Y:S01]  /*31db0*/  IMAD.X R60, R60, 0x1, R3, P1 ;  /* 0x000000013c3c7824 */ /* 0x000fe200008e0603 */
[----:B------:R-:W-:-:S04]  /*31dc0*/  IADD3 R21, P1, PT, R21, R42, RZ ;  /* 0x0000002a15157210 */ /* 0x000fc80007f3e0ff */
[----:B------:R0:W-:Y:S04]  /*31dd0*/  STL [R1+0xf58], R60 ;  /* 0x000f583c01007387 */ /* 0x0001e80000100800 */
[----:B------:R-:W-:Y:S04]  /*31de0*/  STL [R1+0xf60], R46 ;  /* 0x000f602e01007387 */ /* 0x000fe80000100800 */
[----:B0-----:R-:W2:Y:S04]  /*31df0*/  LDL.LU R60, [R1+0xecc] ;  /* 0x000ecc00013c7983 */ /* 0x001ea80000300800 */
[----:B------:R-:W-:Y:S04]  /*31e00*/  STL [R1+0xf34], R47 ;  /* 0x000f342f01007387 */ /* 0x000fe80000100800 */
[----:B------:R0:W-:Y:S04]  /*31e10*/  STL [R1+0xf2c], R21 ;  /* 0x000f2c1501007387 */ /* 0x0001e80000100800 */
[----:B0-----:R-:W2:Y:S01]  /*31e20*/  LDL.LU R21, [R1+0xef0] ;  /* 0x000ef00001157983 */ /* 0x001ea20000300800 */
[----:B---3--:R-:W-:Y:S01]  /*31e30*/  IMAD.X R0, R0, 0x1, R3, P2 ;  /* 0x0000000100007824 */ /* 0x008fe200010e0603 */
[----:B------:R-:W-:-:S02]  /*31e40*/  IADD3 R48, P2, PT, R48, R42, RZ ;  /* 0x0000002a30307210 */ /* 0x000fc40007f5e0ff */
[----:B------:R-:W-:Y:S02]  /*31e50*/  IADD3.X R49, PT, PT, R49, R3, RZ, P3, !PT ;  /* 0x0000000331317210 */ /* 0x000fe40001ffe4ff */
[----:B------:R0:W-:Y:S01]  /*31e60*/  STL [R1+0xf50], R0 ;  /* 0x000f500001007387 */ /* 0x0001e20000100800 */
[----:B------:R-:W-:-:S03]  /*31e70*/  IADD3 R50, P3, PT, R50, R42, RZ ;  /* 0x0000002a32327210 */ /* 0x000fc60007f7e0ff */
[----:B0-----:R-:W3:Y:S01]  /*31e80*/  LDL.LU R0, [R1+0xec4] ;  /* 0x000ec40001007983 */ /* 0x001ee20000300800 */
[--C-:B------:R-:W-:Y:S02]  /*31e90*/  IMAD.X R20, R20, 0x1, R3.reuse, P5 ;  /* 0x0000000114147824 */ /* 0x100fe400028e0603 */
[----:B------:R-:W-:Y:S01]  /*31ea0*/  IMAD.X R51, R51, 0x1, R3, P4 ;  /* 0x0000000133337824 */ /* 0x000fe200020e0603 */
[----:B------:R-:W-:Y:S04]  /*31eb0*/  STL [R1+0xf24], R48 ;  /* 0x000f243001007387 */ /* 0x000fe80000100800 */
[----:B------:R-:W-:Y:S04]  /*31ec0*/  STL [R1+0xf48], R49 ;  /* 0x000f483101007387 */ /* 0x000fe80000100800 */
[----:B------:R-:W-:Y:S04]  /*31ed0*/  STL [R1+0xf1c], R50 ;  /* 0x000f1c3201007387 */ /* 0x000fe80000100800 */
[----:B------:R0:W-:Y:S04]  /*31ee0*/  STL [R1+0xf38], R20 ;  /* 0x000f381401007387 */ /* 0x0001e80000100800 */
[----:B------:R-:W-:Y:S04]  /*31ef0*/  STL [R1+0xf40], R51 ;  /* 0x000f403301007387 */ /* 0x000fe80000100800 */
[----:B0-----:R-:W3:Y:S01]  /*31f00*/  LDL.LU R20, [R1+0xee8] ;  /* 0x000ee80001147983 */ /* 0x001ee20000300800 */
[----:B------:R-:W-:-:S02]  /*31f10*/  IADD3 R43, P4, PT, R43, R42, RZ ;  /* 0x0000002a2b2b7210 */ /* 0x000fc40007f9e0ff */
[-C--:B------:R-:W-:Y:S01]  /*31f20*/  IADD3 R38, P5, PT, R38, R42.reuse, RZ ;  /* 0x0000002a26267210 */ /* 0x080fe20007fbe0ff */
[--C-:B------:R-:W-:Y:S01]  /*31f30*/  IMAD.X R39, R39, 0x1, R3.reuse, P6 ;  /* 0x0000000127277824 */ /* 0x100fe200030e0603 */
[-C--:B------:R-:W-:Y:S01]  /*31f40*/  IADD3 R35, P6, PT, R35, R42.reuse, RZ ;  /* 0x0000002a23237210 */ /* 0x080fe20007fde0ff */
[----:B------:R-:W-:Y:S01]  /*31f50*/  STL [R1+0xf14], R43 ;  /* 0x000f142b01007387 */ /* 0x000fe20000100800 */
[--C-:B----4-:R-:W-:Y:S01]  /*31f60*/  IMAD.X R31, R31, 0x1, R3.reuse, P1 ;  /* 0x000000011f1f7824 */ /* 0x110fe200008e0603 */
[----:B------:R-:W-:Y:S02]  /*31f70*/  IADD3 R27, P1, PT, R27, R42, RZ ;  /* 0x0000002a1b1b7210 */ /* 0x000fe40007f3e0ff */
        /* <DEDUP_REMOVED lines=21> */
[----:B------:R-:W-:Y:S04]  /*320d0*/  STL [R1+0xf08], R29 ;  /* 0x000f081d01007387 */ /* 0x000fe80000100800 */
[----:B------:R-:W-:Y:S01]  /*320e0*/  STL [R1+0xedc], R28 ;  /* 0x000edc1c01007387 */ /* 0x000fe20000100800 */
[----:B------:R-:W-:-:S03]  /*320f0*/  IMAD.X R16, R16, 0x1, R3, P1 ;  /* 0x0000000110107824 */ /* 0x000fc600008e0603 */
[----:B------:R-:W4:Y:S04]  /*32100*/  LDL.LU R46, [R1+0xebc] ;  /* 0x000ebc00012e7983 */ /* 0x000f280000300800 */
[----:B------:R-:W-:Y:S04]  /*32110*/  STL [R1+0xf00], R25 ;  /* 0x000f001901007387 */ /* 0x000fe80000100800 */
[----:B------:R-:W4:Y:S04]  /*32120*/  LDL.LU R47, [R1+0xee0] ;  /* 0x000ee000012f7983 */ /* 0x000f280000300800 */
[----:B------:R0:W-:Y:S04]  /*32130*/  STL [R1+0xed4], R17 ;  /* 0x000ed41101007387 */ /* 0x0001e80000100800 */
[----:B0-----:R-:W4:Y:S04]  /*32140*/  LDL.LU R17, [R1+0xeb4] ;  /* 0x000eb40001117983 */ /* 0x001f280000300800 */
[----:B------:R0:W-:Y:S04]  /*32150*/  STL [R1+0xef8], R16 ;  /* 0x000ef81001007387 */ /* 0x0001e80000100800 */
[----:B0-----:R-:W4:Y:S01]  /*32160*/  LDL.LU R16, [R1+0xed8] ;  /* 0x000ed80001107983 */ /* 0x001f220000300800 */
[----:B--2---:R-:W-:-:S05]  /*32170*/  IADD3 R60, P1, PT, R60, R42, RZ ;  /* 0x0000002a3c3c7210 */ /* 0x004fca0007f3e0ff */
[----:B------:R0:W-:Y:S01]  /*32180*/  STL [R1+0xecc], R60 ;  /* 0x000ecc3c01007387 */ /* 0x0001e20000100800 */
[----:B------:R-:W-:-:S03]  /*32190*/  IMAD.X R21, R21, 0x1, R3, P2 ;  /* 0x0000000115157824 */ /* 0x000fc600010e0603 */
[----:B0-----:R-:W2:Y:S04]  /*321a0*/  LDL.LU R60, [R1+0xeac] ;  /* 0x000eac00013c7983 */ /* 0x001ea80000300800 */
[----:B------:R-:W2:Y:S04]  /*321b0*/  LDL.LU R48, [R1+0xed0] ;  /* 0x000ed00001307983 */ /* 0x000ea80000300800 */
[----:B------:R-:W2:Y:S04]  /*321c0*/  LDL.LU R49, [R1+0xea4] ;  /* 0x000ea40001317983 */ /* 0x000ea80000300800 */
[----:B------:R-:W-:Y:S04]  /*321d0*/  STL [R1+0xef0], R21 ;  /* 0x000ef01501007387 */ /* 0x000fe80000100800 */
[----:B------:R-:W2:Y:S01]  /*321e0*/  LDL.LU R50, [R1+0xec8] ;  /* 0x000ec80001327983 */ /* 0x000ea20000300800 */
[----:B---3--:R-:W-:-:S05]  /*321f0*/  IADD3 R0, P2, PT, R0, R42, RZ ;  /* 0x0000002a00007210 */ /* 0x008fca0007f5e0ff */
[----:B------:R0:W-:Y:S04]  /*32200*/  STL [R1+0xec4], R0 ;  /* 0x000ec40001007387 */ /* 0x0001e80000100800 */
[----:B------:R-:W3:Y:S04]  /*32210*/  LDL.LU R51, [R1+0xe9c] ;  /* 0x000e9c0001337983 */ /* 0x000ee80000300800 */
[----:B------:R-:W3:Y:S04]  /*32220*/  LDL.LU R43, [R1+0xec0] ;  /* 0x000ec000012b7983 */ /* 0x000ee80000300800 */
[----:B0-----:R-:W3:Y:S01]  /*32230*/  LDL.LU R0, [R1+0xe94] ;  /* 0x000e940001007983 */ /* 0x001ee20000300800 */
        /* <DEDUP_REMOVED lines=17> */
[----:B0-----:R-:W3:Y:S01]  /*32350*/  LDL.LU R20, [R1+0xe54] ;  /* 0x000e540001147983 */ /* 0x001ee20000300800 */
[-C--:B----4-:R-:W-:Y:S01]  /*32360*/  IADD3 R46, P3, PT, R46, R42.reuse, RZ ;  /* 0x0000002a2e2e7210 */ /* 0x090fe20007f7e0ff */
[----:B------:R-:W-:Y:S01]  /*32370*/  IMAD.X R47, R47, 0x1, R3, P4 ;  /* 0x000000012f2f7824 */ /* 0x000fe200020e0603 */
[----:B------:R-:W-:-:S05]  /*32380*/  IADD3 R17, P4, PT, R17, R42, RZ ;  /* 0x0000002a11117210 */ /* 0x000fca0007f9e0ff */
[----:B------:R0:W-:Y:S04]  /*32390*/  STL [R1+0xeb4], R17 ;  /* 0x000eb41101007387 */ /* 0x0001e80000100800 */
[----:B------:R-:W-:Y:S01]  /*323a0*/  STL [R1+0xebc], R46 ;  /* 0x000ebc2e01007387 */ /* 0x000fe20000100800 */
[----:B------:R-:W-:-:S03]  /*323b0*/  IADD3.X R16, PT, PT, R16, R3, RZ, P5, !PT ;  /* 0x0000000310107210 */ /* 0x000fc60002ffe4ff */
[----:B0-----:R-:W4:Y:S04]  /*323c0*/  LDL.LU R17, [R1+0xe78] ;  /* 0x000e780001117983 */ /* 0x001f280000300800 */
[----:B------:R-:W-:Y:S04]  /*323d0*/  STL [R1+0xee0], R47 ;  /* 0x000ee02f01007387 */ /* 0x000fe80000100800 */
[----:B------:R0:W-:Y:S04]  /*323e0*/  STL [R1+0xed8], R16 ;  /* 0x000ed81001007387 */ /* 0x0001e80000100800 */
[----:B0-----:R-:W4:Y:S01]  /*323f0*/  LDL.LU R16, [R1+0xe4c] ;  /* 0x000e4c0001107983 */ /* 0x001f220000300800 */
[-C--:B--2---:R-:W-:Y:S01]  /*32400*/  IADD3 R60, P5, PT, R60, R42.reuse, RZ ;  /* 0x0000002a3c3c7210 */ /* 0x084fe20007fbe0ff */
[--C-:B------:R-:W-:Y:S01]  /*32410*/  IMAD.X R48, R48, 0x1, R3.reuse, P6 ;  /* 0x0000000130307824 */ /* 0x100fe200030e0603 */
[----:B------:R-:W-:Y:S01]  /*32420*/  IADD3 R49, P6, PT, R49, R42, RZ ;  /* 0x0000002a31317210 */ /* 0x000fe20007fde0ff */
[----:B------:R-:W-:-:S02]  /*32430*/  IMAD.X R50, R50, 0x1, R3, P1 ;  /* 0x0000000132327824 */ /* 0x000fc400008e0603 */
[----:B------:R0:W-:Y:S04]  /*32440*/  STL [R1+0xeac], R60 ;  /* 0x000eac3c01007387 */ /* 0x0001e80000100800 */
[----:B0-----:R-:W2:Y:S04]  /*32450*/  LDL.LU R60, [R1+0xe70] ;  /* 0x000e7000013c7983 */ /* 0x001ea80000300800 */
[----:B------:R-:W-:Y:S04]  /*32460*/  STL [R1+0xed0], R48 ;  /* 0x000ed03001007387 */ /* 0x000fe80000100800 */
[----:B------:R-:W-:Y:S01]  /*32470*/  STL [R1+0xea4], R49 ;  /* 0x000ea43101007387 */ /* 0x000fe20000100800 */
[----:B---3--:R-:W-:Y:S01]  /*32480*/  IMAD.X R43, R43, 0x1, R3, P2 ;  /* 0x000000012b2b7824 */ /* 0x008fe200010e0603 */
[----:B------:R-:W-:-:S02]  /*32490*/  IADD3 R51, P1, PT, R51, R42, RZ ;  /* 0x0000002a33337210 */ /* 0x000fc40007f3e0ff */
[----:B------:R-:W-:Y:S01]  /*324a0*/  STL [R1+0xec8], R50 ;  /* 0x000ec83201007387 */ /* 0x000fe20000100800 */
[-C--:B------:R-:W-:Y:S01]  /*324b0*/  IADD3 R0, P2, PT, R0, R42.reuse, RZ ;  /* 0x0000002a00007210 */ /* 0x080fe20007f5e0ff */
[--C-:B------:R-:W-:Y:S01]  /*324c0*/  IMAD.X R38, R38, 0x1, R3.reuse, P3 ;  /* 0x0000000126267824 */ /* 0x100fe200018e0603 */
[-C--:B------:R-:W-:Y:S01]  /*324d0*/  IADD3 R39, P3, PT, R39, R42.reuse, RZ ;  /* 0x0000002a27277210 */ /* 0x080fe20007f7e0ff */
[--C-:B------:R-:W-:Y:S02]  /*324e0*/  IMAD.X R35, R35, 0x1, R3.reuse, P4 ;  /* 0x0000000123237824 */ /* 0x100fe400020e0603 */
[----:B------:R0:W-:Y:S04]  /*324f0*/  STL [R1+0xe94], R0 ;  /* 0x000e940001007387 */ /* 0x0001e80000100800 */
[----:B------:R1:W-:Y:S01]  /*32500*/  STL [R1+0xe9c], R51 ;  /* 0x000e9c3301007387 */ /* 0x0003e20000100800 */
[-C--:B------:R-:W-:Y:S01]  /*32510*/  IADD3 R31, P4, PT, R31, R42.reuse, RZ ;  /* 0x0000002a1f1f7210 */ /* 0x080fe20007f9e0ff */
[----:B------:R-:W-:Y:S01]  /*32520*/  IMAD.X R27, R27, 0x1, R3, P5 ;  /* 0x000000011b1b7824 */ /* 0x000fe200028e0603 */
[----:B------:R-:W-:-:S02]  /*32530*/  IADD3 R54, P5, PT, R54, R42, RZ ;  /* 0x0000002a36367210 */ /* 0x000fc40007fbe0ff */
[----:B------:R-:W-:Y:S02]  /*32540*/  IADD3.X R55, PT, PT, R55, R3, RZ, P6, !PT ;  /* 0x0000000337377210 */ /* 0x000fe400037fe4ff */
[----:B------:R-:W-:Y:S01]  /*32550*/  IADD3 R58, P6, PT, R58, R42, RZ ;  /* 0x0000002a3a3a7210 */ /* 0x000fe20007fde0ff */
[----:B0-----:R-:W3:Y:S04]  /*32560*/  LDL.LU R0, [R1+0xe44] ;  /* 0x000e440001007983 */ /* 0x001ee80000300800 */
[----:B------:R0:W-:Y:S04]  /*32570*/  STL [R1+0xec0], R43 ;  /* 0x000ec02b01007387 */ /* 0x0001e80000100800 */
[----:B------:R0:W-:Y:S04]  /*32580*/  STL [R1+0xeb8], R38 ;  /* 0x000eb82601007387 */ /* 0x0001e80000100800 */
[----:B------:R0:W-:Y:S04]  /*32590*/  STL [R1+0xe8c], R39 ;  /* 0x000e8c2701007387 */ /* 0x0001e80000100800 */
[----:B------:R0:W-:Y:S04]  /*325a0*/  STL [R1+0xeb0], R35 ;  /* 0x000eb02301007387 */ /* 0x0001e80000100800 */
[----:B------:R0:W-:Y:S01]  /*325b0*/  STL [R1+0xe84], R31 ;  /* 0x000e841f01007387 */ /* 0x0001e20000100800 */
[----:B------:R-:W-:-:S03]  /*325c0*/  IMAD.X R9, R9, 0x1, R3, P1 ;  /* 0x0000000109097824 */ /* 0x000fc600008e0603 */
[----:B------:R0:W-:Y:S01]  /*325d0*/  STL [R1+0xea8], R27 ;  /* 0x000ea81b01007387 */ /* 0x0001e20000100800 */
[----:B------:R-:W-:-:S03]  /*325e0*/  IADD3 R10, P1, PT, R10, R42, RZ ;  /* 0x0000002a0a0a7210 */ /* 0x000fc60007f3e0ff */
[----:B------:R0:W-:Y:S01]  /*325f0*/  STL [R1+0xe7c], R54 ;  /* 0x000e7c3601007387 */ /* 0x0001e20000100800 */
[----:B------:R-:W-:-:S03]  /*32600*/  IMAD.X R11, R11, 0x1, R3, P2 ;  /* 0x000000010b0b7824 */ /* 0x000fc600010e0603 */
[----:B------:R0:W-:Y:S01]  /*32610*/  STL [R1+0xea0], R55 ;  /* 0x000ea03701007387 */ /* 0x0001e20000100800 */
[----:B------:R-:W-:-:S03]  /*32620*/  IADD3 R29, P2, PT, R29, R42, RZ ;  /* 0x0000002a1d1d7210 */ /* 0x000fc60007f5e0ff */
[----:B------:R0:W-:Y:S01]  /*32630*/  STL [R1+0xe74], R58 ;  /* 0x000e743a01007387 */ /* 0x0001e20000100800 */
[----:B------:R-:W-:-:S03]  /*32640*/  IMAD.X R28, R28, 0x1, R3, P3 ;  /* 0x000000011c1c7824 */ /* 0x000fc600018e0603 */
[----:B------:R0:W-:Y:S04]  /*32650*/  STL [R1+0xe98], R9 ;  /* 0x000e980901007387 */ /* 0x0001e80000100800 */
[----:B------:R0:W-:Y:S01]  /*32660*/  STL [R1+0xe6c], R10 ;  /* 0x000e6c0a01007387 */ /* 0x0001e20000100800 */
[----:B------:R-:W-:-:S03]  /*32670*/  IADD3 R25, P3, PT, R25, R42, RZ ;  /* 0x0000002a19197210 */ /* 0x000fc60007f7e0ff */
[----:B------:R0:W-:Y:S01]  /*32680*/  STL [R1+0xe90], R11 ;  /* 0x000e900b01007387 */ /* 0x0001e20000100800 */
[----:B------:R-:W-:-:S03]  /*32690*/  IMAD.X R21, R21, 0x1, R3, P4 ;  /* 0x0000000115157824 */ /* 0x000fc600020e0603 */
[----:B------:R0:W-:Y:S04]  /*326a0*/  STL [R1+0xe64], R29 ;  /* 0x000e641d01007387 */ /* 0x0001e80000100800 */
[----:B------:R0:W-:Y:S01]  /*326b0*/  STL [R1+0xe88], R28 ;  /* 0x000e881c01007387 */ /* 0x0001e20000100800 */
[----:B------:R-:W-:-:S03]  /*326c0*/  IADD3 R20, P4, PT, R20, R42, RZ ;  /* 0x0000002a14147210 */ /* 0x000fc60007f9e0ff */
[----:B------:R-:W3:Y:S04]  /*326d0*/  LDL.LU R46, [R1+0xe68] ;  /* 0x000e6800012e7983 */ /* 0x000ee80000300800 */
[----:B------:R0:W-:Y:S04]  /*326e0*/  STL [R1+0xe5c], R25 ;  /* 0x000e5c1901007387 */ /* 0x0001e80000100800 */
[----:B------:R-:W3:Y:S04]  /*326f0*/  LDL.LU R47, [R1+0xe3c] ;  /* 0x000e3c00012f7983 */ /* 0x000ee80000300800 */
[----:B------:R0:W-:Y:S04]  /*32700*/  STL [R1+0xe80], R21 ;  /* 0x000e801501007387 */ /* 0x0001e80000100800 */
[----:B------:R-:W3:Y:S04]  /*32710*/  LDL.LU R50, [R1+0xe60] ;  /* 0x000e600001327983 */ /* 0x000ee80000300800 */
[----:B------:R0:W-:Y:S04]  /*32720*/  STL [R1+0xe54], R20 ;  /* 0x000e541401007387 */ /* 0x0001e80000100800 */
[----:B------:R-:W3:Y:S04]  /*32730*/  LDL.LU R48, [R1+0xe34] ;  /* 0x000e340001307983 */ /* 0x000ee80000300800 */
[----:B------:R-:W3:Y:S01]  /*32740*/  LDL.LU R49, [R1+0xe58] ;  /* 0x000e580001317983 */ /* 0x000ee20000300800 */
[----:B----4-:R-:W-:-:S05]  /*32750*/  IMAD.X R17, R17, 0x1, R3, P5 ;  /* 0x0000000111117824 */ /* 0x010fca00028e0603 */
[----:B------:R4:W-:Y:S04]  /*32760*/  STL [R1+0xe78], R17 ;  /* 0x000e781101007387 */ /* 0x0009e80000100800 */
[----:B-1----:R-:W3:Y:S04]  /*32770*/  LDL.LU R51, [R1+0xe50] ;  /* 0x000e500001337983 */ /* 0x002ee80000300800 */
[----:B0-----:R-:W3:Y:S01]  /*32780*/  LDL.LU R43, [R1+0xe24] ;  /* 0x000e2400012b7983 */ /* 0x001ee20000300800 */
[----:B------:R-:W-:-:S05]  /*32790*/  IADD3 R16, P5, PT, R16, R42, RZ ;  /* 0x0000002a10107210 */ /* 0x000fca0007fbe0ff */
[----:B------:R0:W-:Y:S04]  /*327a0*/  STL [R1+0xe4c], R16 ;  /* 0x000e4c1001007387 */ /* 0x0001e80000100800 */
[----:B------:R-:W3:Y:S01]  /*327b0*/  LDL.LU R38, [R1+0xe48] ;  /* 0x000e480001267983 */ /* 0x000ee20000300800 */
[----:B--2---:R-:W-:-:S05]  /*327c0*/  IMAD.X R60, R60, 0x1, R3, P6 ;  /* 0x000000013c3c7824 */ /* 0x004fca00030e0603 */
[----:B------:R1:W-:Y:S04]  /*327d0*/  STL [R1+0xe70], R60 ;  /* 0x000e703c01007387 */ /* 0x0003e80000100800 */
[----:B------:R-:W2:Y:S04]  /*327e0*/  LDL.LU R39, [R1+0xe1c] ;  /* 0x000e1c0001277983 */ /* 0x000ea80000300800 */
[----:B------:R-:W2:Y:S04]  /*327f0*/  LDL.LU R35, [R1+0xe40] ;  /* 0x000e400001237983 */ /* 0x000ea80000300800 */
[----:B------:R-:W2:Y:S04]  /*32800*/  LDL.LU R31, [R1+0xe14] ;  /* 0x000e1400011f7983 */ /* 0x000ea80000300800 */
[----:B------:R-:W2:Y:S04]  /*32810*/  LDL.LU R27, [R1+0xe0c] ;  /* 0x000e0c00011b7983 */ /* 0x000ea80000300800 */
[----:B------:R-:W2:Y:S04]  /*32820*/  LDL.LU R54, [R1+0xe30] ;  /* 0x000e300001367983 */ /* 0x000ea80000300800 */
[----:B------:R-:W2:Y:S01]  /*32830*/  LDL.LU R55, [R1+0xe04] ;  /* 0x000e040001377983 */ /* 0x000ea20000300800 */
[----:B---3--:R-:W-:-:S05]  /*32840*/  IADD3 R0, P6, PT, R0, R42, RZ ;  /* 0x0000002a00007210 */ /* 0x008fca0007fde0ff */
        /* <DEDUP_REMOVED lines=10> */
[----:B----4-:R-:W4:Y:S04]  /*328f0*/  LDL.LU R17, [R1+0xddc] ;  /* 0x000ddc0001117983 */ /* 0x010f280000300800 */
[----:B0-----:R-:W4:Y:S04]  /*32900*/  LDL.LU R16, [R1+0xe00] ;  /* 0x000e000001107983 */ /* 0x001f280000300800 */
[----:B-1----:R-:W4:Y:S04]  /*32910*/  LDL.LU R60, [R1+0xdd4] ;  /* 0x000dd400013c7983 */ /* 0x002f280000300800 */
[----:B---3--:R-:W3:Y:S01]  /*32920*/  LDL.LU R0, [R1+0xdf8] ;  /* 0x000df80001007983 */ /* 0x008ee20000300800 */
[----:B------:R-:W-:-:S02]  /*32930*/  IADD3.X R46, PT, PT, R46, R3, RZ, P1, !PT ;  /* 0x000000032e2e7210 */ /* 0x000fc40000ffe4ff */
[-C--:B------:R-:W-:Y:S01]  /*32940*/  IADD3 R47, P1, PT, R47, R42.reuse, RZ ;  /* 0x0000002a2f2f7210 */ /* 0x080fe20007f3e0ff */
[--C-:B------:R-:W-:Y:S02]  /*32950*/  IMAD.X R50, R50, 0x1, R3.reuse, P2 ;  /* 0x0000000132327824 */ /* 0x100fe400010e0603 */
[----:B------:R-:W-:Y:S01]  /*32960*/  IMAD.X R49, R49, 0x1, R3, P3 ;  /* 0x0000000131317824 */ /* 0x000fe200018e0603 */
[-C--:B------:R-:W-:Y:S02]  /*32970*/  IADD3 R2, P3, PT, R2, R42.reuse, RZ ;  /* 0x0000002a02027210 */ /* 0x080fe40007f7e0ff */
[----:B------:R-:W-:Y:S01]  /*32980*/  IADD3 R48, P2, PT, R48, R42, RZ ;  /* 0x0000002a30307210 */ /* 0x000fe20007f5e0ff */
[----:B------:R0:W-:Y:S04]  /*32990*/  STL [R1+0xe60], R50 ;  /* 0x000e603201007387 */ /* 0x0001e80000100800 */
[----:B------:R-:W-:Y:S04]  /*329a0*/  STL [R1+0xe68], R46 ;  /* 0x000e682e01007387 */ /* 0x000fe80000100800 */
[----:B------:R-:W-:Y:S04]  /*329b0*/  STL [R1+0xe3c], R47 ;  /* 0x000e3c2f01007387 */ /* 0x000fe80000100800 */
[----:B------:R1:W-:Y:S04]  /*329c0*/  STL [R1+0xe2c], R2 ;  /* 0x000e2c0201007387 */ /* 0x0003e80000100800 */
[----:B------:R-:W-:Y:S01]  /*329d0*/  STL [R1+0xe34], R48 ;  /* 0x000e343001007387 */ /* 0x000fe20000100800 */
[----:B0-----:R-:W0:Y:S03]  /*329e0*/  LDC R50, c[0x0][0x3ac] ;  /* 0x0000eb00ff327b82 */ /* 0x001e260000000800 */
[----:B-1----:R-:W3:Y:S01]  /*329f0*/  LDL.LU R2, [R1+0x1384] ;  /* 0x0013840001027983 */ /* 0x002ee20000300800 */
[----:B------:R-:W-:-:S03]  /*32a00*/  IMAD.MOV.U32 R59, RZ, RZ, R12 ;  /* 0x000000ffff3b7224 */ /* 0x000fc600078e000c */
[----:B------:R-:W-:Y:S01]  /*32a10*/  STL [R1+0xe58], R49 ;  /* 0x000e583101007387 */ /* 0x000fe20000100800 */
[----:B------:R-:W-:Y:S01]  /*32a20*/  IMAD.X R51, R51, 0x1, R3, P4 ;  /* 0x0000000133337824 */ /* 0x000fe200020e0603 */
[----:B------:R-:W-:Y:S01]  /*32a30*/  IADD3 R43, P4, PT, R43, R42, RZ ;  /* 0x0000002a2b2b7210 */ /* 0x000fe20007f9e0ff */
[----:B0-----:R-:W-:-:S04]  /*32a40*/  IMAD.SHL.U32 R12, R50, 0x40, RZ ;  /* 0x00000040320c7824 */ /* 0x001fc800078e00ff */
[----:B------:R-:W-:Y:S02]  /*32a50*/  IMAD.SHL.U32 R12, R12, 0x2, RZ ;  /* 0x000000020c0c7824 */ /* 0x000fe400078e00ff */
[----:B------:R-:W-:Y:S01]  /*32a60*/  IMAD.X R38, R38, 0x1, R3, P5 ;  /* 0x0000000126267824 */ /* 0x000fe200028e0603 */
[----:B------:R-:W-:Y:S04]  /*32a70*/  STL [R1+0xe50], R51 ;  /* 0x000e503301007387 */ /* 0x000fe80000100800 */
[----:B------:R-:W-:Y:S04]  /*32a80*/  STL [R1+0xe24], R43 ;  /* 0x000e242b01007387 */ /* 0x000fe80000100800 */
[----:B------:R-:W-:Y:S01]  /*32a90*/  STL [R1+0xe48], R38 ;  /* 0x000e482601007387 */ /* 0x000fe20000100800 */
[----:B--2---:R-:W-:-:S02]  /*32aa0*/  IADD3 R39, P5, PT, R39, R12, RZ ;  /* 0x0000000c27277210 */ /* 0x004fc40007fbe0ff */
[----:B------:R-:W-:-:S03]  /*32ab0*/  IADD3.X R35, PT, PT, R35, R3, RZ, P6, !PT ;  /* 0x0000000323237210 */ /* 0x000fc600037fe4ff */
[----:B------:R-:W-:Y:S01]  /*32ac0*/  STL [R1+0xe1c], R39 ;  /* 0x000e1c2701007387 */ /* 0x000fe20000100800 */
[----:B---3--:R-:W-:-:S05]  /*32ad0*/  IMAD.X R2, R2, 0x1, R3, P1 ;  /* 0x0000000102027824 */ /* 0x008fca00008e0603 */
[----:B------:R0:W-:Y:S04]  /*32ae0*/  STL [R1+0xe38], R2 ;  /* 0x000e380201007387 */ /* 0x0001e80000100800 */
[----:B------:R1:W-:Y:S04]  /*32af0*/  STL [R1+0xe40], R35 ;  /* 0x000e402301007387 */ /* 0x0003e80000100800 */
[----:B0-----:R-:W2:Y:S01]  /*32b00*/  LDL.LU R2, [R1+0x1380] ;  /* 0x0013800001027983 */ /* 0x001ea20000300800 */
[-C--:B------:R-:W-:Y:S02]  /*32b10*/  IADD3 R31, P6, PT, R31, R12.reuse, RZ ;  /* 0x0000000c1f1f7210 */ /* 0x080fe40007fde0ff */
[-C--:B------:R-:W-:Y:S01]  /*32b20*/  IADD3 R27, P1, PT, R27, R12.reuse, RZ ;  /* 0x0000000c1b1b7210 */ /* 0x080fe20007f3e0ff */
[--C-:B------:R-:W-:Y:S01]  /*32b30*/  IMAD.X R54, R54, 0x1, R3.reuse, P2 ;  /* 0x0000000136367824 */ /* 0x100fe200010e0603 */
[-C--:B------:R-:W-:Y:S01]  /*32b40*/  IADD3 R55, P2, PT, R55, R12.reuse, RZ ;  /* 0x0000000c37377210 */ /* 0x080fe20007f5e0ff */
[----:B------:R-:W-:Y:S01]  /*32b50*/  IMAD.X R58, R58, 0x1, R3, P3 ;  /* 0x000000013a3a7824 */ /* 0x000fe200018e0603 */
[----:B------:R0:W-:Y:S01]  /*32b60*/  STL [R1+0xe14], R31 ;  /* 0x000e141f01007387 */ /* 0x0001e20000100800 */
[----:B------:R-:W-:-:S03]  /*32b70*/  IADD3 R9, P3, PT, R9, R12, RZ ;  /* 0x0000000c09097210 */ /* 0x000fc60007f7e0ff */
[----:B------:R3:W-:Y:S01]  /*32b80*/  STL [R1+0xe0c], R27 ;  /* 0x000e0c1b01007387 */ /* 0x0007e20000100800 */
[----:B------:R-:W-:-:S03]  /*32b90*/  IMAD.X R10, R10, 0x1, R3, P4 ;  /* 0x000000010a0a7824 */ /* 0x000fc600020e0603 */
[----:B------:R0:W-:Y:S01]  /*32ba0*/  STL [R1+0xe30], R54 ;  /* 0x000e303601007387 */ /* 0x0001e20000100800 */
[----:B------:R-:W-:-:S03]  /*32bb0*/  IADD3 R11, P4, PT, R11, R12, RZ ;  /* 0x0000000c0b0b7210 */ /* 0x000fc60007f9e0ff */
[----:B------:R0:W-:Y:S04]  /*32bc0*/  STL [R1+0xe04], R55 ;  /* 0x000e043701007387 */ /* 0x0001e80000100800 */
[----:B------:R0:W-:Y:S04]  /*32bd0*/  STL [R1+0xe28], R58 ;  /* 0x000e283a01007387 */ /* 0x0001e80000100800 */
[----:B------:R0:W-:Y:S04]  /*32be0*/  STL [R1+0xdfc], R9 ;  /* 0x000dfc0901007387 */ /* 0x0001e80000100800 */
[----:B------:R0:W-:Y:S04]  /*32bf0*/  STL [R1+0xe20], R10 ;  /* 0x000e200a01007387 */ /* 0x0001e80000100800 */
[----:B------:R0:W-:Y:S01]  /*32c00*/  STL [R1+0xdf4], R11 ;  /* 0x000df40b01007387 */ /* 0x0001e20000100800 */
[--C-:B--2---:R-:W-:Y:S01]  /*32c10*/  IMAD.X R29, R29, 0x1, R2.reuse, P5 ;  /* 0x000000011d1d7824 */ /* 0x104fe200028e0602 */
[-C--:B------:R-:W-:Y:S01]  /*32c20*/  IADD3 R28, P5, PT, R28, R12.reuse, RZ ;  /* 0x0000000c1c1c7210 */ /* 0x080fe20007fbe0ff */
[----:B------:R-:W-:Y:S01]  /*32c30*/  IMAD.X R25, R25, 0x1, R2, P6 ;  /* 0x0000000119197824 */ /* 0x000fe200030e0602 */
[----:B------:R-:W-:-:S02]  /*32c40*/  IADD3 R21, P6, PT, R21, R12, RZ ;  /* 0x0000000c15157210 */ /* 0x000fc40007fde0ff */
[----:B------:R-:W-:Y:S01]  /*32c50*/  IADD3.X R20, PT, PT, R20, R2, RZ, P1, !PT ;  /* 0x0000000214147210 */ /* 0x000fe20000ffe4ff */
[----:B------:R2:W-:Y:S01]  /*32c60*/  STL [R1+0xe18], R29 ;  /* 0x000e181d01007387 */ /* 0x0005e20000100800 */
[----:B----4-:R-:W-:-:S03]  /*32c70*/  IADD3 R17, P1, PT, R17, R12, RZ ;  /* 0x0000000c11117210 */ /* 0x010fc60007f3e0ff */
[----:B------:R4:W-:Y:S04]  /*32c80*/  STL [R1+0xdec], R28 ;  /* 0x000dec1c01007387 */ /* 0x0009e80000100800 */
[----:B------:R0:W-:Y:S01]  /*32c90*/  STL [R1+0xe10], R25 ;  /* 0x000e101901007387 */ /* 0x0001e20000100800 */
[----:B------:R-:W-:-:S03]  /*32ca0*/  IMAD.X R16, R16, 0x1, R2, P2 ;  /* 0x0000000110107824 */ /* 0x000fc600010e0602 */
[----:B------:R0:W-:Y:S01]  /*32cb0*/  STL [R1+0xde4], R21 ;  /* 0x000de41501007387 */ /* 0x0001e20000100800 */
[----:B------:R-:W-:-:S03]  /*32cc0*/  IADD3 R60, P2, PT, R60, R12, RZ ;  /* 0x0000000c3c3c7210 */ /* 0x000fc60007f5e0ff */
[----:B------:R0:W-:Y:S04]  /*32cd0*/  STL [R1+0xe08], R20 ;  /* 0x000e081401007387 */ /* 0x0001e80000100800 */
[----:B------:R0:W-:Y:S01]  /*32ce0*/  STL [R1+0xddc], R17 ;  /* 0x000ddc1101007387 */ /* 0x0001e20000100800 */
[----:B------:R-:W-:-:S03]  /*32cf0*/  IMAD.X R0, R0, 0x1, R2, P3 ;  /* 0x0000000100007824 */ /* 0x000fc600018e0602 */
[----:B------:R-:W4:Y:S04]  /*32d00*/  LDL.LU R13, [R1+0xdcc] ;  /* 0x000dcc00010d7983 */ /* 0x000f280000300800 */
[----:B------:R0:W-:Y:S04]  /*32d10*/  STL [R1+0xe00], R16 ;  /* 0x000e001001007387 */ /* 0x0001e80000100800 */
[----:B------:R-:W4:Y:S04]  /*32d20*/  LDL.LU R14, [R1+0xdf0] ;  /* 0x000df000010e7983 */ /* 0x000f280000300800 */
[----:B------:R0:W-:Y:S04]  /*32d30*/  STL [R1+0xdd4], R60 ;  /* 0x000dd43c01007387 */ /* 0x0001e80000100800 */
[----:B------:R-:W4:Y:S04]  /*32d40*/  LDL.LU R15, [R1+0xdc4] ;  /* 0x000dc400010f7983 */ /* 0x000f280000300800 */
        /* <DEDUP_REMOVED lines=12> */
[----:B0-----:R-:W4:Y:S04]  /*32e10*/  LDL.LU R31, [R1+0xd94] ;  /* 0x000d9400011f7983 */ /* 0x001f280000300800 */
[----:B---3--:R-:W3:Y:S04]  /*32e20*/  LDL.LU R27, [R1+0xdb8] ;  /* 0x000db800011b7983 */ /* 0x008ee80000300800 */
[----:B------:R-:W3:Y:S04]  /*32e30*/  LDL.LU R54, [R1+0xd8c] ;  /* 0x000d8c0001367983 */ /* 0x000ee80000300800 */
[----:B------:R-:W3:Y:S04]  /*32e40*/  LDL.LU R55, [R1+0xdb0] ;  /* 0x000db00001377983 */ /* 0x000ee80000300800 */
[----:B------:R-:W3:Y:S04]  /*32e50*/  LDL.LU R58, [R1+0xd84] ;  /* 0x000d8400013a7983 */ /* 0x000ee80000300800 */
[----:B------:R-:W3:Y:S04]  /*32e60*/  LDL.LU R9, [R1+0xda8] ;  /* 0x000da80001097983 */ /* 0x000ee80000300800 */
[----:B------:R-:W3:Y:S04]  /*32e70*/  LDL.LU R10, [R1+0xd7c] ;  /* 0x000d7c00010a7983 */ /* 0x000ee80000300800 */
[----:B------:R-:W3:Y:S04]  /*32e80*/  LDL.LU R11, [R1+0xda0] ;  /* 0x000da000010b7983 */ /* 0x000ee80000300800 */
[----:B--2---:R-:W2:Y:S04]  /*32e90*/  LDL.LU R29, [R1+0xd74] ;  /* 0x000d7400011d7983 */ /* 0x004ea80000300800 */
[----:B----4-:R-:W4:Y:S04]  /*32ea0*/  LDL.LU R28, [R1+0xd98] ;  /* 0x000d9800011c7983 */ /* 0x010f280000300800 */
[----:B------:R-:W4:Y:S04]  /*32eb0*/  LDL.LU R25, [R1+0xd6c] ;  /* 0x000d6c0001197983 */ /* 0x000f280000300800 */
[----:B------:R-:W4:Y:S04]  /*32ec0*/  LDL.LU R21, [R1+0xd90] ;  /* 0x000d900001157983 */ /* 0x000f280000300800 */
[----:B------:R-:W4:Y:S04]  /*32ed0*/  LDL.LU R20, [R1+0xd64] ;  /* 0x000d640001147983 */ /* 0x000f280000300800 */
[----:B------:R-:W4:Y:S04]  /*32ee0*/  LDL.LU R17, [R1+0xd88] ;  /* 0x000d880001117983 */ /* 0x000f280000300800 */
[----:B------:R-:W4:Y:S04]  /*32ef0*/  LDL.LU R16, [R1+0xd5c] ;  /* 0x000d5c0001107983 */ /* 0x000f280000300800 */
[----:B------:R-:W4:Y:S04]  /*32f00*/  LDL.LU R60, [R1+0xd80] ;  /* 0x000d8000013c7983 */ /* 0x000f280000300800 */
[----:B------:R-:W4:Y:S01]  /*32f10*/  LDL.LU R0, [R1+0xd54] ;  /* 0x000d540001007983 */ /* 0x000f220000300800 */
[-C--:B------:R-:W-:Y:S01]  /*32f20*/  IADD3 R13, P3, PT, R13, R12.reuse, RZ ;  /* 0x0000000c0d0d7210 */ /* 0x080fe20007f7e0ff */
[--C-:B------:R-:W-:Y:S01]  /*32f30*/  IMAD.X R14, R14, 0x1, R2.reuse, P4 ;  /* 0x000000010e0e7824 */ /* 0x100fe200020e0602 */
[-C--:B------:R-:W-:Y:S01]  /*32f40*/  IADD3 R15, P4, PT, R15, R12.reuse, RZ ;  /* 0x0000000c0f0f7210 */ /* 0x080fe20007f9e0ff */
[--C-:B------:R-:W-:Y:S01]  /*32f50*/  IMAD.X R46, R46, 0x1, R2.reuse, P5 ;  /* 0x000000012e2e7824 */ /* 0x100fe200028e0602 */
[----:B------:R-:W-:Y:S01]  /*32f60*/  IADD3 R47, P5, PT, R47, R12, RZ ;  /* 0x0000000c2f2f7210 */ /* 0x000fe20007fbe0ff */
        /* <DEDUP_REMOVED lines=9> */
[----:B------:R-:W-:-:S03]  /*33000*/  IADD3.X R42, PT, PT, R42, R2, RZ, P2, !PT ;  /* 0x000000022a2a7210 */ /* 0x000fc600017fe4ff */
        /* <DEDUP_REMOVED lines=11> */
[----:B---3--:R-:W-:-:S03]  /*330c0*/  IMAD.X R27, R27, 0x1, R2, P5 ;  /* 0x000000011b1b7824 */ /* 0x008fc600028e0602 */
        /* <DEDUP_REMOVED lines=13> */
[----:B--2---:R-:W-:-:S03]  /*331a0*/  IADD3 R29, P2, PT, R29, R12, RZ ;  /* 0x0000000c1d1d7210 */ /* 0x004fc60007f5e0ff */
[----:B------:R2:W-:Y:S01]  /*331b0*/  STL [R1+0xd84], R58 ;  /* 0x000d843a01007387 */ /* 0x0005e20000100800 */
[----:B----4-:R-:W-:-:S03]  /*331c0*/  IADD3.X R28, PT, PT, R28, R2, RZ, P3, !PT ;  /* 0x000000021c1c7210 */ /* 0x010fc60001ffe4ff */
        /* <DEDUP_REMOVED lines=16> */
[----:B0-----:R-:W4:Y:S04]  /*332d0*/  LDL.LU R13, [R1+0xd78] ;  /* 0x000d7800010d7983 */ /* 0x001f280000300800 */
[----:B------:R0:W-:Y:S04]  /*332e0*/  STL [R1+0xd5c], R16 ;  /* 0x000d5c1001007387 */ /* 0x0001e80000100800 */
[----:B-1----:R-:W4:Y:S04]  /*332f0*/  LDL.LU R14, [R1+0xd4c] ;  /* 0x000d4c00010e7983 */ /* 0x002f280000300800 */
        /* <DEDUP_REMOVED lines=29> */
[----:B-1----:R-:W4:Y:S04]  /*334d0*/  LDL.LU R60, [R1+0xcdc] ;  /* 0x000cdc00013c7983 */ /* 0x002f280000300800 */
[----:B------:R-:W4:Y:S01]  /*334e0*/  LDL.LU R0, [R1+0xd00] ;  /* 0x000d000001007983 */ /* 0x000f220000300800 */
[--C-:B------:R-:W-:Y:S01]  /*334f0*/  IMAD.X R13, R13, 0x1, R2.reuse, P1 ;  /* 0x000000010d0d7824 */ /* 0x100fe200008e0602 */
[-C--:B------:R-:W-:Y:S01]  /*33500*/  IADD3 R14, P1, PT, R14, R12.reuse, RZ ;  /* 0x0000000c0e0e7210 */ /* 0x080fe20007f3e0ff */
[--C-:B------:R-:W-:Y:S01]  /*33510*/  IMAD.X R15, R15, 0x1, R2.reuse, P2 ;  /* 0x000000010f0f7824 */ /* 0x100fe200010e0602 */
[-C--:B------:R-:W-:Y:S01]  /*33520*/  IADD3 R46, P2, PT, R46, R12.reuse, RZ ;  /* 0x0000000c2e2e7210 */ /* 0x080fe20007f5e0ff */
[----:B------:R-:W-:Y:S01]  /*33530*/  IMAD.X R47, R47, 0x1, R2, P3 ;  /* 0x000000012f2f7824 */ /* 0x000fe200018e0602 */
        /* <DEDUP_REMOVED lines=13> */
[----:B---3--:R-:W-:-:S03]  /*33610*/  IADD3 R38, P6, PT, R38, R12, RZ ;  /* 0x0000000c26267210 */ /* 0x008fc60007fde0ff */
        /* <DEDUP_REMOVED lines=13> */
[----:B--2---:R-:W-:-:S03]  /*336f0*/  IMAD.X R58, R58, 0x1, R2, P4 ;  /* 0x000000013a3a7824 */ /* 0x004fc600020e0602 */
[----:B------:R2:W-:Y:S01]  /*33700*/  STL [R1+0xd40], R31 ;  /* 0x000d401f01007387 */ /* 0x0005e20000100800 */
[----:B----4-:R-:W-:-:S03]  /*33710*/  IADD3 R9, P4, PT, R9, R12, RZ ;  /* 0x0000000c09097210 */ /* 0x010fc60007f9e0ff */
        /* <DEDUP_REMOVED lines=58> */
[-C--:B------:R-:W-:Y:S01]  /*33ac0*/  IADD3 R13, P4, PT, R13, R12.reuse, RZ ;  /* 0x0000000c0d0d7210 */ /* 0x080fe20007f9e0ff */
[----:B------:R-:W-:Y:S01]  /*33ad0*/  IMAD.X R14, R14, 0x1, R2, P5 ;  /* 0x000000010e0e7824 */ /* 0x000fe200028e0602 */
[----:B------:R-:W-:-:S02]  /*33ae0*/  IADD3 R15, P5, PT, R15, R12, RZ ;  /* 0x0000000c0f0f7210 */ /* 0x000fc40007fbe0ff */
[----:B------:R-:W-:Y:S02]  /*33af0*/  IADD3.X R46, PT, PT, R46, R2, RZ, P6, !PT ;  /* 0x000000022e2e7210 */ /* 0x000fe400037fe4ff */
[----:B------:R-:W-:Y:S01]  /*33b00*/  IADD3 R47, P6, PT, R47, R12, RZ ;  /* 0x0000000c2f2f7210 */ /* 0x000fe20007fde0ff */
        /* <DEDUP_REMOVED lines=21> */
[----:B----4-:R-:W-:-:S03]  /*33c60*/  IMAD.X R27, R27, 0x1, R2, P6 ;  /* 0x000000011b1b7824 */ /* 0x010fc600030e0602 */
        /* <DEDUP_REMOVED lines=66> */
[----:B------:R-:W-:-:S02]  /*34090*/  IADD3.X R13, PT, PT, R13, R2, RZ, P2, !PT ;  /* 0x000000020d0d7210 */ /* 0x000fc400017fe4ff */
[-C--:B------:R-:W-:Y:S01]  /*340a0*/  IADD3 R14, P2, PT, R14, R12.reuse, RZ ;  /* 0x0000000c0e0e7210 */ /* 0x080fe20007f5e0ff */
[--C-:B------:R-:W-:Y:S01]  /*340b0*/  IMAD.X R15, R15, 0x1, R2.reuse, P3 ;  /* 0x000000010f0f7824 */ /* 0x100fe200018e0602 */
[-C--:B---3--:R-:W-:Y:S01]  /*340c0*/  IADD3 R46, P3, PT, R46, R12.reuse, RZ ;  /* 0x0000000c2e2e7210 */ /* 0x088fe20007f7e0ff */
[----:B------:R-:W-:Y:S01]  /*340d0*/  IMAD.X R47, R47, 0x1, R2, P4 ;  /* 0x000000012f2f7824 */ /* 0x000fe200020e0602 */
        /* <DEDUP_REMOVED lines=48> */
[----:B------:R-:W-:-:S03]  /*343e0*/  IADD3.X R16, PT, PT, R16, R2, RZ, P4, !PT ;  /* 0x0000000210107210 */ /* 0x000fc600027fe4ff */
        /* <DEDUP_REMOVED lines=9> */
[----:B---3--:R-:W3:Y:S04]  /*34480*/  LDL.LU R15, [R1+0xbd4] ;  /* 0x000bd400010f7983 */ /* 0x008ee80000300800 */
[----:B------:R0:W-:Y:S04]  /*34490*/  STL [R1+0xc08], R0 ;  /* 0x000c080001007387 */ /* 0x0001e80000100800 */
        /* <DEDUP_REMOVED lines=29> */
[--C-:B------:R-:W-:Y:S01]  /*34670*/  IMAD.X R14, R14, 0x1, R2.reuse, P6 ;  /* 0x000000010e0e7824 */ /* 0x100fe200030e0602 */
[-C--:B---3--:R-:W-:Y:S01]  /*34680*/  IADD3 R15, P6, PT, R15, R12.reuse, RZ ;  /* 0x0000000c0f0f7210 */ /* 0x088fe20007fde0ff */
[--C-:B------:R-:W-:Y:S01]  /*34690*/  IMAD.X R46, R46, 0x1, R2.reuse, P1 ;  /* 0x000000012e2e7824 */ /* 0x100fe200008e0602 */
[----:B------:R-:W-:Y:S01]  /*346a0*/  IADD3 R47, P1, PT, R47, R12, RZ ;  /* 0x0000000c2f2f7210 */ /* 0x000fe20007f3e0ff */
        /* <DEDUP_REMOVED lines=58> */
[----:B--2---:R-:W2:Y:S04]  /*34a50*/  LDL.LU R15, [R1+0xb80] ;  /* 0x000b8000010f7983 */ /* 0x004ea80000300800 */
[----:B------:R0:W-:Y:S04]  /*34a60*/  STL [R1+0xb64], R0 ;  /* 0x000b640001007387 */ /* 0x0001e80000100800 */
[----:B---3--:R-:W3:Y:S04]  /*34a70*/  LDL.LU R46, [R1+0xb54] ;  /* 0x000b5400012e7983 */ /* 0x008ee80000300800 */
        /* <DEDUP_REMOVED lines=29> */
[--C-:B--2---:R-:W-:Y:S01]  /*34c50*/  IMAD.X R15, R15, 0x1, R2.reuse, P4 ;  /* 0x000000010f0f7824 */ /* 0x104fe200020e0602 */
[-C--:B---3--:R-:W-:Y:S01]  /*34c60*/  IADD3 R46, P4, PT, R46, R12.reuse, RZ ;  /* 0x0000000c2e2e7210 */ /* 0x088fe20007f9e0ff */
[----:B----4-:R-:W-:Y:S01]  /*34c70*/  IMAD.X R47, R47, 0x1, R2, P5 ;  /* 0x000000012f2f7824 */ /* 0x010fe200028e0602 */
        /* <DEDUP_REMOVED lines=90> */
[-C--:B--2---:R-:W-:Y:S01]  /*35220*/  IADD3 R15, P1, PT, R15, R12.reuse, RZ ;  /* 0x0000000c0f0f7210 */ /* 0x084fe20007f3e0ff */
[----:B---3--:R-:W-:Y:S01]  /*35230*/  IMAD.X R46, R46, 0x1, R2, P2 ;  /* 0x000000012e2e7824 */ /* 0x008fe200010e0602 */
[----:B----4-:R-:W-:Y:S01]  /*35240*/  IADD3 R47, P2, PT, R47, R12, RZ ;  /* 0x0000000c2f2f7210 */ /* 0x010fe20007f5e0ff */
        /* <DEDUP_REMOVED lines=88> */
[----:B------:R-:W-:Y:S01]  /*357d0*/  IMAD.X R13, R13, 0x1, R2, P4 ;  /* 0x000000010d0d7824 */ /* 0x000fe200020e0602 */
[----:B------:R-:W-:-:S02]  /*357e0*/  IADD3 R14, P4, PT, R14, R12, RZ ;  /* 0x0000000c0e0e7210 */ /* 0x000fc40007f9e0ff */
[----:B--2---:R-:W-:Y:S02]  /*357f0*/  IADD3.X R15, PT, PT, R15, R2, RZ, P5, !PT ;  /* 0x000000020f0f7210 */ /* 0x004fe40002ffe4ff */
        /* <DEDUP_REMOVED lines=55> */
[----:B------:R-:W-:-:S03]  /*35b70*/  IADD3.X R0, PT, PT, R0, R2, RZ, P1, !PT ;  /* 0x0000000200007210 */ /* 0x000fc60000ffe4ff */
        /* <DEDUP_REMOVED lines=37> */
[--C-:B---3--:R-:W-:Y:S01]  /*35dd0*/  IMAD.X R46, R46, 0x1, R2.reuse, P3 ;  /* 0x000000012e2e7824 */ /* 0x108fe200018e0602 */
[----:B----4-:R-:W-:Y:S01]  /*35de0*/  IADD3 R47, P3, PT, R47, R12, RZ ;  /* 0x0000000c2f2f7210 */ /* 0x010fe20007f7e0ff */
        /* <DEDUP_REMOVED lines=276> */
[----:B--2---:R-:W-:Y:S01]  /*36f30*/  IMAD.X R15, R15, 0x1, R2, P1 ;  /* 0x000000010f0f7824 */ /* 0x004fe200008e0602 */
[----:B---3--:R-:W-:-:S02]  /*36f40*/  IADD3 R46, P1, PT, R46, R12, RZ ;  /* 0x0000000c2e2e7210 */ /* 0x008fc40007f3e0ff */
[----:B----4-:R-:W-:Y:S01]  /*36f50*/  IADD3.X R47, PT, PT, R47, R2, RZ, P2, !PT ;  /* 0x000000022f2f7210 */ /* 0x010fe200017fe4ff */
        /* <DEDUP_REMOVED lines=88> */
[----:B------:R-:W-:-:S02]  /*374e0*/  IADD3 R13, P3, PT, R13, R12, RZ ;  /* 0x0000000c0d0d7210 */ /* 0x000fc40007f7e0ff */
[----:B------:R-:W-:Y:S02]  /*374f0*/  IADD3.X R14, PT, PT, R14, R2, RZ, P4, !PT ;  /* 0x000000020e0e7210 */ /* 0x000fe400027fe4ff */
        /* <DEDUP_REMOVED lines=53> */
[----:B------:R-:W-:-:S03]  /*37850*/  IADD3.X R60, PT, PT, R60, R2, RZ, P6, !PT ;  /* 0x000000023c3c7210 */ /* 0x000fc600037fe4ff */
        /* <DEDUP_REMOVED lines=182> */
[----:B------:R0:W-:Y:S01]  /*383c0*/  STL [R1+0x12cc], R25 ;  /* 0x0012cc1901007387 */ /* 0x0001e20000100800 */
[----:B------:R-:W-:-:S03]  /*383d0*/  IADD3 R16, P6, PT, R16, R12, RZ ;  /* 0x0000000c10107210 */ /* 0x000fc60007fde0ff */
[----:B------:R-:W-:Y:S01]  /*383e0*/  STL [R1+0x1298], R21 ;  /* 0x0012981501007387 */ /* 0x000fe20000100800 */
[----:B------:R-:W-:-:S03]  /*383f0*/  IMAD.X R60, R60, 0x1, R2, P1 ;  /* 0x000000013c3c7824 */ /* 0x000fc600008e0602 */
[----:B------:R-:W-:Y:S04]  /*38400*/  STL [R1+0x12d4], R20 ;  /* 0x0012d41401007387 */ /* 0x000fe80000100800 */
[----:B------:R-:W-:Y:S01]  /*38410*/  STL [R1+0x12a0], R17 ;  /* 0x0012a01101007387 */ /* 0x000fe20000100800 */
[----:B------:R-:W-:-:S03]  /*38420*/  IADD3 R0, P1, PT, R0, R12, RZ ;  /* 0x0000000c00007210 */ /* 0x000fc60007f3e0ff */
[----:B0-----:R-:W2:Y:S04]  /*38430*/  LDL.LU R25, [R1+0x12b0] ;  /* 0x0012b00001197983 */ /* 0x001ea80000300800 */
[----:B------:R0:W-:Y:S04]  /*38440*/  STL [R1+0x12dc], R16 ;  /* 0x0012dc1001007387 */ /* 0x0001e80000100800 */
[----:B------:R-:W3:Y:S04]  /*38450*/  LDL.LU R28, [R1+0x12ec] ;  /* 0x0012ec00011c7983 */ /* 0x000ee80000300800 */
[----:B------:R1:W-:Y:S04]  /*38460*/  STL [R1+0x12a8], R60 ;  /* 0x0012a83c01007387 */ /* 0x0003e80000100800 */
[----:B------:R-:W4:Y:S04]  /*38470*/  LDL.LU R29, [R1+0x12b8] ;  /* 0x0012b800011d7983 */ /* 0x000f280000300800 */
[----:B------:R1:W-:Y:S04]  /*38480*/  STL [R1+0x12e4], R0 ;  /* 0x0012e40001007387 */ /* 0x0003e80000100800 */
[----:B0-----:R-:W4:Y:S04]  /*38490*/  LDL.LU R16, [R1+0x12f4] ;  /* 0x0012f40001107983 */ /* 0x001f280000300800 */
[----:B------:R-:W4:Y:S04]  /*384a0*/  LDL.LU R17, [R1+0x12c0] ;  /* 0x0012c00001117983 */ /* 0x000f280000300800 */
[----:B------:R-:W4:Y:S04]  /*384b0*/  LDL.LU R20, [R1+0x12fc] ;  /* 0x0012fc0001147983 */ /* 0x000f280000300800 */
[----:B------:R-:W4:Y:S04]  /*384c0*/  LDL.LU R21, [R1+0x12c8] ;  /* 0x0012c80001157983 */ /* 0x000f280000300800 */
        /* <DEDUP_REMOVED lines=24> */
[--C-:B--2---:R-:W-:Y:S01]  /*38650*/  IMAD.X R25, R25, 0x1, R2.reuse, P2 ;  /* 0x0000000119197824 */ /* 0x104fe200010e0602 */
[----:B---3--:R-:W-:Y:S01]  /*38660*/  IADD3 R28, P2, PT, R28, R12, RZ ;  /* 0x0000000c1c1c7210 */ /* 0x008fe20007f5e0ff */
[----:B----4-:R-:W-:-:S03]  /*38670*/  IMAD.X R29, R29, 0x1, R2, P3 ;  /* 0x000000011d1d7824 */ /* 0x010fc600018e0602 */
[----:B------:R0:W-:Y:S01]  /*38680*/  STL [R1+0x12b0], R25 ;  /* 0x0012b01901007387 */ /* 0x0001e20000100800 */
[-C--:B------:R-:W-:Y:S01]  /*38690*/  IADD3 R16, P3, PT, R16, R12.reuse, RZ ;  /* 0x0000000c10107210 */ /* 0x080fe20007f7e0ff */
[----:B------:R-:W-:Y:S02]  /*386a0*/  IMAD.X R17, R17, 0x1, R2, P4 ;  /* 0x0000000111117824 */ /* 0x000fe400020e0602 */
[----:B0-----:R0:W5:Y:S04]  /*386b0*/  LDL.LU R25, [R1+0x137c] ;  /* 0x00137c0001197983 */ /* 0x0011680000300800 */
[----:B------:R1:W-:Y:S01]  /*386c0*/  STL [R1+0x12ec], R28 ;  /* 0x0012ec1c01007387 */ /* 0x0003e20000100800 */
[----:B------:R-:W-:Y:S02]  /*386d0*/  IADD3 R20, P4, PT, R20, R12, RZ ;  /* 0x0000000c14147210 */ /* 0x000fe40007f9e0ff */
[----:B------:R-:W-:-:S02]  /*386e0*/  IADD3.X R21, PT, PT, R21, R2, RZ, P5, !PT ;  /* 0x0000000215157210 */ /* 0x000fc40002ffe4ff */
[----:B------:R-:W-:Y:S01]  /*386f0*/  IADD3 R60, P5, PT, R60, R12, RZ ;  /* 0x0000000c3c3c7210 */ /* 0x000fe20007fbe0ff */
[----:B-1----:R0:W5:Y:S04]  /*38700*/  LDL.LU R28, [R1+0x1378] ;  /* 0x00137800011c7983 */ /* 0x0021680000300800 */
[----:B------:R1:W-:Y:S01]  /*38710*/  STL [R1+0x12b8], R29 ;  /* 0x0012b81d01007387 */ /* 0x0003e20000100800 */
[----:B------:R-:W-:-:S03]  /*38720*/  IMAD.X R0, R0, 0x1, R2, P6 ;  /* 0x0000000100007824 */ /* 0x000fc600030e0602 */
[----:B-1----:R0:W5:Y:S04]  /*38730*/  LDL.LU R29, [R1+0x1374] ;  /* 0x00137400011d7983 */ /* 0x0021680000300800 */
[----:B------:R1:W-:Y:S04]  /*38740*/  STL [R1+0x12f4], R16 ;  /* 0x0012f41001007387 */ /* 0x0003e80000100800 */
        /* <DEDUP_REMOVED lines=10> */
[----:B-1----:R-:W2:Y:S01]  /*387f0*/  LDL.LU R0, [R1+0x135c] ;  /* 0x00135c0001007983 */ /* 0x002ea20000300800 */
[-C--:B------:R-:W-:Y:S01]  /*38800*/  IADD3 R13, P6, PT, R13, R12.reuse, RZ ;  /* 0x0000000c0d0d7210 */ /* 0x080fe20007fde0ff */
        /* <DEDUP_REMOVED lines=23> */
[-C--:B------:R-:W-:Y:S01]  /*38980*/  IADD3 R31, P1, PT, R31, R12.reuse, RZ ;  /* 0x0000000c1f1f7210 */ /* 0x080fe20007f3e0ff */
[----:B------:R-:W-:Y:S02]  /*38990*/  IMAD.X R27, R27, 0x1, R2, P2 ;  /* 0x000000011b1b7824 */ /* 0x000fe400010e0602 */
[----:B------:R-:W-:Y:S01]  /*389a0*/  STL [R1+0x1334], R43 ;  /* 0x0013342b01007387 */ /* 0x000fe20000100800 */
[----:B------:R-:W-:-:S03]  /*389b0*/  IADD3 R54, P2, PT, R54, R12, RZ ;  /* 0x0000000c36367210 */ /* 0x000fc60007f5e0ff */
[----:B------:R-:W-:Y:S04]  /*389c0*/  STL [R1+0x1300], R38 ;  /* 0x0013002601007387 */ /* 0x000fe80000100800 */
[----:B------:R-:W-:Y:S01]  /*389d0*/  STL [R1+0x133c], R39 ;  /* 0x00133c2701007387 */ /* 0x000fe20000100800 */
[----:B------:R-:W-:-:S03]  /*389e0*/  IMAD.X R55, R55, 0x1, R2, P3 ;  /* 0x0000000137377824 */ /* 0x000fc600018e0602 */
[----:B------:R-:W-:Y:S01]  /*389f0*/  STL [R1+0x1308], R35 ;  /* 0x0013082301007387 */ /* 0x000fe20000100800 */
[----:B------:R-:W-:-:S03]  /*38a00*/  IMAD.X R58, R58, 0x1, R2, P4 ;  /* 0x000000013a3a7824 */ /* 0x000fc600020e0602 */
[----:B------:R-:W-:Y:S01]  /*38a10*/  STL [R1+0x1344], R31 ;  /* 0x0013441f01007387 */ /* 0x000fe20000100800 */
[----:B------:R-:W-:-:S03]  /*38a20*/  IMAD.X R9, R9, 0x1, R2, P5 ;  /* 0x0000000109097824 */ /* 0x000fc600028e0602 */
[----:B------:R-:W-:Y:S04]  /*38a30*/  STL [R1+0x1310], R27 ;  /* 0x0013101b01007387 */ /* 0x000fe80000100800 */
[----:B------:R-:W-:Y:S04]  /*38a40*/  STL [R1+0x1348], R54 ;  /* 0x0013483601007387 */ /* 0x000fe80000100800 */
[----:B------:R-:W-:Y:S04]  /*38a50*/  STL [R1+0x1318], R55 ;  /* 0x0013183701007387 */ /* 0x000fe80000100800 */
[----:B------:R-:W-:Y:S04]  /*38a60*/  STL [R1+0x1320], R58 ;  /* 0x0013203a01007387 */ /* 0x000fe80000100800 */
[----:B------:R-:W-:Y:S01]  /*38a70*/  STL [R1+0x1328], R9 ;  /* 0x0013280901007387 */ /* 0x000fe20000100800 */
[--C-:B------:R-:W-:Y:S01]  /*38a80*/  IMAD.X R10, R10, 0x1, R2.reuse, P6 ;  /* 0x000000010a0a7824 */ /* 0x100fe200030e0602 */
[----:B------:R-:W-:Y:S01]  /*38a90*/  IADD3.X R11, PT, PT, R11, R2, RZ, P1, !PT ;  /* 0x000000020b0b7210 */ /* 0x000fe20000ffe4ff */
[----:B--2---:R-:W-:-:S05]  /*38aa0*/  IMAD.X R0, R0, 0x1, R2, P2 ;  /* 0x0000000100007824 */ /* 0x004fca00010e0602 */
[----:B------:R1:W-:Y:S04]  /*38ab0*/  STL [R1+0x1340], R0 ;  /* 0x0013400001007387 */ /* 0x0003e80000100800 */
[----:B------:R2:W-:Y:S01]  /*38ac0*/  STL [R1+0x1330], R10 ;  /* 0x0013300a01007387 */ /* 0x0005e20000100800 */
[----:B-1----:R-:W1:Y:S01]  /*38ad0*/  S2R R0, SR_TID.X ;  /* 0x0000000000007919 */ /* 0x002e620000002100 */
[----:B--2---:R-:W-:Y:S02]  /*38ae0*/  IMAD.MOV.U32 R10, RZ, RZ, R4 ;  /* 0x000000ffff0a7224 */ /* 0x004fe400078e0004 */
[----:B------:R-:W-:Y:S01]  /*38af0*/  IMAD.MOV.U32 R4, RZ, RZ, R5 ;  /* 0x000000ffff047224 */ /* 0x000fe200078e0005 */
[----:B------:R2:W-:Y:S01]  /*38b00*/  STL [R1+0x1338], R11 ;  /* 0x0013380b01007387 */ /* 0x0005e20000100800 */
[----:B------:R-:W-:-:S05]  /*38b10*/  IMAD.MOV.U32 R5, RZ, RZ, R7 ;  /* 0x000000ffff057224 */ /* 0x000fca00078e0007 */
[----:B------:R0:W-:Y:S01]  /*38b20*/  STL.64 [R1+0x590], R4 ;  /* 0x0005900401007387 */ /* 0x0001e20000100a00 */
[----:B--2---:R-:W-:-:S05]  /*38b30*/  IMAD.MOV.U32 R11, RZ, RZ, R6 ;  /* 0x000000ffff0b7224 */ /* 0x004fca00078e0006 */
[----:B------:R0:W-:Y:S01]  /*38b40*/  STL.64 [R1+0x598], R10 ;  /* 0x0005980a01007387 */ /* 0x0001e20000100a00 */
[----:B-1----:R-:W-:-:S05]  /*38b50*/  LOP3.LUT R0, R0, 0x1f, RZ, 0xc0, !PT ;  /* 0x0000001f00007812 */ /* 0x002fca00078ec0ff */
[----:B------:R-:W-:Y:S01]  /*38b60*/  IMAD.SHL.U32 R0, R0, 0x2, RZ ;  /* 0x0000000200007824 */ /* 0x000fe200078e00ff */
[----:B0-----:R-:W-:Y:S06]  /*38b70*/  @P0 BRA `(.L_x_1) ;  /* 0xfffffdbc006c0947 */ /* 0x001fec000383ffff */
[----:B-----5:R0:W-:Y:S04]  /*38b80*/  STL [R1+0x1498], R52 ;  /* 0x0014983401007387 */ /* 0x0201e80000100800 */
        /* <DEDUP_REMOVED lines=8> */
[----:B0-----:R-:W4:Y:S04]  /*38c10*/  LDL.LU R41, [R1+0x3bc] ;  /* 0x0003bc0001297983 */ /* 0x001f280000300800 */
[----:B------:R0:W-:Y:S04]  /*38c20*/  STL [R1+0x1484], R40 ;  /* 0x0014842801007387 */ /* 0x0001e80000100800 */
[----:B0-----:R-:W4:Y:S04]  /*38c30*/  LDL.LU R40, [R1+0x27c] ;  /* 0x00027c0001287983 */ /* 0x001f280000300800 */
[----:B------:R0:W-:Y:S04]  /*38c40*/  STL [R1+0x1480], R37 ;  /* 0x0014802501007387 */ /* 0x0001e80000100800 */
[----:B0-----:R-:W2:Y:S04]  /*38c50*/  LDL.LU R37, [R1+0x3b4] ;  /* 0x0003b40001257983 */ /* 0x001ea80000300800 */
[----:B------:R0:W-:Y:S04]  /*38c60*/  STL [R1+0x147c], R36 ;  /* 0x00147c2401007387 */ /* 0x0001e80000100800 */
[----:B0-----:R-:W2:Y:S04]  /*38c70*/  LDL.LU R36, [R1+0x274] ;  /* 0x0002740001247983 */ /* 0x001ea80000300800 */
[----:B------:R0:W-:Y:S04]  /*38c80*/  STL [R1+0x1478], R22 ;  /* 0x0014781601007387 */ /* 0x0001e80000100800 */
[----:B0-----:R-:W2:Y:S04]  /*38c90*/  LDL.LU R22, [R1+0x438] ;  /* 0x0004380001167983 */ /* 0x001ea80000300800 */
[----:B------:R0:W-:Y:S04]  /*38ca0*/  STL [R1+0x1474], R18 ;  /* 0x0014741201007387 */ /* 0x0001e80000100800 */
[----:B0-----:R-:W2:Y:S04]  /*38cb0*/  LDL.LU R18, [R1+0x168] ;  /* 0x0001680001127983 */ /* 0x001ea80000300800 */
[----:B------:R-:W3:Y:S04]  /*38cc0*/  LDL.LU R9, [R1+0x160] ;  /* 0x0001600001097983 */ /* 0x000ee80000300800 */
[----:B------:R0:W-:Y:S04]  /*38cd0*/  STL [R1+0x1470], R33 ;  /* 0x0014702101007387 */ /* 0x0001e80000100800 */
[----:B0-----:R-:W4:Y:S04]  /*38ce0*/  LDL.LU R33, [R1+0x3b8] ;  /* 0x0003b80001217983 */ /* 0x001f280000300800 */
        /* <DEDUP_REMOVED lines=49> */
[----:B------:R0:W-:Y:S04]  /*39000*/  STL [R1+0x1360], R60 ;  /* 0x0013603c01007387 */ /* 0x0001e80000100800 */
[----:B0-----:R-:W4:Y:S04]  /*39010*/  LDL.LU R60, [R1+0x448] ;  /* 0x00044800013c7983 */ /* 0x001f280000300800 */
[----:B------:R0:W-:Y:S04]  /*39020*/  STL [R1+0x135c], R61 ;  /* 0x00135c3d01007387 */ /* 0x0001e80000100800 */
[----:B0-----:R-:W4:Y:S01]  /*39030*/  LDL.LU R61, [R1+0x284] ;  /* 0x00028400013d7983 */ /* 0x001f220000300800 */
[----:B--2---:R-:W-:-:S02]  /*39040*/  F2FP.F16.F32.PACK_AB R45, R52, R45 ;  /* 0x0000002d342d723e */ /* 0x004fc400000000ff */
[----:B---3--:R-:W-:Y:S01]  /*39050*/  F2FP.F16.F32.PACK_AB R26, R44, R26 ;  /* 0x0000001a2c1a723e */ /* 0x008fe200000000ff */
[----:B------:R-:W2:Y:S01]  /*39060*/  LDL.LU R52, [R1+0x1498] ;  /* 0x0014980001347983 */ /* 0x000ea20000300800 */
[----:B----4-:R-:W-:-:S03]  /*39070*/  F2FP.F16.F32.PACK_AB R40, R41, R40 ;  /* 0x000000282928723e */ /* 0x010fc600000000ff */
[----:B------:R0:W-:Y:S01]  /*39080*/  STL [R1+0x11c], R45 ;  /* 0x00011c2d01007387 */ /* 0x0001e20000100800 */
[----:B------:R-:W-:Y:S02]  /*39090*/  F2FP.F16.F32.PACK_AB R36, R37, R36 ;  /* 0x000000242524723e */ /* 0x000fe400000000ff */
[----:B------:R-:W-:Y:S01]  /*390a0*/  F2FP.F16.F32.PACK_AB R18, R22, R18 ;  /* 0x000000121612723e */ /* 0x000fe200000000ff */
[----:B0-----:R-:W3:Y:S04]  /*390b0*/  LDL.LU R45, [R1+0x1494] ;  /* 0x00149400012d7983 */ /* 0x001ee80000300800 */
[----:B------:R-:W4:Y:S04]  /*390c0*/  LDL.LU R44, [R1+0x1490] ;  /* 0x00149000012c7983 */ /* 0x000f280000300800 */
[----:B------:R0:W-:Y:S01]  /*390d0*/  STL [R1+0x118], R26 ;  /* 0x0001181a01007387 */ /* 0x0001e20000100800 */
[----:B------:R-:W-:-:S03]  /*390e0*/  F2FP.F16.F32.PACK_AB R9, R59, R9 ;  /* 0x000000093b09723e */ /* 0x000fc600000000ff */
[----:B0-----:R-:W2:Y:S04]  /*390f0*/  LDL.LU R26, [R1+0x148c] ;  /* 0x00148c00011a7983 */ /* 0x001ea80000300800 */
[----:B------:R-:W2:Y:S04]  /*39100*/  LDL.LU R41, [R1+0x1488] ;  /* 0x0014880001297983 */ /* 0x000ea80000300800 */
        /* <DEDUP_REMOVED lines=8> */
[----:B------:R0:W-:Y:S04]  /*39190*/  STL [R1+0x10c], R18 ;  /* 0x00010c1201007387 */ /* 0x0001e80000100800 */
[----:B0-----:R-:W2:Y:S04]  /*391a0*/  LDL.LU R18, [R1+0x1474] ;  /* 0x0014740001127983 */ /* 0x001ea80000300800 */
[----:B------:R-:W2:Y:S04]  /*391b0*/  LDL.LU R59, [R1+0x488] ;  /* 0x00048800013b7983 */ /* 0x000ea80000300800 */
[----:B------:R0:W-:Y:S01]  /*391c0*/  STL [R1+0x108], R9 ;  /* 0x0001080901007387 */ /* 0x0001e20000100800 */
[----:B------:R-:W-:-:S03]  /*391d0*/  F2FP.F16.F32.PACK_AB R24, R25, R24 ;  /* 0x000000181918723e */ /* 0x000fc600000000ff */
[----:B0-----:R-:W3:Y:S04]  /*391e0*/  LDL.LU R9, [R1+0x480] ;  /* 0x0004800001097983 */ /* 0x001ee80000300800 */
[----:B------:R-:W3:Y:S04]  /*391f0*/  LDL.LU R33, [R1+0x1470] ;  /* 0x0014700001217983 */ /* 0x000ee80000300800 */
[----:B------:R0:W-:Y:S01]  /*39200*/  STL [R1+0x104], R32 ;  /* 0x0001042001007387 */ /* 0x0001e20000100800 */
[----:B------:R-:W-:-:S03]  /*39210*/  F2FP.F16.F32.PACK_AB R20, R21, R20 ;  /* 0x000000141514723e */ /* 0x000fc600000000ff */
[----:B0-----:R-:W3:Y:S04]  /*39220*/  LDL.LU R32, [R1+0x146c] ;  /* 0x00146c0001207983 */ /* 0x001ee80000300800 */
[----:B------:R-:W3:Y:S04]  /*39230*/  LDL.LU R29, [R1+0x1468] ;  /* 0x00146800011d7983 */ /* 0x000ee80000300800 */
[----:B------:R0:W-:Y:S04]  /*39240*/  STL [R1+0x100], R28 ;  /* 0x0001001c01007387 */ /* 0x0001e80000100800 */
[----:B0-----:R-:W3:Y:S01]  /*39250*/  LDL.LU R28, [R1+0x1464] ;  /* 0x00146400011c7983 */ /* 0x001ee20000300800 */
[----:B------:R-:W-:-:S03]  /*39260*/  F2FP.F16.F32.PACK_AB R17, R8, R17 ;  /* 0x000000110811723e */ /* 0x000fc600000000ff */
[----:B------:R-:W4:Y:S04]  /*39270*/  LDL.LU R25, [R1+0x1460] ;  /* 0x0014600001197983 */ /* 0x000f280000300800 */
[----:B------:R0:W-:Y:S04]  /*39280*/  STL [R1+0xfc], R24 ;  /* 0x0000fc1801007387 */ /* 0x0001e80000100800 */
[----:B0-----:R-:W4:Y:S04]  /*39290*/  LDL.LU R24, [R1+0x145c] ;  /* 0x00145c0001187983 */ /* 0x001f280000300800 */
[----:B------:R-:W4:Y:S04]  /*392a0*/  LDL.LU R21, [R1+0x1458] ;  /* 0x0014580001157983 */ /* 0x000f280000300800 */
[----:B------:R0:W-:Y:S01]  /*392b0*/  STL [R1+0xf8], R20 ;  /* 0x0000f81401007387 */ /* 0x0001e20000100800 */
[----:B------:R-:W-:-:S03]  /*392c0*/  F2FP.F16.F32.PACK_AB R3, R2, R3 ;  /* 0x000000030203723e */ /* 0x000fc600000000ff */
[----:B0-----:R-:W4:Y:S04]  /*392d0*/  LDL.LU R20, [R1+0x1454] ;  /* 0x0014540001147983 */ /* 0x001f280000300800 */
[----:B------:R-:W4:Y:S04]  /*392e0*/  LDL.LU R8, [R1+0x1450] ;  /* 0x0014500001087983 */ /* 0x000f280000300800 */
[----:B------:R0:W-:Y:S04]  /*392f0*/  STL [R1+0xf4], R17 ;  /* 0x0000f41101007387 */ /* 0x0001e80000100800 */
[----:B0-----:R-:W4:Y:S01]  /*39300*/  LDL.LU R17, [R1+0x144c] ;  /* 0x00144c0001117983 */ /* 0x001f220000300800 */
[----:B------:R-:W-:-:S02]  /*39310*/  F2FP.F16.F32.PACK_AB R2, R5, R7 ;  /* 0x000000070502723e */ /* 0x000fc400000000ff */
[----:B------:R-:W-:Y:S02]  /*39320*/  F2FP.F16.F32.PACK_AB R0, R60, R0 ;  /* 0x000000003c00723e */ /* 0x000fe400000000ff */
[----:B------:R-:W-:Y:S02]  /*39330*/  F2FP.F16.F32.PACK_AB R61, R16, R61 ;  /* 0x0000003d103d723e */ /* 0x000fe400000000ff */
[----:B------:R-:W4:Y:S04]  /*39340*/  LDL.LU R16, [R1+0x1448] ;  /* 0x0014480001107983 */ /* 0x000f280000300800 */
[----:B------:R-:W-:Y:S04]  /*39350*/  STL [R1+0xf0], R61 ;  /* 0x0000f03d01007387 */ /* 0x000fe80000100800 */
[----:B------:R0:W-:Y:S04]  /*39360*/  STL [R1+0xec], R0 ;  /* 0x0000ec0001007387 */ /* 0x0001e80000100800 */
[----:B------:R1:W-:Y:S01]  /*39370*/  STL [R1+0xe8], R3 ;  /* 0x0000e80301007387 */ /* 0x0003e20000100800 */
[----:B0-----:R-:W-:-:S03]  /*39380*/  F2FP.F16.F32.PACK_AB R0, R10, R11 ;  /* 0x0000000b0a00723e */ /* 0x001fc600000000ff */
[----:B------:R-:W4:Y:S04]  /*39390*/  LDL.LU R10, [R1+0x4a8] ;  /* 0x0004a800010a7983 */ /* 0x000f280000300800 */
[----:B------:R0:W-:Y:S04]  /*393a0*/  STL [R1+0xe4], R2 ;  /* 0x0000e40201007387 */ /* 0x0001e80000100800 */
[----:B------:R-:W4:Y:S01]  /*393b0*/  LDL.LU R11, [R1+0x4a0] ;  /* 0x0004a000010b7983 */ /* 0x000f220000300800 */
[----:B-1----:R-:W-:-:S03]  /*393c0*/  F2FP.F16.F32.PACK_AB R3, R4, R6 ;  /* 0x000000060403723e */ /* 0x002fc600000000ff */
[----:B------:R1:W-:Y:S01]  /*393d0*/  STL [R1+0xe0], R0 ;  /* 0x0000e00001007387 */ /* 0x0003e20000100800 */
[----:B0-----:R-:W-:-:S03]  /*393e0*/  F2FP.F16.F32.PACK_AB R2, R12, R13 ;  /* 0x0000000d0c02723e */ /* 0x001fc600000000ff */
[----:B------:R0:W-:Y:S04]  /*393f0*/  STL [R1+0xdc], R3 ;  /* 0x0000dc0301007387 */ /* 0x0001e80000100800 */
[----:B------:R0:W-:Y:S01]  /*39400*/  STL [R1+0xd8], R2 ;  /* 0x0000d80201007387 */ /* 0x0001e20000100800 */
[----:B-1----:R-:W-:Y:S02]  /*39410*/  F2FP.F16.F32.PACK_AB R0, R14, R15 ;  /* 0x0000000f0e00723e */ /* 0x002fe400000000ff */
[----:B0-----:R-:W-:-:S03]  /*39420*/  F2FP.F16.F32.PACK_AB R3, R46, R47 ;  /* 0x0000002f2e03723e */ /* 0x001fc600000000ff */
[----:B------:R0:W-:Y:S01]  /*39430*/  STL [R1+0xd4], R0 ;  /* 0x0000d40001007387 */ /* 0x0001e20000100800 */
[----:B------:R-:W-:-:S03]  /*39440*/  F2FP.F16.F32.PACK_AB R2, R48, R49 ;  /* 0x000000313002723e */ /* 0x000fc600000000ff */
[----:B------:R1:W-:Y:S04]  /*39450*/  STL [R1+0xd0], R3 ;  /* 0x0000d00301007387 */ /* 0x0003e80000100800 */
[----:B------:R1:W-:Y:S01]  /*39460*/  STL [R1+0xcc], R2 ;  /* 0x0000cc0201007387 */ /* 0x0003e20000100800 */
[----:B0-----:R-:W-:Y:S02]  /*39470*/  F2FP.F16.F32.PACK_AB R0, R50, R51 ;  /* 0x000000333200723e */ /* 0x001fe400000000ff */
[----:B-1----:R-:W-:-:S03]  /*39480*/  F2FP.F16.F32.PACK_AB R3, R42, R43 ;  /* 0x0000002b2a03723e */ /* 0x002fc600000000ff */
        /* <DEDUP_REMOVED lines=8> */
[----:B------:R-:W-:Y:S04]  /*39510*/  STL [R1+0xb8], R3 ;  /* 0x0000b80301007387 */ /* 0x000fe80000100800 */
[----:B------:R-:W4:Y:S01]  /*39520*/  LDL.LU R15, [R1+0x40c] ;  /* 0x00040c00010f7983 */ /* 0x000f220000300800 */
[----:B0-----:R-:W-:-:S03]  /*39530*/  F2FP.F16.F32.PACK_AB R0, R55, R58 ;  /* 0x0000003a3700723e */ /* 0x001fc600000000ff */
[----:B------:R-:W-:Y:S01]  /*39540*/  STL [R1+0xb4], R2 ;  /* 0x0000b40201007387 */ /* 0x000fe20000100800 */
[----:B--2---:R-:W-:-:S03]  /*39550*/  F2FP.F16.F32.PACK_AB R59, R23, R59 ;  /* 0x0000003b173b723e */ /* 0x004fc600000000ff */
[----:B------:R-:W2:Y:S04]  /*39560*/  LDL.LU R55, [R1+0x4bc] ;  /* 0x0004bc0001377983 */ /* 0x000ea80000300800 */
[----:B------:R0:W-:Y:S04]  /*39570*/  STL [R1+0xb0], R0 ;  /* 0x0000b00001007387 */ /* 0x0001e80000100800 */
[----:B------:R-:W2:Y:S04]  /*39580*/  LDL.LU R48, [R1+0x404] ;  /* 0x0004040001307983 */ /* 0x000ea80000300800 */
[----:B------:R-:W2:Y:S04]  /*39590*/  LDL.LU R54, [R1+0x4b4] ;  /* 0x0004b40001367983 */ /* 0x000ea80000300800 */
[----:B------:R-:W2:Y:S04]  /*395a0*/  LDL.LU R49, [R1+0x4cc] ;  /* 0x0004cc0001317983 */ /* 0x000ea80000300800 */
[----:B------:R-:W-:Y:S04]  /*395b0*/  STL [R1+0x1364], R59 ;  /* 0x0013643b01007387 */ /* 0x000fe80000100800 */
[----:B------:R-:W2:Y:S04]  /*395c0*/  LDL.LU R50, [R1+0x4c4] ;  /* 0x0004c40001327983 */ /* 0x000ea80000300800 */
[----:B------:R-:W2:Y:S04]  /*395d0*/  LDL.LU R51, [R1+0x408] ;  /* 0x0004080001337983 */ /* 0x000ea80000300800 */
[----:B------:R-:W2:Y:S04]  /*395e0*/  LDL.LU R38, [R1+0x4b8] ;  /* 0x0004b80001267983 */ /* 0x000ea80000300800 */
[----:B------:R-:W2:Y:S04]  /*395f0*/  LDL.LU R39, [R1+0x400] ;  /* 0x0004000001277983 */ /* 0x000ea80000300800 */
[----:B------:R-:W2:Y:S01]  /*39600*/  LDL.LU R34, [R1+0x4b0] ;  /* 0x0004b00001227983 */ /* 0x000ea20000300800 */
[----:B---3--:R-:W-:-:S03]  /*39610*/  F2FP.F16.F32.PACK_AB R58, R19, R9 ;  /* 0x00000009133a723e */ /* 0x008fc600000000ff */
[----:B------:R-:W3:Y:S04]  /*39620*/  LDL.LU R35, [R1+0x4c8] ;  /* 0x0004c80001237983 */ /* 0x000ee80000300800 */
[----:B------:R-:W3:Y:S04]  /*39630*/  LDL.LU R23, [R1+0x2b8] ;  /* 0x0002b80001177983 */ /* 0x000ee80000300800 */
[----:B------:R-:W3:Y:S04]  /*39640*/  LDL.LU R19, [R1+0x4c0] ;  /* 0x0004c00001137983 */ /* 0x000ee80000300800 */
[----:B------:R-:W3:Y:S04]  /*39650*/  LDL.LU R9, [R1+0x2b0] ;  /* 0x0002b00001097983 */ /* 0x000ee80000300800 */
[----:B------:R-:W-:Y:S01]  /*39660*/  STL [R1+0x1368], R58 ;  /* 0x0013683a01007387 */ /* 0x000fe20000100800 */
[----:B----4-:R-:W-:-:S05]  /*39670*/  F2FP.F16.F32.PACK_AB R57, R10, R57 ;  /* 0x000000390a39723e */ /* 0x010fca00000000ff */
[----:B------:R-:W-:Y:S04]  /*39680*/  STL [R1+0x136c], R57 ;  /* 0x00136c3901007387 */ /* 0x000fe80000100800 */
        /* <DEDUP_REMOVED lines=10> */
[----:B------:R-:W-:-:S03]  /*39730*/  F2FP.F16.F32.PACK_AB R56, R11, R56 ;  /* 0x000000380b38723e */ /* 0x000fc600000000ff */
[----:B------:R-:W4:Y:S04]  /*39740*/  LDL.LU R11, [R1+0x4f0] ;  /* 0x0004f000010b7983 */ /* 0x000f280000300800 */
[----:B------:R-:W-:Y:S01]  /*39750*/  STL [R1+0x1370], R56 ;  /* 0x0013703801007387 */ /* 0x000fe20000100800 */
[----:B--2---:R-:W-:-:S05]  /*39760*/  F2FP.F16.F32.PACK_AB R55, R15, R55 ;  /* 0x000000370f37723e */ /* 0x004fca00000000ff */
[----:B------:R-:W-:Y:S01]  /*39770*/  STL [R1+0x1374], R55 ;  /* 0x0013743701007387 */ /* 0x000fe20000100800 */
[----:B------:R-:W-:Y:S02]  /*39780*/  F2FP.F16.F32.PACK_AB R54, R48, R54 ;  /* 0x000000363036723e */ /* 0x000fe400000000ff */
[----:B------:R-:W-:-:S03]  /*39790*/  F2FP.F16.F32.PACK_AB R53, R49, R53 ;  /* 0x000000353135723e */ /* 0x000fc600000000ff */
[----:B------:R-:W-:Y:S01]  /*397a0*/  STL [R1+0x1378], R54 ;  /* 0x0013783601007387 */ /* 0x000fe20000100800 */
[----:B------:R-:W-:-:S03]  /*397b0*/  F2FP.F16.F32.PACK_AB R52, R50, R52 ;  /* 0x000000343234723e */ /* 0x000fc600000000ff */
[----:B------:R-:W-:Y:S01]  /*397c0*/  STL [R1+0x137c], R53 ;  /* 0x00137c3501007387 */ /* 0x000fe20000100800 */
[----:B------:R-:W-:-:S03]  /*397d0*/  F2FP.F16.F32.PACK_AB R51, R51, R38 ;  /* 0x000000263333723e */ /* 0x000fc600000000ff */
[----:B------:R-:W-:Y:S01]  /*397e0*/  STL [R1+0x1380], R52 ;  /* 0x0013803401007387 */ /* 0x000fe20000100800 */
[----:B------:R-:W-:-:S03]  /*397f0*/  F2FP.F16.F32.PACK_AB R50, R39, R34 ;  /* 0x000000222732723e */ /* 0x000fc600000000ff */
[----:B------:R-:W-:Y:S01]  /*39800*/  STL [R1+0x1384], R51 ;  /* 0x0013843301007387 */ /* 0x000fe20000100800 */
[----:B---3--:R-:W-:-:S03]  /*39810*/  F2FP.F16.F32.PACK_AB R49, R35, R23 ;  /* 0x000000172331723e */ /* 0x008fc600000000ff */
[----:B------:R-:W-:Y:S04]  /*39820*/  STL [R1+0x1388], R50 ;  /* 0x0013883201007387 */ /* 0x000fe80000100800 */
[----:B------:R-:W-:Y:S04]  /*39830*/  STL [R1+0x138c], R49 ;  /* 0x00138c3101007387 */ /* 0x000fe80000100800 */
[----:B------:R-:W2:Y:S04]  /*39840*/  LDL.LU R15, [R1+0x3ec] ;  /* 0x0003ec00010f7983 */ /* 0x000ea80000300800 */
[----:B------:R-:W2:Y:S01]  /*39850*/  LDL.LU R39, [R1+0x50c] ;  /* 0x00050c0001277983 */ /* 0x000ea20000300800 */
[----:B------:R-:W-:-:S03]  /*39860*/  F2FP.F16.F32.PACK_AB R48, R19, R9 ;  /* 0x000000091330723e */ /* 0x000fc600000000ff */
[----:B------:R-:W3:Y:S04]  /*39870*/  LDL.LU R38, [R1+0x3e4] ;  /* 0x0003e40001267983 */ /* 0x000ee80000300800 */
[----:B------:R-:W3:Y:S04]  /*39880*/  LDL.LU R34, [R1+0x504] ;  /* 0x0005040001227983 */ /* 0x000ee80000300800 */
[----:B------:R-:W3:Y:S04]  /*39890*/  LDL.LU R35, [R1+0x52c] ;  /* 0x00052c0001237983 */ /* 0x000ee80000300800 */
[----:B------:R-:W3:Y:S04]  /*398a0*/  LDL.LU R23, [R1+0x524] ;  /* 0x0005240001177983 */ /* 0x000ee80000300800 */
[----:B------:R-:W3:Y:S04]  /*398b0*/  LDL.LU R19, [R1+0x508] ;  /* 0x0005080001137983 */ /* 0x000ee80000300800 */
[----:B------:R-:W3:Y:S04]  /*398c0*/  LDL.LU R9, [R1+0x500] ;  /* 0x0005000001097983 */ /* 0x000ee80000300800 */
[----:B------:R-:W-:Y:S01]  /*398d0*/  STL [R1+0x1390], R48 ;  /* 0x0013903001007387 */ /* 0x000fe20000100800 */
[----:B----4-:R-:W-:-:S02]  /*398e0*/  F2FP.F16.F32.PACK_AB R47, R13, R47 ;  /* 0x0000002f0d2f723e */ /* 0x010fc400000000ff */
        /* <DEDUP_REMOVED lines=11> */
[----:B------:R-:W-:Y:S04]  /*399a0*/  STL [R1+0x13a8], R42 ;  /* 0x0013a82a01007387 */ /* 0x000fe80000100800 */
[----:B------:R-:W-:Y:S04]  /*399b0*/  STL [R1+0x13ac], R41 ;  /* 0x0013ac2901007387 */ /* 0x000fe80000100800 */
[----:B------:R-:W4:Y:S01]  /*399c0*/  LDL.LU R10, [R1+0x528] ;  /* 0x00052800010a7983 */ /* 0x000f220000300800 */
[----:B------:R-:W-:-:S03]  /*399d0*/  F2FP.F16.F32.PACK_AB R40, R11, R40 ;  /* 0x000000280b28723e */ /* 0x000fc600000000ff */
[----:B------:R-:W4:Y:S04]  /*399e0*/  LDL.LU R11, [R1+0x520] ;  /* 0x00052000010b7983 */ /* 0x000f280000300800 */
[----:B------:R-:W4:Y:S04]  /*399f0*/  LDL.LU R60, [R1+0x3dc] ;  /* 0x0003dc00013c7983 */ /* 0x000f280000300800 */
        /* <DEDUP_REMOVED lines=10> */
[----:B------:R-:W-:Y:S01]  /*39aa0*/  STL [R1+0x13b0], R40 ;  /* 0x0013b02801007387 */ /* 0x000fe20000100800 */
[----:B--2---:R-:W-:-:S02]  /*39ab0*/  F2FP.F16.F32.PACK_AB R39, R15, R39 ;  /* 0x000000270f27723e */ /* 0x004fc400000000ff */
[----:B---3--:R-:W-:-:S03]  /*39ac0*/  F2FP.F16.F32.PACK_AB R38, R38, R34 ;  /* 0x000000222626723e */ /* 0x008fc600000000ff */
        /* <DEDUP_REMOVED lines=8> */
[----:B------:R-:W2:Y:S04]  /*39b50*/  LDL.LU R6, [R1+0x540] ;  /* 0x0005400001067983 */ /* 0x000ea80000300800 */
[----:B------:R-:W3:Y:S01]  /*39b60*/  LDL.LU R12, [R1+0x49c] ;  /* 0x00049c00010c7983 */ /* 0x000ee20000300800 */
[----:B------:R-:W-:-:S03]  /*39b70*/  F2FP.F16.F32.PACK_AB R34, R18, R9 ;  /* 0x000000091222723e */ /* 0x000fc600000000ff */
        /* <DEDUP_REMOVED lines=8> */
[----:B------:R-:W-:Y:S01]  /*39c00*/  STL [R1+0x13c8], R34 ;  /* 0x0013c82201007387 */ /* 0x000fe20000100800 */
[----:B----4-:R-:W-:-:S05]  /*39c10*/  F2FP.F16.F32.PACK_AB R33, R10, R33 ;  /* 0x000000210a21723e */ /* 0x010fca00000000ff */
[----:B------:R-:W-:Y:S04]  /*39c20*/  STL [R1+0x13cc], R33 ;  /* 0x0013cc2101007387 */ /* 0x000fe80000100800 */
[----:B------:R-:W4:Y:S01]  /*39c30*/  LDL.LU R10, [R1+0x578] ;  /* 0x00057800010a7983 */ /* 0x000f220000300800 */
[----:B------:R-:W-:-:S03]  /*39c40*/  F2FP.F16.F32.PACK_AB R32, R11, R32 ;  /* 0x000000200b20723e */ /* 0x000fc600000000ff */
[----:B------:R-:W4:Y:S01]  /*39c50*/  LDL.LU R11, [R1+0x570] ;  /* 0x00057000010b7983 */ /* 0x000f220000300800 */
[----:B------:R-:W-:-:S03]  /*39c60*/  F2FP.F16.F32.PACK_AB R31, R60, R31 ;  /* 0x0000001f3c1f723e */ /* 0x000fc600000000ff */
[----:B------:R-:W-:Y:S01]  /*39c70*/  STL [R1+0x13d0], R32 ;  /* 0x0013d02001007387 */ /* 0x000fe20000100800 */
[----:B------:R-:W-:-:S03]  /*39c80*/  F2FP.F16.F32.PACK_AB R30, R0, R30 ;  /* 0x0000001e001e723e */ /* 0x000fc600000000ff */
[----:B------:R-:W-:Y:S01]  /*39c90*/  STL [R1+0x13d4], R31 ;  /* 0x0013d41f01007387 */ /* 0x000fe20000100800 */
[----:B------:R-:W-:-:S03]  /*39ca0*/  F2FP.F16.F32.PACK_AB R29, R2, R29 ;  /* 0x0000001d021d723e */ /* 0x000fc600000000ff */
[----:B------:R-:W-:Y:S01]  /*39cb0*/  STL [R1+0x13d8], R30 ;  /* 0x0013d81e01007387 */ /* 0x000fe20000100800 */
[----:B------:R-:W-:-:S03]  /*39cc0*/  F2FP.F16.F32.PACK_AB R28, R3, R28 ;  /* 0x0000001c031c723e */ /* 0x000fc600000000ff */
[----:B------:R0:W-:Y:S01]  /*39cd0*/  STL [R1+0x13dc], R29 ;  /* 0x0013dc1d01007387 */ /* 0x0001e20000100800 */
[----:B------:R-:W-:-:S03]  /*39ce0*/  F2FP.F16.F32.PACK_AB R27, R5, R27 ;  /* 0x0000001b051b723e */ /* 0x000fc600000000ff */
[----:B------:R-:W-:Y:S01]  /*39cf0*/  STL [R1+0x13e0], R28 ;  /* 0x0013e01c01007387 */ /* 0x000fe20000100800 */
[----:B------:R-:W-:-:S03]  /*39d00*/  F2FP.F16.F32.PACK_AB R26, R7, R26 ;  /* 0x0000001a071a723e */ /* 0x000fc600000000ff */
[----:B------:R-:W-:Y:S01]  /*39d10*/  STL [R1+0x13e4], R27 ;  /* 0x0013e41b01007387 */ /* 0x000fe20000100800 */
[----:B------:R-:W-:-:S03]  /*39d20*/  F2FP.F16.F32.PACK_AB R25, R4, R25 ;  /* 0x000000190419723e */ /* 0x000fc600000000ff */
[----:B------:R-:W-:Y:S04]  /*39d30*/  STL [R1+0x13e8], R26 ;  /* 0x0013e81a01007387 */ /* 0x000fe80000100800 */
[----:B------:R-:W-:Y:S01]  /*39d40*/  STL [R1+0x13ec], R25 ;  /* 0x0013ec1901007387 */ /* 0x000fe20000100800 */
[----:B--2---:R-:W-:Y:S02]  /*39d50*/  F2FP.F16.F32.PACK_AB R24, R6, R24 ;  /* 0x000000180618723e */ /* 0x004fe400000000ff */
[----:B---3--:R-:W-:-:S03]  /*39d60*/  F2FP.F16.F32.PACK_AB R23, R12, R23 ;  /* 0x000000170c17723e */ /* 0x008fc600000000ff */
        /* <DEDUP_REMOVED lines=11> */
[----:B------:R-:W-:Y:S01]  /*39e20*/  STL [R1+0x1408], R18 ;  /* 0x0014081201007387 */ /* 0x000fe20000100800 */
[----:B----4-:R-:W-:-:S05]  /*39e30*/  F2FP.F16.F32.PACK_AB R17, R10, R17 ;  /* 0x000000110a11723e */ /* 0x010fca00000000ff */
[----:B------:R-:W-:Y:S04]  /*39e40*/  STL [R1+0x140c], R17 ;  /* 0x00140c1101007387 */ /* 0x000fe80000100800 */
[----:B0-----:R-:W2:Y:S04]  /*39e50*/  LDL.LU R29, [R1+0x4dc] ;  /* 0x0004dc00011d7983 */ /* 0x001ea80000300800 */
[----:B------:R-:W2:Y:S04]  /*39e60*/  LDL.LU R15, [R1+0x5cc] ;  /* 0x0005cc00010f7983 */ /* 0x000ea80000300800 */
[----:B------:R-:W3:Y:S04]  /*39e70*/  LDL.LU R30, [R1+0x4d4] ;  /* 0x0004d400011e7983 */ /* 0x000ee80000300800 */
[----:B------:R-:W3:Y:S04]  /*39e80*/  LDL.LU R14, [R1+0x5c4] ;  /* 0x0005c400010e7983 */ /* 0x000ee80000300800 */
[----:B------:R-:W4:Y:S01]  /*39e90*/  LDL.LU R31, [R1+0x5bc] ;  /* 0x0005bc00011f7983 */ /* 0x000f220000300800 */
[----:B------:R-:W-:-:S03]  /*39ea0*/  F2FP.F16.F32.PACK_AB R16, R11, R16 ;  /* 0x000000100b10723e */ /* 0x000fc600000000ff */
        /* <DEDUP_REMOVED lines=47> */
[----:B----4-:R-:W-:-:S03]  /*3a1a0*/  F2FP.F16.F32.PACK_AB R13, R31, R13 ;  /* 0x0000000d1f0d723e */ /* 0x010fc600000000ff */
        /* <DEDUP_REMOVED lines=19> */
[----:B------:R0:W-:Y:S02]  /*3a2e0*/  STL [R1+0x1440], R4 ;  /* 0x0014400401007387 */ /* 0x0001e40000100800 */
[----:B0-----:R-:W-:Y:S02]  /*3a2f0*/  F2FP.F16.F32.PACK_AB R4, R41, R42 ;  /* 0x0000002a2904723e */ /* 0x001fe400000000ff */
[----:B------:R-:W-:-:S03]  /*3a300*/  F2FP.F16.F32.PACK_AB R5, R43, R44 ;  /* 0x0000002c2b05723e */ /* 0x000fc600000000ff */
[----:B------:R0:W-:Y:S01]  /*3a310*/  STL [R1+0xc], R4 ;  /* 0x00000c0401007387 */ /* 0x0001e20000100800 */
[----:B------:R-:W-:-:S03]  /*3a320*/  F2FP.F16.F32.PACK_AB R6, R45, R46 ;  /* 0x0000002e2d06723e */ /* 0x000fc600000000ff */
[----:B------:R1:W-:Y:S01]  /*3a330*/  STL [R1+0x8], R5 ;  /* 0x0000080501007387 */ /* 0x0003e20000100800 */
[----:B0-----:R-:W-:-:S03]  /*3a340*/  F2FP.F16.F32.PACK_AB R4, R47, R48 ;  /* 0x000000302f04723e */ /* 0x001fc600000000ff */
[----:B------:R0:W-:Y:S04]  /*3a350*/  STL [R1+0x4], R6 ;  /* 0x0000040601007387 */ /* 0x0001e80000100800 */
[----:B------:R2:W-:Y:S01]  /*3a360*/  STL [R1], R4 ;  /* 0x0000000401007387 */ /* 0x0005e20000100800 */
[----:B-1----:R-:W-:-:S05]  /*3a370*/  F2FP.F16.F32.PACK_AB R5, R49, R50 ;  /* 0x000000323105723e */ /* 0x002fca00000000ff */
[----:B------:R1:W-:Y:S01]  /*3a380*/  STL [R1+0x1c], R5 ;  /* 0x00001c0501007387 */ /* 0x0003e20000100800 */
[----:B0-----:R-:W-:Y:S02]  /*3a390*/  F2FP.F16.F32.PACK_AB R6, R51, R52 ;  /* 0x000000343306723e */ /* 0x001fe400000000ff */
[----:B--2---:R-:W-:-:S03]  /*3a3a0*/  F2FP.F16.F32.PACK_AB R4, R53, R54 ;  /* 0x000000363504723e */ /* 0x004fc600000000ff */
[----:B------:R0:W-:Y:S04]  /*3a3b0*/  STL [R1+0x18], R6 ;  /* 0x0000180601007387 */ /* 0x0001e80000100800 */
[----:B------:R2:W-:Y:S01]  /*3a3c0*/  STL [R1+0x14], R4 ;  /* 0x0000140401007387 */ /* 0x0005e20000100800 */
[----:B-1----:R-:W-:-:S05]  /*3a3d0*/  F2FP.F16.F32.PACK_AB R5, R55, R56 ;  /* 0x000000383705723e */ /* 0x002fca00000000ff */
[----:B------:R1:W-:Y:S01]  /*3a3e0*/  STL [R1+0x10], R5 ;  /* 0x0000100501007387 */ /* 0x0003e20000100800 */
[----:B0-----:R-:W-:Y:S02]  /*3a3f0*/  F2FP.F16.F32.PACK_AB R6, R57, R58 ;  /* 0x0000003a3906723e */ /* 0x001fe400000000ff */
[----:B--2---:R-:W-:-:S03]  /*3a400*/  F2FP.F16.F32.PACK_AB R4, R59, R61 ;  /* 0x0000003d3b04723e */ /* 0x004fc600000000ff */
[----:B------:R-:W-:Y:S04]  /*3a410*/  STL [R1+0x2c], R6 ;  /* 0x00002c0601007387 */ /* 0x000fe80000100800 */
[----:B------:R0:W-:Y:S01]  /*3a420*/  STL [R1+0x28], R4 ;  /* 0x0000280401007387 */ /* 0x0001e20000100800 */
[----:B-1----:R-:W-:-:S03]  /*3a430*/  F2FP.F16.F32.PACK_AB R5, R60, R0 ;  /* 0x000000003c05723e */ /* 0x002fc600000000ff */
[----:B0-----:R-:W2:Y:S04]  /*3a440*/  LDL.LU R4, [R1+0x66c] ;  /* 0x00066c0001047983 */ /* 0x001ea80000300800 */
[----:B------:R0:W-:Y:S04]  /*3a450*/  STL [R1+0x24], R5 ;  /* 0x0000240501007387 */ /* 0x0001e80000100800 */
[----:B0-----:R-:W3:Y:S01]  /*3a460*/  LDL.LU R5, [R1+0x5d4] ;  /* 0x0005d40001057983 */ /* 0x001ee20000300800 */
[----:B------:R-:W-:-:S05]  /*3a470*/  F2FP.F16.F32.PACK_AB R0, R2, R3 ;  /* 0x000000030200723e */ /* 0x000fca00000000ff */
[----:B------:R-:W-:Y:S04]  /*3a480*/  STL [R1+0x20], R0 ;  /* 0x0000200001007387 */ /* 0x000fe80000100800 */
[----:B---3--:R0:W-:Y:S04]  /*3a490*/  STL [R1+0x1444], R5 ;  /* 0x0014440501007387 */ /* 0x0081e80000100800 */
[----:B0-----:R-:W2:Y:S04]  /*3a4a0*/  LDL.LU R5, [R1+0x5dc] ;  /* 0x0005dc0001057983 */ /* 0x001ea80000300800 */
[----:B------:R-:W3:Y:S04]  /*3a4b0*/  LDL.LU R6, [R1+0x664] ;  /* 0x0006640001067983 */ /* 0x000ee80000300800 */
[----:B------:R-:W4:Y:S04]  /*3a4c0*/  LDL.LU R7, [R1+0x67c] ;  /* 0x00067c0001077983 */ /* 0x000f280000300800 */
[----:B------:R-:W4:Y:S04]  /*3a4d0*/  LDL.LU R8, [R1+0x68c] ;  /* 0x00068c0001087983 */ /* 0x000f280000300800 */
        /* <DEDUP_REMOVED lines=56> */
[----:B--2---:R-:W-:-:S03]  /*3a860*/  F2FP.F16.F32.PACK_AB R4, R5, R4 ;  /* 0x000000040504723e */ /* 0x004fc600000000ff */
[----:B------:R-:W2:Y:S04]  /*3a870*/  LDL.LU R5, [R1+0x1444] ;  /* 0x0014440001057983 */ /* 0x000ea80000300800 */
[----:B------:R0:W-:Y:S01]  /*3a880*/  STL [R1+0x3c], R4 ;  /* 0x00003c0401007387 */ /* 0x0001e20000100800 */
[----:B----4-:R-:W-:-:S03]  /*3a890*/  F2FP.F16.F32.PACK_AB R8, R7, R8 ;  /* 0x000000080708723e */ /* 0x010fc600000000ff */
[----:B0-----:R1:W5:Y:S01]  /*3a8a0*/  LDL.LU R4, [R1+0x1440] ;  /* 0x0014400001047983 */ /* 0x0013620000300800 */
[----:B---3--:R-:W-:Y:S02]  /*3a8b0*/  F2FP.F16.F32.PACK_AB R10, R9, R10 ;  /* 0x0000000a090a723e */ /* 0x008fe400000000ff */
[----:B------:R-:W-:Y:S02]  /*3a8c0*/  F2FP.F16.F32.PACK_AB R12, R11, R12 ;  /* 0x0000000c0b0c723e */ /* 0x000fe400000000ff */
[----:B------:R-:W-:Y:S02]  /*3a8d0*/  F2FP.F16.F32.PACK_AB R14, R13, R14 ;  /* 0x0000000e0d0e723e */ /* 0x000fe400000000ff */
[----:B------:R-:W-:Y:S02]  /*3a8e0*/  F2FP.F16.F32.PACK_AB R16, R15, R16 ;  /* 0x000000100f10723e */ /* 0x000fe400000000ff */
[----:B------:R-:W-:Y:S02]  /*3a8f0*/  F2FP.F16.F32.PACK_AB R18, R17, R18 ;  /* 0x000000121112723e */ /* 0x000fe400000000ff */
[----:B------:R-:W-:-:S02]  /*3a900*/  F2FP.F16.F32.PACK_AB R20, R19, R20 ;  /* 0x000000141314723e */ /* 0x000fc400000000ff */
[----:B------:R-:W-:Y:S02]  /*3a910*/  F2FP.F16.F32.PACK_AB R22, R21, R22 ;  /* 0x000000161516723e */ /* 0x000fe400000000ff */
        /* <DEDUP_REMOVED lines=19> */
[----:B--2---:R-:W-:Y:S02]  /*3aa50*/  F2FP.F16.F32.PACK_AB R6, R5, R6 ;  /* 0x000000060506723e */ /* 0x004fe400000000ff */
[----:B------:R1:W5:Y:S04]  /*3aa60*/  LDL.LU R5, [R1+0x143c] ;  /* 0x00143c0001057983 */ /* 0x0003680000300800 */
[----:B------:R0:W-:Y:S04]  /*3aa70*/  STL [R1+0x38], R6 ;  /* 0x0000380601007387 */ /* 0x0001e80000100800 */
[----:B0-----:R1:W5:Y:S04]  /*3aa80*/  LDL.LU R6, [R1+0x1438] ;  /* 0x0014380001067983 */ /* 0x0013680000300800 */
        /* <DEDUP_REMOVED lines=70> */
[----:B------:R0:W-:Y:S01]  /*3aef0*/  STL [R1+0x88], R54 ;  /* 0x0000883601007387 */ /* 0x0001e20000100800 */
[----:B------:R-:W-:-:S03]  /*3af00*/  F2FP.F16.F32.PACK_AB R0, R61, R0 ;  /* 0x000000003d00723e */ /* 0x000fc600000000ff */
        /* <DEDUP_REMOVED lines=9> */
[----:B0-----:R-:W2:Y:S04]  /*3afa0*/  LDL.LU R60, [R1+0x1360] ;  /* 0x00136000013c7983 */ /* 0x001ea80000300800 */
[----:B------:R-:W2:Y:S01]  /*3afb0*/  LDL.LU R61, [R1+0x135c] ;  /* 0x00135c00013d7983 */ /* 0x000ea20000300800 */
[----:B------:R-:W-:-:S03]  /*3afc0*/  F2FP.F16.F32.PACK_AB R2, R2, R3 ;  /* 0x000000030202723e */ /* 0x000fc600000000ff */
[----:B------:R2:W-:Y:S02]  /*3afd0*/  STL [R1+0x98], R0 ;  /* 0x0000980001007387 */ /* 0x0005e40000100800 */
[----:B--2---:R-:W-:-:S05]  /*3afe0*/  F2FP.F16.F32.PACK_AB R0, R61, R60 ;  /* 0x0000003c3d00723e */ /* 0x004fca00000000ff */
[----:B------:R1:W-:Y:S04]  /*3aff0*/  STL [R1+0x90], R0 ;  /* 0x0000900001007387 */ /* 0x0003e80000100800 */
[----:B------:R1:W-:Y:S02]  /*3b000*/  STL [R1+0x94], R2 ;  /* 0x0000940201007387 */ /* 0x0003e40000100800 */
.L_x_0:
[----:B------:R-:W2:Y:S01]  /*3b010*/  LDL.LU R60, [R1+0x90] ;  /* 0x00009000013c7983 */ /* 0x000ea20000300800 */
[----:B------:R-:W3:Y:S01]  /*3b020*/  S2UR UR5, SR_CgaCtaId ;  /* 0x00000000000579c3 */ /* 0x000ee20000008800 */
[----:B------:R-:W4:Y:S02]  /*3b030*/  LDCU.64 UR6, c[0x0][0x398] ;  /* 0x00007300ff0677ac */ /* 0x000f240008000a00 */
[----:B-----5:R-:W4:Y:S01]  /*3b040*/  LDL.LU R3, [R1+0x94] ;  /* 0x0000940001037983 */ /* 0x020f220000300800 */
[----:B------:R-:W-:Y:S01]  /*3b050*/  UMOV UR4, 0x400 ;  /* 0x0000040000047882 */ /* 0x000fe20000000000 */
[----:B------:R-:W0:Y:S02]  /*3b060*/  LDCU.128 UR8, c[0x0][0x390] ;  /* 0x00007200ff0877ac */ /* 0x000e240008000c00 */
[----:B-1----:R-:W4:Y:S01]  /*3b070*/  LDL.LU R2, [R1+0x98] ;  /* 0x0000980001027983 */ /* 0x002f220000300800 */
[----:B------:R-:W1:Y:S03]  /*3b080*/  LDCU UR14, c[0x0][0x39c] ;  /* 0x00007380ff0e77ac */ /* 0x000e660008000800 */
[----:B------:R-:W4:Y:S01]  /*3b090*/  LDL.LU R0, [R1+0x9c] ;  /* 0x00009c0001007983 */ /* 0x000f220000300800 */
[----:B------:R-:W0:Y:S03]  /*3b0a0*/  LDCU.64 UR18, c[0x0][0x398] ;  /* 0x00007300ff1277ac */ /* 0x000e260008000a00 */
[----:B------:R-:W-:Y:S01]  /*3b0b0*/  STL.64 [R1+0x13d8], R34 ;  /* 0x0013d82201007387 */ /* 0x000fe20000100a00 */
[----:B------:R-:W0:Y:S03]  /*3b0c0*/  LDCU UR30, c[0x0][0x3b8] ;  /* 0x00007700ff1e77ac */ /* 0x000e260008000800 */
[----:B------:R-:W-:Y:S01]  /*3b0d0*/  STL.64 [R1+0x13d0], R32 ;  /* 0x0013d02001007387 */ /* 0x000fe20000100a00 */
[----:B------:R-:W0:Y:S03]  /*3b0e0*/  LDCU.64 UR16, c[0x0][0x398] ;  /* 0x00007300ff1077ac */ /* 0x000e260008000a00 */
[----:B------:R-:W-:Y:S01]  /*3b0f0*/  STL.64 [R1+0x13c8], R38 ;  /* 0x0013c82601007387 */ /* 0x000fe20000100a00 */
[----:B------:R-:W0:Y:S03]  /*3b100*/  LDCU.64 UR28, c[0x0][0x398] ;  /* 0x00007300ff1c77ac */ /* 0x000e260008000a00 */
[----:B------:R-:W-:Y:S01]  /*3b110*/  STL.64 [R1+0x13c0], R36 ;  /* 0x0013c02401007387 */ /* 0x000fe20000100a00 */
[----:B------:R-:W0:Y:S03]  /*3b120*/  LDCU.64 UR26, c[0x0][0x398] ;  /* 0x00007300ff1a77ac */ /* 0x000e260008000a00 */
[----:B------:R-:W-:Y:S01]  /*3b130*/  STL.64 [R1+0x13b8], R42 ;  /* 0x0013b82a01007387 */ /* 0x000fe20000100a00 */
[----:B------:R-:W0:Y:S03]  /*3b140*/  LDCU UR49, c[0x0][0x39c] ;  /* 0x00007380ff3177ac */ /* 0x000e260008000800 */
[----:B------:R1:W-:Y:S01]  /*3b150*/  STL.64 [R1+0x13b0], R40 ;  /* 0x0013b02801007387 */ /* 0x0003e20000100a00 */
[----:B------:R-:W0:Y:S01]  /*3b160*/  LDCU UR20, c[0x0][0x39c] ;  /* 0x00007380ff1477ac */ /* 0x000e220008000800 */
[----:B------:R-:W0:Y:S01]  /*3b170*/  LDCU.64 UR22, c[0x0][0x398] ;  /* 0x00007300ff1677ac */ /* 0x000e220008000a00 */
[----:B------:R-:W0:Y:S01]  /*3b180*/  LDCU.64 UR24, c[0x0][0x398] ;  /* 0x00007300ff1877ac */ /* 0x000e220008000a00 */
[----:B-1----:R-:W4:Y:S01]  /*3b190*/  LDL.LU R40, [R1+0x60] ;  /* 0x0000600001287983 */ /* 0x002f220000300800 */
[----:B------:R-:W1:Y:S03]  /*3b1a0*/  LDCU UR50, c[0x0][0x39c] ;  /* 0x00007380ff3277ac */ /* 0x000e660008000800 */
[----:B------:R-:W4:Y:S01]  /*3b1b0*/  LDL.LU R41, [R1+0x64] ;  /* 0x0000640001297983 */ /* 0x000f220000300800 */
[----:B------:R-:W0:Y:S03]  /*3b1c0*/  LDCU UR51, c[0x0][0x39c] ;  /* 0x00007380ff3377ac */ /* 0x000e260008000800 */
        /* <DEDUP_REMOVED lines=20> */
[----:B------:R-:W4:Y:S01]  /*3b310*/  LDL R61, [R1+0x588] ;  /* 0x00058800013d7983 */ /* 0x000f220000100800 */
[----:B---3--:R-:W-:-:S03]  /*3b320*/  ULEA UR4, UR5, UR4, 0x18 ;  /* 0x0000000405047291 */ /* 0x008fc6000f8ec0ff */
[----:B------:R-:W-:Y:S01]  /*3b330*/  STL.64 [R1+0x13a8], R46 ;  /* 0x0013a82e01007387 */ /* 0x000fe20000100a00 */
[----:B------:R-:W3:Y:S03]  /*3b340*/  LDCU UR43, c[0x0][0x398] ;  /* 0x00007300ff2b77ac */ /* 0x000ee60008000800 */
[----:B------:R2:W-:Y:S01]  /*3b350*/  STL.64 [R1+0x13a0], R44 ;  /* 0x0013a02c01007387 */ /* 0x0005e20000100a00 */
[----:B------:R-:W0:Y:S03]  /*3b360*/  LDCU UR41, c[0x0][0x398] ;  /* 0x00007300ff2977ac */ /* 0x000e260008000800 */
[----:B------:R-:W-:Y:S01]  /*3b370*/  STL.64 [R1+0x1398], R50 ;  /* 0x0013983201007387 */ /* 0x000fe20000100a00 */
        /* <DEDUP_REMOVED lines=10> */
[----:B------:R-:W0:Y:S01]  /*3b420*/  LDCU UR36, c[0x0][0x39c] ;  /* 0x00007380ff2477ac */ /* 0x000e220008000800 */
[----:B------:R-:W0:Y:S01]  /*3b430*/  LDCU UR34, c[0x0][0x398] ;  /* 0x00007300ff2277ac */ /* 0x000e220008000800 */
[----:B------:R-:W0:Y:S01]  /*3b440*/  LDCU UR35, c[0x0][0x398] ;  /* 0x00007300ff2377ac */ /* 0x000e220008000800 */
[----:B------:R-:W0:Y:S01]  /*3b450*/  LDCU UR32, c[0x0][0x398] ;  /* 0x00007300ff2077ac */ /* 0x000e220008000800 */
[----:B------:R-:W0:Y:S01]  /*3b460*/  LDCU UR33, c[0x0][0x398] ;  /* 0x00007300ff2177ac */ /* 0x000e220008000800 */
[----:B------:R-:W0:Y:S01]  /*3b470*/  LDCU UR31, c[0x0][0x398] ;  /* 0x00007300ff1f77ac */ /* 0x000e220008000800 */
[----:B--2---:R-:W-:Y:S01]  /*3b480*/  MOV R44, R60 ;  /* 0x0000003c002c7202 */ /* 0x004fe20000000f00 */
[----:B----4-:R-:W-:-:S02]  /*3b490*/  IMAD.MOV.U32 R45, RZ, RZ, R3 ;  /* 0x000000ffff2d7224 */ /* 0x010fc400078e0003 */
[----:B------:R-:W2:Y:S01]  /*3b4a0*/  S2R R3, SR_TID.X ;  /* 0x0000000000037919 */ /* 0x000ea20000002100 */
[----:B------:R-:W-:Y:S02]  /*3b4b0*/  IMAD.MOV.U32 R46, RZ, RZ, R2 ;  /* 0x000000ffff2e7224 */ /* 0x000fe400078e0002 */
[----:B------:R-:W-:Y:S01]  /*3b4c0*/  IMAD.MOV.U32 R47, RZ, RZ, R0 ;  /* 0x000000ffff2f7224 */ /* 0x000fe200078e0000 */
[----:B--2---:R-:W-:Y:S01]  /*3b4d0*/  LOP3.LUT R60, R3, 0x1f, RZ, 0xc0, !PT ;  /* 0x0000001f033c7812 */ /* 0x004fe200078ec0ff */
[C---:B------:R-:W-:Y:S02]  /*3b4e0*/  VIADD R0, R61.reuse, 0x7f ;  /* 0x0000007f3d007836 */ /* 0x040fe40000000000 */
[C---:B------:R-:W-:Y:S02]  /*3b4f0*/  VIADD R2, R61.reuse, 0x1 ;  /* 0x000000013d027836 */ /* 0x040fe40000000000 */
[----:B------:R-:W-:Y:S01]  /*3b500*/  VIADD R3, R61, 0x2 ;  /* 0x000000023d037836 */ /* 0x000fe20000000000 */
[----:B------:R-:W-:Y:S01]  /*3b510*/  BAR.SYNC.DEFER_BLOCKING 0x0 ;  /* 0x0000000000007b1d */ /* 0x000fe20000010000 */
[----:B------:R-:W-:-:S02]  /*3b520*/  ISETP.GE.AND P1, PT, R0, UR7, PT ;  /* 0x0000000700007c0c */ /* 0x000fc4000bf26270 */
[----:B------:R-:W-:Y:S02]  /*3b530*/  LEA R0, R60, UR4, 0x4 ;  /* 0x000000043c007c11 */ /* 0x000fe4000f8e20ff */
[----:B0-----:R-:W-:Y:S01]  /*3b540*/  ISETP.GE.AND P0, PT, R2, UR11, PT ;  /* 0x0000000b02007c0c */ /* 0x001fe2000bf06270 */
[----:B------:R-:W0:Y:S01]  /*3b550*/  LDCU UR11, c[0x0][0x3b4] ;  /* 0x00007680ff0b77ac */ /* 0x000e220008000800 */
[----:B------:R-:W-:Y:S02]  /*3b560*/  IADD3 R2, PT, PT, R61, 0x3, RZ ;  /* 0x000000033d027810 */ /* 0x000fe40007ffe0ff */
[----:B------:R-:W-:Y:S01]  /*3b570*/  ISETP.GE.AND P5, PT, R3, UR19, PT ;  /* 0x0000001303007c0c */ /* 0x000fe2000bfa6270 */
[----:B------:R-:W2:Y:S01]  /*3b580*/  LDCU.64 UR4, c[0x0][0x398] ;  /* 0x00007300ff0477ac */ /* 0x000ea20008000a00 */
[----:B------:R-:W-:Y:S01]  /*3b590*/  ISETP.GE.AND P6, PT, R2, UR14, PT ;  /* 0x0000000e02007c0c */ /* 0x000fe2000bfc6270 */
[----:B------:R-:W4:Y:S01]  /*3b5a0*/  LDCU.64 UR14, c[0x0][0x398] ;  /* 0x00007300ff0e77ac */ /* 0x000f220008000a00 */
[----:B------:R-:W0:Y:S01]  /*3b5b0*/  LDCU UR19, c[0x0][0x39c] ;  /* 0x00007380ff1377ac */ /* 0x000e220008000800 */
[----:B------:R-:W0:Y:S01]  /*3b5c0*/  LDCU UR7, c[0x0][0x398] ;  /* 0x00007300ff0777ac */ /* 0x000e220008000800 */
[----:B------:R-:W-:Y:S01]  /*3b5d0*/  STSM.16.M88.4 [R0], R44 ;  /* 0x0000002c00007844 */ /* 0x000fe20000000200 */
[----:B------:R-:W-:-:S03]  /*3b5e0*/  NOP ;  /* 0x0000000000007918 */ /* 0x000fc60000000000 */
[----:B------:R-:W0:Y:S01]  /*3b5f0*/  LDS.128 R44, [R0] ;  /* 0x00000000002c7984 */ /* 0x000e220000000c00 */
[----:B------:R-:W-:-:S03]  /*3b600*/  NOP ;  /* 0x0000000000007918 */ /* 0x000fc60000000000 */
[----:B------:R-:W-:Y:S01]  /*3b610*/  STSM.16.M88.4 [R0], R36 ;  /* 0x0000002400007844 */ /* 0x000fe20000000200 */
[----:B------:R-:W-:-:S03]  /*3b620*/  NOP ;  /* 0x0000000000007918 */ /* 0x000fc60000000000 */
[----:B------:R-:W1:Y:S01]  /*3b630*/  LDS.128 R36, [R0] ;  /* 0x0000000000247984 */ /* 0x000e620000000c00 */
[----:B------:R-:W-:-:S03]  /*3b640*/  NOP ;  /* 0x0000000000007918 */ /* 0x000fc60000000000 */
[----:B------:R0:W-:Y:S04]  /*3b650*/  STSM.16.M88.4 [R0], R32 ;  /* 0x0000002000007844 */ /* 0x0001e80000000200 */
[----:B0-----:R-:W-:Y:S04]  /*3b660*/  STL.64 [R1+0x90], R44 ;  /* 0x0000902c01007387 */ /* 0x001fe80000100a00 */
[----:B------:R-:W-:Y:S04]  /*3b670*/  STL.64 [R1+0x98], R46 ;  /* 0x0000982e01007387 */ /* 0x000fe80000100a00 */
[----:B-1----:R-:W-:Y:S04]  /*3b680*/  STL.64 [R1+0x80], R36 ;  /* 0x0000802401007387 */ /* 0x002fe80000100a00 */
[----:B------:R-:W-:Y:S01]  /*3b690*/  STL.64 [R1+0x88], R38 ;  /* 0x0000882601007387 */ /* 0x000fe20000100a00 */
[----:B------:R-:W-:-:S03]  /*3b6a0*/  NOP ;  /* 0x0000000000007918 */ /* 0x000fc60000000000 */
[----:B------:R-:W0:Y:S01]  /*3b6b0*/  LDS.128 R36, [R0] ;  /* 0x0000000000247984 */ /* 0x000e220000000c00 */
[----:B------:R-:W-:-:S03]  /*3b6c0*/  NOP ;  /* 0x0000000000007918 */ /* 0x000fc60000000000 */
[----:B------:R-:W2:Y:S04]  /*3b6d0*/  LDL.LU R32, [R1+0x50] ;  /* 0x0000500001207983 */ /* 0x000ea80000300800 */
[----:B------:R-:W-:Y:S01]  /*3b6e0*/  STSM.16.M88.4 [R0], R40 ;  /* 0x0000002800007844 */ /* 0x000fe20000000200 */
[----:B------:R-:W-:-:S03]  /*3b6f0*/  NOP ;  /* 0x0000000000007918 */ /* 0x000fc60000000000 */
[----:B------:R-:W1:Y:S04]  /*3b700*/  LDS.128 R56, [R0] ;  /* 0x0000000000387984 */ /* 0x000e680000000c00 */
[----:B0-----:R0:W-:Y:S04]  /*3b710*/  STL.64 [R1+0x70], R36 ;  /* 0x0000702401007387 */ /* 0x0011e80000100a00 */
[----:B------:R0:W-:Y:S04]  /*3b720*/  STL.64 [R1+0x78], R38 ;  /* 0x0000782601007387 */ /* 0x0001e80000100a00 */
[----:B------:R-:W2:Y:S04]  /*3b730*/  LDL.LU R33, [R1+0x54] ;  /* 0x0000540001217983 */ /* 0x000ea80000300800 */
[----:B------:R-:W2:Y:S04]  /*3b740*/  LDL.LU R34, [R1+0x58] ;  /* 0x0000580001227983 */ /* 0x000ea80000300800 */
[----:B------:R-:W2:Y:S01]  /*3b750*/  LDL.LU R35, [R1+0x5c] ;  /* 0x00005c0001237983 */ /* 0x000ea20000300800 */
[----:B------:R-:W-:-:S03]  /*3b760*/  NOP ;  /* 0x0000000000007918 */ /* 0x000fc60000000000 */
        /* <DEDUP_REMOVED lines=17> */
[----:B-1----:R0:W-:Y:S04]  /*3b880*/  STL.64 [R1+0x60], R56 ;  /* 0x0000603801007387 */ /* 0x0021e80000100a00 */
[----:B------:R1:W-:Y:S04]  /*3b890*/  STL.64 [R1+0x68], R58 ;  /* 0x0000683a01007387 */ /* 0x0003e80000100a00 */
[----:B------:R-:W4:Y:S04]  /*3b8a0*/  LDL.LU R53, [R1+0x14] ;  /* 0x0000140001357983 */ /* 0x000f280000300800 */
[----:B------:R-:W4:Y:S04]  /*3b8b0*/  LDL.LU R54, [R1+0x18] ;  /* 0x0000180001367983 */ /* 0x000f280000300800 */
[----:B------:R-:W4:Y:S04]  /*3b8c0*/  LDL.LU R55, [R1+0x1c] ;  /* 0x00001c0001377983 */ /* 0x000f280000300800 */
[----:B0-----:R-:W4:Y:S04]  /*3b8d0*/  LDL.LU R56, [R1] ;  /* 0x0000000001387983 */ /* 0x001f280000300800 */
[----:B------:R-:W4:Y:S04]  /*3b8e0*/  LDL.LU R57, [R1+0x4] ;  /* 0x0000040001397983 */ /* 0x000f280000300800 */
[----:B-1----:R-:W4:Y:S04]  /*3b8f0*/  LDL.LU R58, [R1+0x8] ;  /* 0x00000800013a7983 */ /* 0x002f280000300800 */
[----:B------:R-:W4:Y:S04]  /*3b900*/  LDL.LU R59, [R1+0xc] ;  /* 0x00000c00013b7983 */ /* 0x000f280000300800 */
[----:B--2---:R-:W-:Y:S01]  /*3b910*/  STSM.16.M88.4 [R0], R32 ;  /* 0x0000002000007844 */ /* 0x004fe20000000200 */
[----:B------:R-:W-:-:S03]  /*3b920*/  NOP ;  /* 0x0000000000007918 */ /* 0x000fc60000000000 */
[----:B------:R-:W0:Y:S01]  /*3b930*/  LDS.128 R32, [R0] ;  /* 0x0000000000207984 */ /* 0x000e220000000c00 */
[----:B------:R-:W-:-:S03]  /*3b940*/  NOP ;  /* 0x0000000000007918 */ /* 0x000fc60000000000 */
[----:B---3--:R-:W-:Y:S01]  /*3b950*/  STSM.16.M88.4 [R0], R36 ;  /* 0x0000002400007844 */ /* 0x008fe20000000200 */
[----:B------:R-:W-:-:S03]  /*3b960*/  NOP ;  /* 0x0000000000007918 */ /* 0x000fc60000000000 */
[----:B------:R-:W1:Y:S01]  /*3b970*/  LDS.128 R36, [R0] ;  /* 0x0000000000247984 */ /* 0x000e620000000c00 */
[----:B------:R-:W-:-:S03]  /*3b980*/  NOP ;  /* 0x0000000000007918 */ /* 0x000fc60000000000 */
[----:B----4-:R-:W-:Y:S01]  /*3b990*/  STSM.16.M88.4 [R0], R40 ;  /* 0x0000002800007844 */ /* 0x010fe20000000200 */
[----:B------:R-:W-:-:S03]  /*3b9a0*/  NOP ;  /* 0x0000000000007918 */ /* 0x000fc60000000000 */
[----:B------:R-:W2:Y:S01]  /*3b9b0*/  LDS.128 R40, [R0] ;  /* 0x0000000000287984 */ /* 0x000ea20000000c00 */
[----:B------:R-:W-:-:S03]  /*3b9c0*/  NOP ;  /* 0x0000000000007918 */ /* 0x000fc60000000000 */
[----:B0-----:R-:W-:Y:S04]  /*3b9d0*/  STL.64 [R1+0x50], R32 ;  /* 0x0000502001007387 */ /* 0x001fe80000100a00 */
[----:B------:R-:W-:Y:S01]  /*3b9e0*/  STSM.16.M88.4 [R0], R44 ;  /* 0x0000002c00007844 */ /* 0x000fe20000000200 */
[----:B------:R-:W-:-:S03]  /*3b9f0*/  NOP ;  /* 0x0000000000007918 */ /* 0x000fc60000000000 */
[----:B------:R-:W0:Y:S01]  /*3ba00*/  LDS.128 R44, [R0] ;  /* 0x00000000002c7984 */ /* 0x000e220000000c00 */
[----:B------:R-:W-:-:S03]  /*3ba10*/  NOP ;  /* 0x0000000000007918 */ /* 0x000fc60000000000 */
[----:B------:R-:W-:Y:S01]  /*3ba20*/  STSM.16.M88.4 [R0], R48 ;  /* 0x0000003000007844 */ /* 0x000fe20000000200 */
[----:B------:R-:W-:-:S03]  /*3ba30*/  NOP ;  /* 0x0000000000007918 */ /* 0x000fc60000000000 */
[----:B------:R-:W3:Y:S01]  /*3ba40*/  LDS.128 R48, [R0] ;  /* 0x0000000000307984 */ /* 0x000ee20000000c00 */
[----:B------:R-:W-:-:S03]  /*3ba50*/  NOP ;  /* 0x0000000000007918 */ /* 0x000fc60000000000 */
[----:B------:R4:W-:Y:S04]  /*3ba60*/  STL.64 [R1+0x58], R34 ;  /* 0x0000582201007387 */ /* 0x0009e80000100a00 */
[----:B------:R-:W-:Y:S01]  /*3ba70*/  STSM.16.M88.4 [R0], R52 ;  /* 0x0000003400007844 */ /* 0x000fe20000000200 */
[----:B------:R-:W-:-:S03]  /*3ba80*/  NOP ;  /* 0x0000000000007918 */ /* 0x000fc60000000000 */
[----:B----4-:R-:W4:Y:S04]  /*3ba90*/  LDL.LU.64 R34, [R1+0x13d8] ;  /* 0x0013d80001227983 */ /* 0x010f280000300a00 */
[----:B------:R-:W4:Y:S04]  /*3baa0*/  LDL.LU.64 R32, [R1+0x13d0] ;  /* 0x0013d00001207983 */ /* 0x000f280000300a00 */
[----:B------:R-:W0:Y:S01]  /*3bab0*/  LDS.128 R52, [R0] ;  /* 0x0000000000347984 */ /* 0x000e220000000c00 */
[----:B------:R-:W-:-:S03]  /*3bac0*/  NOP ;  /* 0x0000000000007918 */ /* 0x000fc60000000000 */
[----:B------:R-:W-:Y:S01]  /*3bad0*/  STSM.16.M88.4 [R0], R56 ;  /* 0x0000003800007844 */ /* 0x000fe20000000200 */
[----:B------:R-:W-:-:S03]  /*3bae0*/  NOP ;  /* 0x0000000000007918 */ /* 0x000fc60000000000 */
[----:B------:R-:W0:Y:S01]  /*3baf0*/  LDS.128 R56, [R0] ;  /* 0x0000000000387984 */ /* 0x000e220000000c00 */
[----:B------:R-:W-:-:S03]  /*3bb00*/  NOP ;  /* 0x0000000000007918 */ /* 0x000fc60000000000 */
[----:B------:R-:W-:Y:S01]  /*3bb10*/  STSM.16.M88.4 [R0], R4 ;  /* 0x0000000400007844 */ /* 0x000fe20000000200 */
[----:B------:R-:W-:-:S03]  /*3bb20*/  NOP ;  /* 0x0000000000007918 */ /* 0x000fc60000000000 */
[----:B------:R-:W0:Y:S01]  /*3bb30*/  LDS.128 R4, [R0] ;  /* 0x0000000000047984 */ /* 0x000e220000000c00 */
[----:B------:R-:W-:-:S03]  /*3bb40*/  NOP ;  /* 0x0000000000007918 */ /* 0x000fc60000000000 */
[----:B-1----:R-:W-:Y:S04]  /*3bb50*/  STL.64 [R1+0x40], R36 ;  /* 0x0000402401007387 */ /* 0x002fe80000100a00 */
[----:B------:R1:W-:Y:S04]  /*3bb60*/  STL.64 [R1+0x48], R38 ;  /* 0x0000482601007387 */ /* 0x0003e80000100a00 */
[----:B-1----:R-:W4:Y:S04]  /*3bb70*/  LDL.LU.64 R38, [R1+0x13c8] ;  /* 0x0013c80001267983 */ /* 0x002f280000300a00 */
[----:B------:R-:W4:Y:S04]  /*3bb80*/  LDL.LU.64 R36, [R1+0x13c0] ;  /* 0x0013c00001247983 */ /* 0x000f280000300a00 */
[----:B--2---:R-:W-:Y:S04]  /*3bb90*/  STL.64 [R1+0xa0], R40 ;  /* 0x0000a02801007387 */ /* 0x004fe80000100a00 */
[----:B------:R1:W-:Y:S04]  /*3bba0*/  STL.64 [R1+0xa8], R42 ;  /* 0x0000a82a01007387 */ /* 0x0003e80000100a00 */
[----:B-1----:R-:W2:Y:S04]  /*3bbb0*/  LDL.LU.64 R42, [R1+0x13b8] ;  /* 0x0013b800012a7983 */ /* 0x002ea80000300a00 */
[----:B------:R-:W2:Y:S04]  /*3bbc0*/  LDL.LU.64 R40, [R1+0x13b0] ;  /* 0x0013b00001287983 */ /* 0x000ea80000300a00 */
[----:B0-----:R-:W-:Y:S04]  /*3bbd0*/  STL.64 [R1+0x30], R44 ;  /* 0x0000302c01007387 */ /* 0x001fe80000100a00 */
[----:B------:R0:W-:Y:S04]  /*3bbe0*/  STL.64 [R1+0x38], R46 ;  /* 0x0000382e01007387 */ /* 0x0001e80000100a00 */
[----:B0-----:R-:W2:Y:S04]  /*3bbf0*/  LDL.LU.64 R46, [R1+0x13a8] ;  /* 0x0013a800012e7983 */ /* 0x001ea80000300a00 */
[----:B------:R-:W2:Y:S04]  /*3bc00*/  LDL.LU.64 R44, [R1+0x13a0] ;  /* 0x0013a000012c7983 */ /* 0x000ea80000300a00 */
[----:B---3--:R-:W-:Y:S04]  /*3bc10*/  STL.64 [R1+0x20], R48 ;  /* 0x0000203001007387 */ /* 0x008fe80000100a00 */
[----:B------:R0:W-:Y:S04]  /*3bc20*/  STL.64 [R1+0x28], R50 ;  /* 0x0000283201007387 */ /* 0x0001e80000100a00 */
[----:B0-----:R-:W3:Y:S04]  /*3bc30*/  LDL.LU.64 R50, [R1+0x1398] ;  /* 0x0013980001327983 */ /* 0x001ee80000300a00 */
[----:B------:R-:W3:Y:S04]  /*3bc40*/  LDL.LU.64 R48, [R1+0x1390] ;  /* 0x0013900001307983 */ /* 0x000ee80000300a00 */
[----:B------:R-:W-:Y:S04]  /*3bc50*/  STL.64 [R1+0x10], R52 ;  /* 0x0000103401007387 */ /* 0x000fe80000100a00 */
[----:B------:R0:W-:Y:S04]  /*3bc60*/  STL.64 [R1+0x18], R54 ;  /* 0x0000183601007387 */ /* 0x0001e80000100a00 */
[----:B------:R-:W-:Y:S01]  /*3bc70*/  STSM.16.M88.4 [R0], R8 ;  /* 0x0000000800007844 */ /* 0x000fe20000000200 */
[----:B------:R-:W-:-:S03]  /*3bc80*/  NOP ;  /* 0x0000000000007918 */ /* 0x000fc60000000000 */
[----:B0-----:R-:W2:Y:S04]  /*3bc90*/  LDL.LU.64 R54, [R1+0x1388] ;  /* 0x0013880001367983 */ /* 0x001ea80000300a00 */
[----:B------:R-:W2:Y:S04]  /*3bca0*/  LDL.LU.64 R52, [R1+0x1380] ;  /* 0x0013800001347983 */ /* 0x000ea80000300a00 */
[----:B------:R-:W-:Y:S04]  /*3bcb0*/  STL.64 [R1], R56 ;  /* 0x0000003801007387 */ /* 0x000fe80000100a00 */
[----:B------:R0:W-:Y:S04]  /*3bcc0*/  STL.64 [R1+0x8], R58 ;  /* 0x0000083a01007387 */ /* 0x0001e80000100a00 */
[----:B0-----:R-:W2:Y:S04]  /*3bcd0*/  LDL.LU.64 R58, [R1+0x1378] ;  /* 0x00137800013a7983 */ /* 0x001ea80000300a00 */
[----:B------:R-:W2:Y:S04]  /*3bce0*/  LDL.LU.64 R56, [R1+0x1370] ;  /* 0x0013700001387983 */ /* 0x000ea80000300a00 */
[----:B------:R-:W-:Y:S04]  /*3bcf0*/  STL.64 [R1+0x120], R4 ;  /* 0x0001200401007387 */ /* 0x000fe80000100a00 */
[----:B------:R-:W-:Y:S04]  /*3bd00*/  STL.64 [R1+0x128], R6 ;  /* 0x0001280601007387 */ /* 0x000fe80000100a00 */
[----:B------:R-:W0:Y:S01]  /*3bd10*/  LDS.128 R4, [R0] ;  /* 0x0000000000047984 */ /* 0x000e220000000c00 */
[----:B------:R-:W-:-:S03]  /*3bd20*/  NOP ;  /* 0x0000000000007918 */ /* 0x000fc60000000000 */
[----:B------:R-:W-:Y:S01]  /*3bd30*/  STSM.16.M88.4 [R0], R12 ;  /* 0x0000000c00007844 */ /* 0x000fe20000000200 */
[----:B------:R-:W-:-:S03]  /*3bd40*/  NOP ;  /* 0x0000000000007918 */ /* 0x000fc60000000000 */
[----:B0-----:R-:W-:Y:S04]  /*3bd50*/  STL.64 [R1+0x130], R4 ;  /* 0x0001300401007387 */ /* 0x001fe80000100a00 */
        /* <DEDUP_REMOVED lines=15> */
[----:B------:R-:W-:Y:S04]  /*3be50*/  STSM.16.M88.4 [R0], R24 ;  /* 0x0000001800007844 */ /* 0x000fe80000000200 */
[----:B0-----:R-:W-:Y:S04]  /*3be60*/  STL.64 [R1+0x160], R4 ;  /* 0x0001600401007387 */ /* 0x001fe80000100a00 */
[----:B------:R-:W-:Y:S01]  /*3be70*/  STL.64 [R1+0x168], R6 ;  /* 0x0001680601007387 */ /* 0x000fe20000100a00 */
[----:B------:R-:W-:-:S03]  /*3be80*/  NOP ;  /* 0x0000000000007918 */ /* 0x000fc60000000000 */
        /* <DEDUP_REMOVED lines=8> */
[----:B----4-:R-:W-:Y:S04]  /*3bf10*/  STSM.16.M88.4 [R0], R32 ;  /* 0x0000002000007844 */ /* 0x010fe80000000200 */
        /* <DEDUP_REMOVED lines=11> */
[----:B--2---:R1:W-:Y:S04]  /*3bfd0*/  STSM.16.M88.4 [R0], R40 ;  /* 0x0000002800007844 */ /* 0x0043e80000000200 */
[----:B0-----:R-:W-:Y:S04]  /*3bfe0*/  STL.64 [R1+0x1a0], R4 ;  /* 0x0001a00401007387 */ /* 0x001fe80000100a00 */
[----:B------:R-:W-:Y:S01]  /*3bff0*/  STL.64 [R1+0x1a8], R6 ;  /* 0x0001a80601007387 */ /* 0x000fe20000100a00 */
[----:B------:R-:W-:-:S03]  /*3c000*/  NOP ;  /* 0x0000000000007918 */ /* 0x000fc60000000000 */
[----:B------:R-:W0:Y:S01]  /*3c010*/  LDS.128 R4, [R0] ;  /* 0x0000000000047984 */ /* 0x000e220000000c00 */
[----:B------:R-:W-:-:S03]  /*3c020*/  NOP ;  /* 0x0000000000007918 */ /* 0x000fc60000000000 */
[----:B-1----:R-:W2:Y:S04]  /*3c030*/  LDL.LU R40, [R1+0xf0] ;  /* 0x0000f00001287983 */ /* 0x002ea80000300800 */
[----:B------:R-:W2:Y:S04]  /*3c040*/  LDL.LU R41, [R1+0xf4] ;  /* 0x0000f40001297983 */ /* 0x000ea80000300800 */
[----:B------:R-:W2:Y:S04]  /*3c050*/  LDL.LU R42, [R1+0xf8] ;  /* 0x0000f800012a7983 */ /* 0x000ea80000300800 */
[----:B------:R-:W2:Y:S04]  /*3c060*/  LDL.LU R43, [R1+0xfc] ;  /* 0x0000fc00012b7983 */ /* 0x000ea80000300800 */
        /* <DEDUP_REMOVED lines=16> */
[----:B0-----:R-:W-:Y:S04]  /*3c170*/  STL [R1+0x1368], R5 ;  /* 0x0013680501007387 */ /* 0x001fe80000100800 */
[----:B------:R-:W-:Y:S04]  /*3c180*/  STL [R1+0x1364], R6 ;  /* 0x0013640601007387 */ /* 0x000fe80000100800 */
[----:B------:R-:W-:Y:S04]  /*3c190*/  STL [R1+0x1360], R7 ;  /* 0x0013600701007387 */ /* 0x000fe80000100800 */
[----:B------:R-:W-:Y:S04]  /*3c1a0*/  STL [R1+0x136c], R4 ;  /* 0x00136c0401007387 */ /* 0x000fe80000100800 */
[----:B------:R0:W-:Y:S01]  /*3c1b0*/  STSM.16.M88.4 [R0], R44 ;  /* 0x0000002c00007844 */ /* 0x0001e20000000200 */
[----:B------:R-:W-:-:S03]  /*3c1c0*/  NOP ;  /* 0x0000000000007918 */ /* 0x000fc60000000000 */
[----:B------:R-:W-:Y:S01]  /*3c1d0*/  LDS.128 R8, [R0] ;  /* 0x0000000000087984 */ /* 0x000fe20000000c00 */
[----:B------:R-:W-:-:S03]  /*3c1e0*/  NOP ;  /* 0x0000000000007918 */ /* 0x000fc60000000000 */
[----:B---3--:R-:W-:Y:S01]  /*3c1f0*/  STSM.16.M88.4 [R0], R48 ;  /* 0x0000003000007844 */ /* 0x008fe20000000200 */
[----:B------:R-:W-:-:S03]  /*3c200*/  NOP ;  /* 0x0000000000007918 */ /* 0x000fc60000000000 */
[----:B0-----:R-:W3:Y:S04]  /*3c210*/  LDL.LU R44, [R1+0x100] ;  /* 0x00010000012c7983 */ /* 0x001ee80000300800 */
[----:B------:R-:W3:Y:S04]  /*3c220*/  LDL.LU R45, [R1+0x104] ;  /* 0x00010400012d7983 */ /* 0x000ee80000300800 */
[----:B------:R-:W3:Y:S04]  /*3c230*/  LDL.LU R46, [R1+0x108] ;  /* 0x00010800012e7983 */ /* 0x000ee80000300800 */
[----:B------:R-:W3:Y:S04]  /*3c240*/  LDL.LU R47, [R1+0x10c] ;  /* 0x00010c00012f7983 */ /* 0x000ee80000300800 */
[----:B------:R-:W-:Y:S01]  /*3c250*/  LDS.128 R12, [R0] ;  /* 0x00000000000c7984 */ /* 0x000fe20000000c00 */
[----:B------:R-:W-:-:S03]  /*3c260*/  NOP ;  /* 0x0000000000007918 */ /* 0x000fc60000000000 */
[----:B------:R0:W-:Y:S01]  /*3c270*/  STSM.16.M88.4 [R0], R52 ;  /* 0x0000003400007844 */ /* 0x0001e20000000200 */
[----:B------:R-:W-:-:S03]  /*3c280*/  NOP ;  /* 0x0000000000007918 */ /* 0x000fc60000000000 */
[----:B------:R-:W-:Y:S01]  /*3c290*/  LDS.128 R16, [R0] ;  /* 0x0000000000107984 */ /* 0x000fe20000000c00 */
[----:B------:R-:W-:-:S03]  /*3c2a0*/  NOP ;  /* 0x0000000000007918 */ /* 0x000fc60000000000 */
[----:B------:R-:W-:Y:S01]  /*3c2b0*/  STSM.16.M88.4 [R0], R56 ;  /* 0x0000003800007844 */ /* 0x000fe20000000200 */
[----:B------:R-:W-:-:S03]  /*3c2c0*/  NOP ;  /* 0x0000000000007918 */ /* 0x000fc60000000000 */
[----:B------:R-:W-:Y:S01]  /*3c2d0*/  LDS.128 R20, [R0] ;  /* 0x0000000000147984 */ /* 0x000fe20000000c00 */
[----:B------:R-:W-:-:S03]  /*3c2e0*/  NOP ;  /* 0x0000000000007918 */ /* 0x000fc60000000000 */
[----:B------:R-:W3:Y:S04]  /*3c2f0*/  LDL.LU R4, [R1+0x110] ;  /* 0x0001100001047983 */ /* 0x000ee80000300800 */
[----:B------:R-:W3:Y:S04]  /*3c300*/  LDL.LU R5, [R1+0x114] ;  /* 0x0001140001057983 */ /* 0x000ee80000300800 */
[----:B------:R-:W3:Y:S04]  /*3c310*/  LDL.LU R6, [R1+0x118] ;  /* 0x0001180001067983 */ /* 0x000ee80000300800 */
[----:B------:R-:W3:Y:S04]  /*3c320*/  LDL.LU R7, [R1+0x11c] ;  /* 0x00011c0001077983 */ /* 0x000ee80000300800 */
[----:B------:R-:W3:Y:S04]  /*3c330*/  LDL.LU R61, [R1+0x748] ;  /* 0x00074800013d7983 */ /* 0x000ee80000300800 */
[----:B------:R-:W3:Y:S04]  /*3c340*/  LDL.LU R60, [R1+0x744] ;  /* 0x00074400013c7983 */ /* 0x000ee80000300800 */
[----:B0-----:R-:W3:Y:S04]  /*3c350*/  LDL.LU R55, [R1+0x90] ;  /* 0x0000900001377983 */ /* 0x001ee80000300800 */
[----:B--2---:R-:W-:Y:S01]  /*3c360*/  STSM.16.M88.4 [R0], R24 ;  /* 0x0000001800007844 */ /* 0x004fe20000000200 */
[----:B------:R-:W-:-:S03]  /*3c370*/  NOP ;  /* 0x0000000000007918 */ /* 0x000fc60000000000 */
[----:B------:R-:W-:Y:S01]  /*3c380*/  LDS.128 R24, [R0] ;  /* 0x0000000000187984 */ /* 0x000fe20000000c00 */
[----:B------:R-:W-:-:S03]  /*3c390*/  NOP ;  /* 0x0000000000007918 */ /* 0x000fc60000000000 */
[----:B----4-:R-:W-:Y:S01]  /*3c3a0*/  STSM.16.M88.4 [R0], R28 ;  /* 0x0000001c00007844 */ /* 0x010fe20000000200 */
[----:B------:R-:W-:-:S03]  /*3c3b0*/  NOP ;  /* 0x0000000000007918 */ /* 0x000fc60000000000 */
[----:B------:R-:W-:Y:S01]  /*3c3c0*/  LDS.128 R28, [R0] ;  /* 0x00000000001c7984 */ /* 0x000fe20000000c00 */
[----:B------:R-:W-:-:S03]  /*3c3d0*/  NOP ;  /* 0x0000000000007918 */ /* 0x000fc60000000000 */
[----:B------:R-:W-:Y:S01]  /*3c3e0*/  STSM.16.M88.4 [R0], R32 ;  /* 0x0000002000007844 */ /* 0x000fe20000000200 */
        /* <DEDUP_REMOVED lines=11> */
[----:B---3--:R-:W-:Y:S01]  /*3c4a0*/  STSM.16.M88.4 [R0], R44 ;  /* 0x0000002c00007844 */ /* 0x008fe20000000200 */
[----:B------:R-:W-:-:S03]  /*3c4b0*/  NOP ;  /* 0x0000000000007918 */ /* 0x000fc60000000000 */
[----:B------:R-:W0:Y:S01]  /*3c4c0*/  LDS.128 R44, [R0] ;  /* 0x00000000002c7984 */ /* 0x000e220000000c00 */
[----:B------:R-:W-:-:S03]  /*3c4d0*/  NOP ;  /* 0x0000000000007918 */ /* 0x000fc60000000000 */
[----:B0-----:R0:W-:Y:S04]  /*3c4e0*/  STL [R1+0x135c], R47 ;  /* 0x00135c2f01007387 */ /* 0x0011e80000100800 */
[----:B0-----:R-:W2:Y:S01]  /*3c4f0*/  LDL.LU R47, [R1+0x588] ;  /* 0x00058800012f7983 */ /* 0x001ea20000300800 */
[C---:B------:R-:W-:Y:S01]  /*3c500*/  IMAD R3, R61.reuse, UR11, RZ ;  /* 0x0000000b3d037c24 */ /* 0x040fe2000f8e02ff */
[----:B------:R-:W-:Y:S01]  /*3c510*/  ISETP.GE.AND P2, PT, R61, UR10, PT ;  /* 0x0000000a3d007c0c */ /* 0x000fe2000bf46270 */
[----:B------:R-:W-:Y:S01]  /*3c520*/  IMAD R49, R60, UR11, RZ ;  /* 0x0000000b3c317c24 */ /* 0x000fe2000f8e02ff */
[----:B------:R0:W-:Y:S01]  /*3c530*/  STSM.16.M88.4 [R0], R4 ;  /* 0x0000000400007844 */ /* 0x0001e20000000200 */
[----:B------:R-:W-:Y:S01]  /*3c540*/  PRMT R54, R55, 0x7632, R54 ;  /* 0x0000763237367816 */ /* 0x000fe20000000036 */
[----:B------:R-:W1:Y:S01]  /*3c550*/  LDCU.64 UR10, c[0x0][0x398] ;  /* 0x00007300ff0a77ac */ /* 0x000e620008000a00 */
[----:B------:R-:W-:-:S04]  /*3c560*/  LEA R2, P3, R3, UR8, 0x1 ;  /* 0x0000000803027c11 */ /* 0x000fc8000f8608ff */
[----:B------:R-:W-:Y:S02]  /*3c570*/  LEA.HI.X.SX32 R3, R3, UR9, 0x1, P3 ;  /* 0x0000000903037c11 */ /* 0x000fe400098f0eff */
[----:B------:R-:W-:Y:S02]  /*3c580*/  ISETP.GE.AND P3, PT, R60, UR18, PT ;  /* 0x000000123c007c0c */ /* 0x000fe4000bf66270 */
[----:B------:R-:W-:-:S04]  /*3c590*/  LEA R48, P4, R49, UR8, 0x1 ;  /* 0x0000000831307c11 */ /* 0x000fc8000f8808ff */
[----:B------:R-:W-:Y:S01]  /*3c5a0*/  LEA.HI.X.SX32 R49, R49, UR9, 0x1, P4 ;  /* 0x0000000931317c11 */ /* 0x000fe2000a0f0eff */
[----:B0-----:R-:W3:Y:S01]  /*3c5b0*/  LDL.LU R4, [R1+0x136c] ;  /* 0x00136c0001047983 */ /* 0x001ee20000300800 */
[----:B------:R-:W0:Y:S03]  /*3c5c0*/  LDCU.64 UR8, c[0x0][0x398] ;  /* 0x00007300ff0877ac */ /* 0x000e260008000a00 */
[----:B------:R-:W4:Y:S04]  /*3c5d0*/  LDL.LU R56, [R1+0x80] ;  /* 0x0000800001387983 */ /* 0x000f280000300800 */
[----:B------:R-:W3:Y:S04]  /*3c5e0*/  LDL.LU R59, [R1+0x98] ;  /* 0x00009800013b7983 */ /* 0x000ee80000300800 */
[----:B------:R-:W3:Y:S04]  /*3c5f0*/  LDL.LU R7, [R1+0x88] ;  /* 0x0000880001077983 */ /* 0x000ee80000300800 */
[----:B------:R-:W3:Y:S04]  /*3c600*/  LDL.LU R6, [R1+0x9c] ;  /* 0x00009c0001067983 */ /* 0x000ee80000300800 */
[----:B------:R-:W3:Y:S01]  /*3c610*/  LDL.LU R5, [R1+0x8c] ;  /* 0x00008c0001057983 */ /* 0x000ee20000300800 */
[----:B------:R-:W-:Y:S01]  /*3c620*/  NOP ;  /* 0x0000000000007918 */ /* 0x000fe20000000000 */
[C---:B--2---:R-:W-:Y:S01]  /*3c630*/  ISETP.LT.AND P2, PT, R47.reuse, UR5, !P2 ;  /* 0x000000052f007c0c */ /* 0x044fe2000d741270 */
[C---:B------:R-:W-:Y:S01]  /*3c640*/  IMAD R52, R47.reuse, UR30, RZ ;  /* 0x0000001e2f347c24 */ /* 0x040fe2000f8e02ff */
[----:B------:R-:W-:Y:S01]  /*3c650*/  ISETP.LT.AND P3, PT, R47, UR15, !P3 ;  /* 0x0000000f2f007c0c */ /* 0x000fe2000df61270 */
[----:B------:R-:W2:Y:S02]  /*3c660*/  LDCU UR5, c[0x0][0x398] ;  /* 0x00007300ff0577ac */ /* 0x000ea40008000800 */
[C---:B------:R-:W-:Y:S01]  /*3c670*/  IMAD.WIDE R50, R52.reuse, 0x2, R2 ;  /* 0x0000000234327825 */ /* 0x040fe200078e0202 */
[----:B------:R-:W-:Y:S01]  /*3c680*/  ISETP.LT.AND P4, PT, R61, UR16, !P0 ;  /* 0x000000103d007c0c */ /* 0x000fe2000c781270 */
[----:B------:R-:W0:Y:S06]  /*3c690*/  LDCU UR15, c[0x0][0x398] ;  /* 0x00007300ff0f77ac */ /* 0x000e2c0008000800 */
[----:B------:R0:W-:Y:S01]  /*3c6a0*/  @P2 STG.E.U16 desc[UR12][R50.64], R55 ;  /* 0x0000003732002986 */ /* 0x0001e2000c10150c */
[----:B------:R-:W1:Y:S01]  /*3c6b0*/  LDCU UR16, c[0x0][0x398] ;  /* 0x00007300ff1077ac */ /* 0x000e620008000800 */
[----:B0-----:R-:W-:-:S02]  /*3c6c0*/  VIADD R55, R52, UR30 ;  /* 0x0000001e34377c36 */ /* 0x001fc40008000000 */
[----:B------:R-:W-:Y:S02]  /*3c6d0*/  VIADD R50, R47, 0x4 ;  /* 0x000000042f327836 */ /* 0x000fe40000000000 */
[----:B------:R-:W-:-:S03]  /*3c6e0*/  IMAD.WIDE R52, R52, 0x2, R48 ;  /* 0x0000000234347825 */ /* 0x000fc600078e0230 */
[----:B------:R-:W-:Y:S01]  /*3c6f0*/  ISETP.GE.AND P2, PT, R50, UR19, PT ;  /* 0x0000001332007c0c */ /* 0x000fe2000bf46270 */
[C---:B------:R-:W-:Y:S01]  /*3c700*/  IMAD.WIDE R50, R55.reuse, 0x2, R2 ;  /* 0x0000000237327825 */ /* 0x040fe200078e0202 */
[----:B------:R0:W-:Y:S01]  /*3c710*/  @P3 STG.E.U16 desc[UR12][R52.64], R54 ;  /* 0x0000003634003986 */ /* 0x0001e2000c10150c */
[----:B-1----:R-:W-:Y:S01]  /*3c720*/  ISETP.LT.AND P0, PT, R60, UR10, !P0 ;  /* 0x0000000a3c007c0c */ /* 0x002fe2000c701270 */
[----:B------:R-:W1:Y:S01]  /*3c730*/  LDCU.64 UR18, c[0x0][0x398] ;  /* 0x00007300ff1277ac */ /* 0x000e620008000a00 */
[C---:B0-----:R-:W-:Y:S02]  /*3c740*/  VIADD R54, R55.reuse, UR30 ;  /* 0x0000001e37367c36 */ /* 0x041fe40008000000 */
[----:B------:R-:W-:Y:S01]  /*3c750*/  IMAD.WIDE R52, R55, 0x2, R48 ;  /* 0x0000000237347825 */ /* 0x000fe200078e0230 */
[----:B------:R-:W-:Y:S01]  /*3c760*/  ISETP.LT.AND P3, PT, R61, UR28, !P5 ;  /* 0x0000001c3d007c0c */ /* 0x000fe2000ef61270 */
[----:B------:R-:W2:Y:S01]  /*3c770*/  LDL.LU R55, [R1+0x94] ;  /* 0x0000940001377983 */ /* 0x000ea20000300800 */
[----:B----4-:R-:W-:Y:S01]  /*3c780*/  PRMT R57, R56, 0x7632, R57 ;  /* 0x0000763238397816 */ /* 0x010fe20000000039 */
[----:B------:R-:W0:Y:S02]  /*3c790*/  LDCU UR10, c[0x0][0x398] ;  /* 0x00007300ff0a77ac */ /* 0x000e240008000800 */
[----:B------:R4:W-:Y:S01]  /*3c7a0*/  @P4 STG.E.U16 desc[UR12][R50.64], R56 ;  /* 0x0000003832004986 */ /* 0x0009e2000c10150c */
[----:B------:R-:W-:Y:S01]  /*3c7b0*/  ISETP.LT.AND P5, PT, R60, UR26, !P5 ;  /* 0x0000001a3c007c0c */ /* 0x000fe2000efa1270 */
[----:B------:R-:W0:Y:S02]  /*3c7c0*/  LDCU UR26, c[0x0][0x398] ;  /* 0x00007300ff1a77ac */ /* 0x000e240008000800 */
[----:B------:R1:W-:Y:S01]  /*3c7d0*/  @P0 STG.E.U16 desc[UR12][R52.64], R57 ;  /* 0x0000003934000986 */ /* 0x0003e2000c10150c */
[----:B---3--:R-:W-:Y:S01]  /*3c7e0*/  PRMT R58, R5, 0x7632, R58 ;  /* 0x00007632053a7816 */ /* 0x008fe2000000003a */
[----:B------:R-:W3:Y:S01]  /*3c7f0*/  LDCU UR28, c[0x0][0x398] ;  /* 0x00007300ff1c77ac */ /* 0x000ee20008000800 */
[----:B----4-:R-:W-:-:S04]  /*3c800*/  IMAD.WIDE R50, R54, 0x2, R2 ;  /* 0x0000000236327825 */ /* 0x010fc800078e0202 */
[----:B------:R-:W-:Y:S02]  /*3c810*/  VIADD R56, R47, 0x5 ;  /* 0x000000052f387836 */ /* 0x000fe40000000000 */
[----:B-1----:R-:W-:-:S03]  /*3c820*/  IMAD.WIDE R52, R54, 0x2, R48 ;  /* 0x0000000236347825 */ /* 0x002fc600078e0230 */
[----:B------:R-:W-:Y:S01]  /*3c830*/  ISETP.GE.AND P4, PT, R56, UR20, PT ;  /* 0x0000001438007c0c */ /* 0x000fe2000bf86270 */
[----:B------:R-:W1:Y:S01]  /*3c840*/  LDCU.64 UR20, c[0x0][0x398] ;  /* 0x00007300ff1477ac */ /* 0x000e620008000a00 */
[----:B--2---:R2:W-:Y:S02]  /*3c850*/  @P3 STG.E.U16 desc[UR12][R50.64], R55 ;  /* 0x0000003732003986 */ /* 0x0045e4000c10150c */
[----:B--2---:R-:W-:Y:S01]  /*3c860*/  VIADD R50, R47, 0x6 ;  /* 0x000000062f327836 */ /* 0x004fe20000000000 */
[----:B------:R-:W-:-:S04]  /*3c870*/  PRMT R51, R55, 0x7632, R51 ;  /* 0x0000763237337816 */ /* 0x000fc80000000033 */
[----:B------:R-:W-:Y:S01]  /*3c880*/  ISETP.GE.AND P0, PT, R50, UR49, PT ;  /* 0x0000003132007c0c */ /* 0x000fe2000bf06270 */
[----:B------:R-:W-:Y:S01]  /*3c890*/  VIADD R50, R54, UR30 ;  /* 0x0000001e36327c36 */ /* 0x000fe20008000000 */
[----:B------:R2:W-:Y:S01]  /*3c8a0*/  @P5 STG.E.U16 desc[UR12][R52.64], R51 ;  /* 0x0000003334005986 */ /* 0x0005e2000c10150c */
[----:B------:R-:W-:Y:S01]  /*3c8b0*/  ISETP.LT.AND P3, PT, R61, UR18, !P6 ;  /* 0x000000123d007c0c */ /* 0x000fe2000f761270 */
[----:B------:R-:W4:Y:S01]  /*3c8c0*/  LDCU UR49, c[0x0][0x39c] ;  /* 0x00007380ff3177ac */ /* 0x000f220008000800 */
[----:B------:R-:W-:-:S04]  /*3c8d0*/  IMAD.WIDE R56, R50, 0x2, R2 ;  /* 0x0000000232387825 */ /* 0x000fc800078e0202 */
[----:B------:R-:W-:-:S04]  /*3c8e0*/  IMAD.WIDE R54, R50, 0x2, R48 ;  /* 0x0000000232367825 */ /* 0x000fc800078e0230 */
[----:B--2---:R-:W-:Y:S01]  /*3c8f0*/  VIADD R52, R50, UR30 ;  /* 0x0000001e32347c36 */ /* 0x004fe20008000000 */
[----:B------:R-:W-:Y:S01]  /*3c900*/  ISETP.LT.AND P5, PT, R61, UR24, !P2 ;  /* 0x000000183d007c0c */ /* 0x000fe2000d7a1270 */
[----:B------:R-:W2:Y:S01]  /*3c910*/  LDL.LU R50, [R1+0x84] ;  /* 0x0000840001327983 */ /* 0x000ea20000300800 */
[C---:B------:R-:W-:Y:S01]  /*3c920*/  ISETP.LT.AND P6, PT, R60.reuse, UR22, !P6 ;  /* 0x000000163c007c0c */ /* 0x040fe2000f7c1270 */
[----:B------:R-:W0:Y:S01]  /*3c930*/  LDCU UR18, c[0x0][0x398] ;  /* 0x00007300ff1277ac */ /* 0x000e220008000800 */
[----:B------:R-:W-:Y:S02]  /*3c940*/  IADD3 R51, PT, PT, R47, 0x7, RZ ;  /* 0x000000072f337810 */ /* 0x000fe40007ffe0ff */
[----:B-1----:R-:W-:Y:S01]  /*3c950*/  ISETP.LT.AND P2, PT, R60, UR20, !P2 ;  /* 0x000000143c007c0c */ /* 0x002fe2000d741270 */
[----:B------:R-:W1:Y:S01]  /*3c960*/  LDCU UR20, c[0x0][0x398] ;  /* 0x00007300ff1477ac */ /* 0x000e620008000800 */
[----:B------:R-:W0:Y:S01]  /*3c970*/  LDCU UR22, c[0x0][0x398] ;  /* 0x00007300ff1677ac */ /* 0x000e220008000800 */
[----:B------:R-:W0:Y:S01]  /*3c980*/  LDCU UR24, c[0x0][0x398] ;  /* 0x00007300ff1877ac */ /* 0x000e220008000800 */
[----:B--2---:R-:W-:Y:S01]  /*3c990*/  PRMT R53, R50, 0x7632, R53 ;  /* 0x0000763232357816 */ /* 0x004fe20000000035 */
[----:B------:R2:W-:Y:S01]  /*3c9a0*/  @P3 STG.E.U16 desc[UR12][R56.64], R50 ;  /* 0x0000003238003986 */ /* 0x0005e2000c10150c */
[----:B------:R-:W-:Y:S01]  /*3c9b0*/  ISETP.GE.AND P3, PT, R51, UR50, PT ;  /* 0x0000003233007c0c */ /* 0x000fe2000bf66270 */
[----:B------:R-:W0:Y:S02]  /*3c9c0*/  LDCU UR50, c[0x0][0x39c] ;  /* 0x00007380ff3277ac */ /* 0x000e240008000800 */
[----:B------:R1:W-:Y:S01]  /*3c9d0*/  @P6 STG.E.U16 desc[UR12][R54.64], R53 ;  /* 0x0000003536006986 */ /* 0x0003e2000c10150c */
[----:B------:R-:W-:Y:S01]  /*3c9e0*/  ISETP.LT.AND P6, PT, R61, UR8, !P4 ;  /* 0x000000083d007c0c */ /* 0x000fe2000e7c1270 */
[----:B------:R-:W0:Y:S01]  /*3c9f0*/  LDCU UR8, c[0x0][0x398] ;  /* 0x00007300ff0877ac */ /* 0x000e220008000800 */
[----:B--2---:R-:W-:Y:S01]  /*3ca00*/  IMAD.WIDE R50, R52, 0x2, R2 ;  /* 0x0000000234327825 */ /* 0x004fe200078e0202 */
[----:B------:R-:W-:-:S04]  /*3ca10*/  PRMT R56, R59, 0x7632, R56 ;  /* 0x000076323b387816 */ /* 0x000fc80000000038 */
[----:B------:R2:W-:Y:S01]  /*3ca20*/  @P5 STG.E.U16 desc[UR12][R50.64], R59 ;  /* 0x0000003b32005986 */ /* 0x0005e2000c10150c */
[----:B-1----:R-:W-:Y:S01]  /*3ca30*/  IMAD.WIDE R54, R52, 0x2, R48 ;  /* 0x0000000234367825 */ /* 0x002fe200078e0230 */
[----:B------:R-:W-:Y:S01]  /*3ca40*/  ISETP.LT.AND P4, PT, R60, UR6, !P4 ;  /* 0x000000063c007c0c */ /* 0x000fe2000e781270 */
[----:B------:R-:W1:Y:S02]  /*3ca50*/  LDCU UR6, c[0x0][0x398] ;  /* 0x00007300ff0677ac */ /* 0x000e640008000800 */
[----:B--2---:R-:W-:Y:S01]  /*3ca60*/  VIADD R51, R52, UR30 ;  /* 0x0000001e34337c36 */ /* 0x004fe20008000000 */
[----:B------:R-:W2:Y:S03]  /*3ca70*/  LDL.LU R59, [R1+0x78] ;  /* 0x00007800013b7983 */ /* 0x000ea60000300800 */
[----:B------:R-:W-:Y:S01]  /*3ca80*/  IMAD.WIDE R52, R51, 0x2, R2 ;  /* 0x0000000233347825 */ /* 0x000fe200078e0202 */
[----:B------:R-:W-:Y:S03]  /*3ca90*/  @P2 STG.E.U16 desc[UR12][R54.64], R56 ;  /* 0x0000003836002986 */ /* 0x000fe6000c10150c */
[----:B------:R-:W-:Y:S01]  /*3caa0*/  VIADD R50, R47, 0x8 ;  /* 0x000000082f327836 */ /* 0x000fe20000000000 */
[----:B------:R0:W-:Y:S01]  /*3cab0*/  @P6 STG.E.U16 desc[UR12][R52.64], R7 ;  /* 0x0000000734006986 */ /* 0x0001e2000c10150c */
[----:B------:R-:W-:Y:S01]  /*3cac0*/  ISETP.LT.AND P6, PT, R61, UR4, !P0 ;  /* 0x000000043d007c0c */ /* 0x000fe2000c7c1270 */
[----:B------:R-:W1:Y:S02]  /*3cad0*/  LDCU UR4, c[0x0][0x398] ;  /* 0x00007300ff0477ac */ /* 0x000e640008000800 */
[----:B------:R-:W-:Y:S01]  /*3cae0*/  ISETP.GE.AND P5, PT, R50, UR51, PT ;  /* 0x0000003332007c0c */ /* 0x000fe2000bfa6270 */
[----:B------:R-:W-:-:S02]  /*3caf0*/  VIADD R50, R51, UR30 ;  /* 0x0000001e33327c36 */ /* 0x000fc40008000000 */
[----:B0-----:R-:W-:Y:S01]  /*3cb00*/  VIADD R52, R47, 0x9 ;  /* 0x000000092f347836 */ /* 0x001fe20000000000 */
[----:B------:R-:W-:Y:S01]  /*3cb10*/  PRMT R56, R7, 0x7632, R56 ;  /* 0x0000763207387816 */ /* 0x000fe20000000038 */
[----:B------:R-:W-:Y:S01]  /*3cb20*/  IMAD.WIDE R54, R51, 0x2, R48 ;  /* 0x0000000233367825 */ /* 0x000fe200078e0230 */
[----:B------:R-:W-:Y:S01]  /*3cb30*/  ISETP.LT.AND P0, PT, R60, UR14, !P0 ;  /* 0x0000000e3c007c0c */ /* 0x000fe2000c701270 */
[----:B------:R-:W2:Y:S01]  /*3cb40*/  LDL.LU R7, [R1+0x68] ;  /* 0x0000680001077983 */ /* 0x000ea20000300800 */
[----:B------:R-:W-:Y:S01]  /*3cb50*/  ISETP.GE.AND P2, PT, R52, UR52, PT ;  /* 0x0000003434007c0c */ /* 0x000fe2000bf46270 */
[----:B------:R-:W-:Y:S01]  /*3cb60*/  IMAD.WIDE R52, R50, 0x2, R2 ;  /* 0x0000000232347825 */ /* 0x000fe200078e0202 */
[----:B------:R-:W0:Y:S01]  /*3cb70*/  LDCU UR51, c[0x0][0x39c] ;  /* 0x00007380ff3377ac */ /* 0x000e220008000800 */
[----:B------:R1:W-:Y:S02]  /*3cb80*/  @P4 STG.E.U16 desc[UR12][R54.64], R56 ;  /* 0x0000003836004986 */ /* 0x0003e4000c10150c */
[----:B------:R-:W-:Y:S01]  /*3cb90*/  VIADD R51, R47, 0xa ;  /* 0x0000000a2f337836 */ /* 0x000fe20000000000 */
[----:B------:R-:W0:Y:S01]  /*3cba0*/  LDCU UR52, c[0x0][0x39c] ;  /* 0x00007380ff3477ac */ /* 0x000e220008000800 */
[----:B------:R3:W-:Y:S01]  /*3cbb0*/  @P6 STG.E.U16 desc[UR12][R52.64], R6 ;  /* 0x0000000634006986 */ /* 0x0007e2000c10150c */
[----:B------:R-:W-:Y:S01]  /*3cbc0*/  ISETP.LT.AND P6, PT, R61, UR54, !P3 ;  /* 0x000000363d007c0c */ /* 0x000fe2000dfc1270 */
[----:B------:R-:W0:Y:S01]  /*3cbd0*/  LDCU UR14, c[0x0][0x398] ;  /* 0x00007300ff0e77ac */ /* 0x000e220008000800 */
[----:B-1----:R-:W-:Y:S01]  /*3cbe0*/  PRMT R54, R6, 0x7632, R54 ;  /* 0x0000763206367816 */ /* 0x002fe20000000036 */
[C---:B---3--:R-:W-:Y:S01]  /*3cbf0*/  IMAD.WIDE R52, R50.reuse, 0x2, R48 ;  /* 0x0000000232347825 */ /* 0x048fe200078e0230 */
[----:B------:R-:W-:Y:S01]  /*3cc00*/  IADD3 R50, PT, PT, R50, UR30, RZ ;  /* 0x0000001e32327c10 */ /* 0x000fe2000fffe0ff */
[----:B------:R-:W3:Y:S04]  /*3cc10*/  LDL.LU R6, [R1+0x7c] ;  /* 0x00007c0001067983 */ /* 0x000ee80000300800 */
[----:B------:R1:W-:Y:S01]  /*3cc20*/  @P0 STG.E.U16 desc[UR12][R52.64], R54 ;  /* 0x0000003634000986 */ /* 0x0003e2000c10150c */
[----:B------:R-:W-:-:S05]  /*3cc30*/  IMAD.WIDE R56, R50, 0x2, R2 ;  /* 0x0000000232387825 */ /* 0x000fca00078e0202 */
[----:B------:R0:W-:Y:S01]  /*3cc40*/  @P6 STG.E.U16 desc[UR12][R56.64], R5 ;  /* 0x0000000538006986 */ /* 0x0001e2000c10150c */
[----:B-1----:R-:W-:-:S05]  /*3cc50*/  VIADD R53, R47, 0xb ;  /* 0x0000000b2f357836 */ /* 0x002fca0000000000 */
[----:B------:R-:W-:Y:S01]  /*3cc60*/  ISETP.GE.AND P6, PT, R53, UR48, PT ;  /* 0x0000003035007c0c */ /* 0x000fe2000bfc6270 */
[----:B0-----:R-:W2:Y:S01]  /*3cc70*/  LDL.LU R5, [R1+0x6c] ;  /* 0x00006c0001057983 */ /* 0x001ea20000300800 */
[----:B------:R-:W-:Y:S01]  /*3cc80*/  ISETP.LT.AND P3, PT, R60, UR55, !P3 ;  /* 0x000000373c007c0c */ /* 0x000fe2000df61270 */
[----:B------:R-:W-:Y:S01]  /*3cc90*/  IMAD.WIDE R54, R50, 0x2, R48 ;  /* 0x0000000232367825 */ /* 0x000fe200078e0230 */
[----:B------:R-:W-:Y:S01]  /*3cca0*/  ISETP.LT.AND P0, PT, R61, UR56, !P5 ;  /* 0x000000383d007c0c */ /* 0x000fe2000ef01270 */
[----:B------:R-:W2:Y:S01]  /*3ccb0*/  LDL.LU R53, [R1+0x70] ;  /* 0x0000700001357983 */ /* 0x000ea20000300800 */
[----:B------:R-:W-:Y:S01]  /*3ccc0*/  ISETP.LT.AND P5, PT, R60, UR46, !P5 ;  /* 0x0000002e3c007c0c */ /* 0x000fe2000efa1270 */
[----:B------:R-:W-:Y:S01]  /*3ccd0*/  VIADD R52, R50, UR30 ;  /* 0x0000001e32347c36 */ /* 0x000fe20008000000 */
[----:B------:R-:W-:Y:S01]  /*3cce0*/  ISETP.GE.AND P4, PT, R51, UR53, PT ;  /* 0x0000003533007c0c */ /* 0x000fe2000bf86270 */
[----:B------:R-:W0:Y:S02]  /*3ccf0*/  LDCU UR53, c[0x0][0x39c] ;  /* 0x00007380ff3577ac */ /* 0x000e240008000800 */
[C---:B------:R-:W-:Y:S01]  /*3cd00*/  IMAD.WIDE R50, R52.reuse, 0x2, R2 ;  /* 0x0000000234327825 */ /* 0x040fe200078e0202 */
[----:B------:R-:W1:Y:S03]  /*3cd10*/  LDCU UR46, c[0x0][0x39c] ;  /* 0x00007380ff2e77ac */ /* 0x000e660008000800 */
[----:B------:R0:W-:Y:S01]  /*3cd20*/  @P3 STG.E.U16 desc[UR12][R54.64], R58 ;  /* 0x0000003a36003986 */ /* 0x0001e2000c10150c */
[----:B------:R-:W1:Y:S01]  /*3cd30*/  LDCU UR48, c[0x0][0x398] ;  /* 0x00007300ff3077ac */ /* 0x000e620008000800 */
[----:B0-----:R-:W-:-:S02]  /*3cd40*/  IMAD.WIDE R54, R52, 0x2, R48 ;  /* 0x0000000234367825 */ /* 0x001fc400078e0230 */
[----:B------:R-:W3:Y:S01]  /*3cd50*/  LDL.LU R58, [R1+0x64] ;  /* 0x00006400013a7983 */ /* 0x000ee20000300800 */
[----:B--2---:R-:W-:-:S03]  /*3cd60*/  PRMT R56, R53, 0x7632, R56 ;  /* 0x0000763235387816 */ /* 0x004fc60000000038 */
[----:B------:R-:W-:Y:S04]  /*3cd70*/  @P0 STG.E.U16 desc[UR12][R50.64], R53 ;  /* 0x0000003532000986 */ /* 0x000fe8000c10150c */
[----:B------:R0:W-:Y:S04]  /*3cd80*/  @P5 STG.E.U16 desc[UR12][R54.64], R56 ;  /* 0x0000003836005986 */ /* 0x0001e8000c10150c */
[----:B0-----:R-:W2:Y:S01]  /*3cd90*/  LDL.LU R55, [R1+0x60] ;  /* 0x0000600001377983 */ /* 0x001ea20000300800 */
[----:B------:R-:W-:Y:S01]  /*3cda0*/  ISETP.LT.AND P3, PT, R61, UR47, !P2 ;  /* 0x0000002f3d007c0c */ /* 0x000fe2000d761270 */
[----:B------:R-:W-:-:S02]  /*3cdb0*/  VIADD R51, R52, UR30 ;  /* 0x0000001e34337c36 */ /* 0x000fc40008000000 */
[----:B------:R-:W-:Y:S01]  /*3cdc0*/  VIADD R50, R47, 0xc ;  /* 0x0000000c2f327836 */ /* 0x000fe20000000000 */
[----:B------:R-:W-:Y:S01]  /*3cdd0*/  ISETP.LT.AND P5, PT, R61, UR43, !P4 ;  /* 0x0000002b3d007c0c */ /* 0x000fe2000e7a1270 */
[C---:B------:R-:W-:Y:S01]  /*3cde0*/  IMAD.WIDE R52, R51.reuse, 0x2, R2 ;  /* 0x0000000233347825 */ /* 0x040fe200078e0202 */
[----:B------:R-:W-:Y:S01]  /*3cdf0*/  ISETP.LT.AND P2, PT, R60, UR44, !P2 ;  /* 0x0000002c3c007c0c */ /* 0x000fe2000d741270 */
[----:B------:R-:W0:Y:S01]  /*3ce00*/  LDCU UR43, c[0x0][0x39c] ;  /* 0x00007380ff2b77ac */ /* 0x000e220008000800 */
[----:B------:R-:W-:Y:S01]  /*3ce10*/  ISETP.GE.AND P0, PT, R50, UR45, PT ;  /* 0x0000002d32007c0c */ /* 0x000fe2000bf06270 */
[----:B------:R-:W-:Y:S01]  /*3ce20*/  VIADD R50, R51, UR30 ;  /* 0x0000001e33327c36 */ /* 0x000fe20008000000 */
[----:B--2---:R-:W-:-:S03]  /*3ce30*/  PRMT R57, R55, 0x7632, R57 ;  /* 0x0000763237397816 */ /* 0x004fc60000000039 */
[----:B------:R2:W-:Y:S01]  /*3ce40*/  @P3 STG.E.U16 desc[UR12][R52.64], R55 ;  /* 0x0000003734003986 */ /* 0x0005e2000c10150c */
[----:B------:R-:W-:Y:S01]  /*3ce50*/  ISETP.LT.AND P4, PT, R60, UR41, !P4 ;  /* 0x000000293c007c0c */ /* 0x000fe2000e781270 */
[----:B------:R-:W-:Y:S01]  /*3ce60*/  VIADD R56, R47, 0xd ;  /* 0x0000000d2f387836 */ /* 0x000fe20000000000 */
[----:B------:R-:W0:Y:S01]  /*3ce70*/  LDCU UR41, c[0x0][0x398] ;  /* 0x00007300ff2977ac */ /* 0x000e220008000800 */
[----:B------:R-:W0:Y:S01]  /*3ce80*/  LDCU UR44, c[0x0][0x398] ;  /* 0x00007300ff2c77ac */ /* 0x000e220008000800 */
[----:B------:R-:W0:Y:S01]  /*3ce90*/  LDCU UR45, c[0x0][0x398] ;  /* 0x00007300ff2d77ac */ /* 0x000e220008000800 */
[----:B--2---:R-:W-:Y:S02]  /*3cea0*/  IMAD.WIDE R54, R51, 0x2, R48 ;  /* 0x0000000233367825 */ /* 0x004fe400078e0230 */
[----:B------:R-:W2:Y:S01]  /*3ceb0*/  LDL.LU R51, [R1+0x74] ;  /* 0x0000740001337983 */ /* 0x000ea20000300800 */
[----:B------:R-:W0:Y:S01]  /*3cec0*/  LDCU UR47, c[0x0][0x398] ;  /* 0x00007300ff2f77ac */ /* 0x000e220008000800 */
[----:B------:R-:W-:-:S02]  /*3ced0*/  IMAD.WIDE R52, R50, 0x2, R2 ;  /* 0x0000000232347825 */ /* 0x000fc400078e0202 */
[----:B------:R0:W-:Y:S01]  /*3cee0*/  @P2 STG.E.U16 desc[UR12][R54.64], R57 ;  /* 0x0000003936002986 */ /* 0x0001e2000c10150c */
[----:B------:R-:W-:Y:S01]  /*3cef0*/  ISETP.GE.AND P3, PT, R56, UR42, PT ;  /* 0x0000002a38007c0c */ /* 0x000fe2000bf66270 */
[----:B------:R-:W0:Y:S02]  /*3cf00*/  LDCU UR42, c[0x0][0x398] ;  /* 0x00007300ff2a77ac */ /* 0x000e240008000800 */
[----:B--2---:R2:W-:Y:S01]  /*3cf10*/  @P5 STG.E.U16 desc[UR12][R52.64], R51 ;  /* 0x0000003334005986 */ /* 0x0045e2000c10150c */
[----:B------:R-:W-:Y:S01]  /*3cf20*/  ISETP.LT.AND P5, PT, R61, UR38, !P6 ;  /* 0x000000263d007c0c */ /* 0x000fe2000f7a1270 */
[----:B------:R-:W1:Y:S01]  /*3cf30*/  LDCU UR38, c[0x0][0x398] ;  /* 0x00007300ff2677ac */ /* 0x000e620008000800 */
[----:B0-----:R-:W-:Y:S02]  /*3cf40*/  PRMT R54, R51, 0x7632, R54 ;  /* 0x0000763233367816 */ /* 0x001fe40000000036 */
[----:B------:R-:W-:Y:S01]  /*3cf50*/  ISETP.LT.AND P6, PT, R60, UR39, !P6 ;  /* 0x000000273c007c0c */ /* 0x000fe2000f7c1270 */
[----:B------:R-:W0:Y:S01]  /*3cf60*/  LDCU UR39, c[0x0][0x398] ;  /* 0x00007300ff2777ac */ /* 0x000e220008000800 */
[----:B--2---:R-:W-:Y:S01]  /*3cf70*/  IMAD.WIDE R52, R50, 0x2, R48 ;  /* 0x0000000232347825 */ /* 0x004fe200078e0230 */
[----:B------:R-:W-:-:S03]  /*3cf80*/  IADD3 R51, PT, PT, R47, 0xe, RZ ;  /* 0x0000000e2f337810 */ /* 0x000fc60007ffe0ff */
[----:B------:R-:W-:Y:S01]  /*3cf90*/  VIADD R50, R50, UR30 ;  /* 0x0000001e32327c36 */ /* 0x000fe20008000000 */
[----:B------:R2:W-:Y:S01]  /*3cfa0*/  @P4 STG.E.U16 desc[UR12][R52.64], R54 ;  /* 0x0000003634004986 */ /* 0x0005e2000c10150c */
[----:B------:R-:W-:Y:S01]  /*3cfb0*/  ISETP.LT.AND P4, PT, R61, UR37, !P0 ;  /* 0x000000253d007c0c */ /* 0x000fe2000c781270 */
[----:B------:R-:W0:Y:S01]  /*3cfc0*/  LDCU UR37, c[0x0][0x398] ;  /* 0x00007300ff2577ac */ /* 0x000e220008000800 */
[----:B------:R-:W-:Y:S01]  /*3cfd0*/  ISETP.GE.AND P2, PT, R51, UR40, PT ;  /* 0x0000002833007c0c */ /* 0x000fe2000bf46270 */
[----:B------:R-:W-:Y:S01]  /*3cfe0*/  IMAD.WIDE R56, R50, 0x2, R2 ;  /* 0x0000000232387825 */ /* 0x000fe200078e0202 */
[----:B------:R-:W-:Y:S01]  /*3cff0*/  ISETP.LT.AND P0, PT, R60, UR34, !P0 ;  /* 0x000000223c007c0c */ /* 0x000fe2000c701270 */
[----:B------:R-:W0:Y:S02]  /*3d000*/  LDCU UR40, c[0x0][0x39c] ;  /* 0x00007380ff2877ac */ /* 0x000e240008000800 */
[----:B------:R-:W-:Y:S01]  /*3d010*/  VIADD R51, R47, 0xf ;  /* 0x0000000f2f337836 */ /* 0x000fe20000000000 */
[----:B---3--:R3:W-:Y:S01]  /*3d020*/  @P5 STG.E.U16 desc[UR12][R56.64], R58 ;  /* 0x0000003a38005986 */ /* 0x0087e2000c10150c */
[----:B------:R-:W0:Y:S01]  /*3d030*/  LDCU UR34, c[0x0][0x398] ;  /* 0x00007300ff2277ac */ /* 0x000e220008000800 */
[----:B--2---:R-:W-:Y:S01]  /*3d040*/  VIADD R52, R50, UR30 ;  /* 0x0000001e32347c36 */ /* 0x004fe20008000000 */
[----:B------:R-:W-:Y:S01]  /*3d050*/  PRMT R53, R58, 0x7632, R53 ;  /* 0x000076323a357816 */ /* 0x000fe20000000035 */
[----:B------:R-:W-:Y:S01]  /*3d060*/  IMAD.WIDE R54, R50, 0x2, R48 ;  /* 0x0000000232367825 */ /* 0x000fe200078e0230 */
[----:B------:R-:W-:Y:S01]  /*3d070*/  ISETP.GE.AND P5, PT, R51, UR36, PT ;  /* 0x0000002433007c0c */ /* 0x000fe2000bfa6270 */
[----:B------:R-:W2:Y:S02]  /*3d080*/  LDCU UR36, c[0x0][0x39c] ;  /* 0x00007380ff2477ac */ /* 0x000ea40008000800 */
[----:B------:R-:W-:Y:S01]  /*3d090*/  IMAD.WIDE R50, R52, 0x2, R2 ;  /* 0x0000000234327825 */ /* 0x000fe200078e0202 */
[----:B------:R0:W-:Y:S01]  /*3d0a0*/  @P6 STG.E.U16 desc[UR12][R54.64], R53 ;  /* 0x0000003536006986 */ /* 0x0001e2000c10150c */
[----:B------:R-:W-:Y:S01]  /*3d0b0*/  ISETP.LT.AND P6, PT, R61, UR35, !P3 ;  /* 0x000000233d007c0c */ /* 0x000fe2000dfc1270 */
[----:B------:R-:W1:Y:S02]  /*3d0c0*/  LDCU UR35, c[0x0][0x39c] ;  /* 0x00007380ff2377ac */ /* 0x000e640008000800 */
[----:B------:R2:W-:Y:S01]  /*3d0d0*/  @P4 STG.E.U16 desc[UR12][R50.64], R59 ;  /* 0x0000003b32004986 */ /* 0x0005e2000c10150c */
[----:B---3--:R-:W-:-:S03]  /*3d0e0*/  PRMT R56, R59, 0x7632, R56 ;  /* 0x000076323b387816 */ /* 0x008fc60000000038 */
[----:B------:R-:W3:Y:S01]  /*3d0f0*/  LDL.LU R58, [R1+0x44] ;  /* 0x00004400013a7983 */ /* 0x000ee20000300800 */
[----:B0-----:R-:W-:-:S04]  /*3d100*/  IMAD.WIDE R54, R52, 0x2, R48 ;  /* 0x0000000234367825 */ /* 0x001fc800078e0230 */
[----:B--2---:R-:W-:Y:S01]  /*3d110*/  VIADD R51, R52, UR30 ;  /* 0x0000001e34337c36 */ /* 0x004fe20008000000 */
[----:B------:R-:W-:Y:S01]  /*3d120*/  ISETP.LT.AND P3, PT, R60, UR32, !P3 ;  /* 0x000000203c007c0c */ /* 0x000fe2000df61270 */
[----:B------:R-:W-:Y:S01]  /*3d130*/  VIADD R50, R47, 0x10 ;  /* 0x000000102f327836 */ /* 0x000fe20000000000 */
[----:B------:R0:W-:Y:S01]  /*3d140*/  @P0 STG.E.U16 desc[UR12][R54.64], R56 ;  /* 0x0000003836000986 */ /* 0x0001e2000c10150c */
[----:B------:R-:W-:Y:S01]  /*3d150*/  IMAD.WIDE R52, R51, 0x2, R2 ;  /* 0x0000000233347825 */ /* 0x000fe200078e0202 */
[----:B------:R-:W2:Y:S02]  /*3d160*/  LDCU UR32, c[0x0][0x398] ;  /* 0x00007300ff2077ac */ /* 0x000ea40008000800 */
[----:B------:R-:W2:Y:S01]  /*3d170*/  LDL.LU R59, [R1+0x58] ;  /* 0x00005800013b7983 */ /* 0x000ea20000300800 */
[----:B----4-:R-:W-:Y:S01]  /*3d180*/  ISETP.GE.AND P4, PT, R50, UR49, PT ;  /* 0x0000003132007c0c */ /* 0x010fe2000bf86270 */
[----:B------:R-:W4:Y:S02]  /*3d190*/  LDCU UR49, c[0x0][0x398] ;  /* 0x00007300ff3177ac */ /* 0x000f240008000800 */
[----:B------:R1:W-:Y:S01]  /*3d1a0*/  @P6 STG.E.U16 desc[UR12][R52.64], R7 ;  /* 0x0000000734006986 */ /* 0x0003e2000c10150c */
[----:B------:R-:W-:Y:S01]  /*3d1b0*/  ISETP.LT.AND P6, PT, R61, UR33, !P2 ;  /* 0x000000213d007c0c */ /* 0x000fe2000d7c1270 */
[----:B------:R-:W2:Y:S01]  /*3d1c0*/  LDCU UR33, c[0x0][0x398] ;  /* 0x00007300ff2177ac */ /* 0x000ea20008000800 */
[C---:B------:R-:W-:Y:S01]  /*3d1d0*/  IADD3 R50, PT, PT, R51.reuse, UR30, RZ ;  /* 0x0000001e33327c10 */ /* 0x040fe2000fffe0ff */
[----:B0-----:R-:W-:Y:S01]  /*3d1e0*/  IMAD.WIDE R54, R51, 0x2, R48 ;  /* 0x0000000233367825 */ /* 0x001fe200078e0230 */
[----:B------:R-:W-:-:S03]  /*3d1f0*/  PRMT R56, R7, 0x7632, R56 ;  /* 0x0000763207387816 */ /* 0x000fc60000000038 */
[C---:B-1----:R-:W-:Y:S01]  /*3d200*/  VIADD R52, R47.reuse, 0x11 ;  /* 0x000000112f347836 */ /* 0x042fe20000000000 */
[----:B------:R-:W-:Y:S01]  /*3d210*/  ISETP.LT.AND P2, PT, R60, UR31, !P2 ;  /* 0x0000001f3c007c0c */ /* 0x000fe2000d741270 */
[----:B------:R0:W-:Y:S01]  /*3d220*/  @P3 STG.E.U16 desc[UR12][R54.64], R56 ;  /* 0x0000003836003986 */ /* 0x0001e2000c10150c */
[----:B------:R-:W-:Y:S01]  /*3d230*/  VIADD R51, R47, 0x12 ;  /* 0x000000122f337836 */ /* 0x000fe20000000000 */
[----:B------:R-:W1:Y:S01]  /*3d240*/  LDCU UR31, c[0x0][0x39c] ;  /* 0x00007380ff1f77ac */ /* 0x000e620008000800 */
[----:B------:R-:W-:Y:S01]  /*3d250*/  ISETP.GE.AND P0, PT, R52, UR50, PT ;  /* 0x0000003234007c0c */ /* 0x000fe2000bf06270 */
[----:B------:R-:W-:Y:S01]  /*3d260*/  IMAD.WIDE R52, R50, 0x2, R2 ;  /* 0x0000000232347825 */ /* 0x000fe200078e0202 */
[----:B------:R-:W2:Y:S01]  /*3d270*/  LDL.LU R7, [R1+0x48] ;  /* 0x0000480001077983 */ /* 0x000ea20000300800 */
[----:B------:R-:W-:Y:S01]  /*3d280*/  ISETP.GE.AND P3, PT, R51, UR51, PT ;  /* 0x0000003333007c0c */ /* 0x000fe2000bf66270 */
[----:B------:R-:W1:Y:S02]  /*3d290*/  LDCU UR50, c[0x0][0x398] ;  /* 0x00007300ff3277ac */ /* 0x000e640008000800 */
[----:B------:R4:W-:Y:S01]  /*3d2a0*/  @P6 STG.E.U16 desc[UR12][R52.64], R6 ;  /* 0x0000000634006986 */ /* 0x0009e2000c10150c */
[----:B------:R-:W-:Y:S01]  /*3d2b0*/  ISETP.LT.AND P6, PT, R61, UR5, !P5 ;  /* 0x000000053d007c0c */ /* 0x000fe2000efc1270 */
[----:B------:R-:W1:Y:S01]  /*3d2c0*/  LDCU UR5, c[0x0][0x39c] ;  /* 0x00007380ff0577ac */ /* 0x000e620008000800 */
[----:B------:R-:W-:-:S02]  /*3d2d0*/  ISETP.LT.AND P5, PT, R60, UR10, !P5 ;  /* 0x0000000a3c007c0c */ /* 0x000fc4000efa1270 */
[----:B0-----:R-:W-:Y:S01]  /*3d2e0*/  PRMT R54, R6, 0x7632, R54 ;  /* 0x0000763206367816 */ /* 0x001fe20000000036 */
[----:B------:R-:W-:Y:S01]  /*3d2f0*/  VIADD R56, R47, 0x13 ;  /* 0x000000132f387836 */ /* 0x000fe20000000000 */
[----:B------:R-:W0:Y:S01]  /*3d300*/  LDCU UR10, c[0x0][0x39c] ;  /* 0x00007380ff0a77ac */ /* 0x000e220008000800 */
[C---:B----4-:R-:W-:Y:S01]  /*3d310*/  IMAD.WIDE R52, R50.reuse, 0x2, R48 ;  /* 0x0000000232347825 */ /* 0x050fe200078e0230 */
[----:B------:R-:W4:Y:S03]  /*3d320*/  LDL.LU R6, [R1+0x5c] ;  /* 0x00005c0001067983 */ /* 0x000f260000300800 */
[----:B------:R-:W-:Y:S01]  /*3d330*/  VIADD R50, R50, UR30 ;  /* 0x0000001e32327c36 */ /* 0x000fe20008000000 */
[----:B------:R0:W-:Y:S03]  /*3d340*/  @P2 STG.E.U16 desc[UR12][R52.64], R54 ;  /* 0x0000003634002986 */ /* 0x0001e6000c10150c */
[----:B------:R-:W-:-:S02]  /*3d350*/  VIADD R51, R50, UR30 ;  /* 0x0000001e32337c36 */ /* 0x000fc40008000000 */
[----:B0-----:R-:W-:-:S04]  /*3d360*/  IMAD.WIDE R52, R50, 0x2, R2 ;  /* 0x0000000232347825 */ /* 0x001fc800078e0202 */
[----:B------:R-:W-:Y:S01]  /*3d370*/  IMAD.WIDE R54, R50, 0x2, R48 ;  /* 0x0000000232367825 */ /* 0x000fe200078e0230 */
[----:B------:R-:W-:Y:S01]  /*3d380*/  PRMT R50, R5, 0x7632, R50 ;  /* 0x0000763205327816 */ /* 0x000fe20000000032 */
[----:B------:R0:W-:Y:S04]  /*3d390*/  @P6 STG.E.U16 desc[UR12][R52.64], R5 ;  /* 0x0000000534006986 */ /* 0x0001e8000c10150c */
[----:B------:R1:W-:Y:S04]  /*3d3a0*/  @P5 STG.E.U16 desc[UR12][R54.64], R50 ;  /* 0x0000003236005986 */ /* 0x0003e8000c10150c */
[----:B0-----:R-:W2:Y:S04]  /*3d3b0*/  LDL.LU R5, [R1+0x4c] ;  /* 0x00004c0001057983 */ /* 0x001ea80000300800 */
[----:B-1----:R-:W2:Y:S01]  /*3d3c0*/  LDL.LU R55, [R1+0x50] ;  /* 0x0000500001377983 */ /* 0x002ea20000300800 */
[----:B------:R-:W-:Y:S01]  /*3d3d0*/  ISETP.LT.AND P2, PT, R61, UR15, !P4 ;  /* 0x0000000f3d007c0c */ /* 0x000fe2000e741270 */
[C---:B------:R-:W-:Y:S01]  /*3d3e0*/  IMAD.WIDE R52, R51.reuse, 0x2, R2 ;  /* 0x0000000233347825 */ /* 0x040fe200078e0202 */
[----:B------:R-:W-:Y:S01]  /*3d3f0*/  ISETP.GE.AND P6, PT, R56, UR52, PT ;  /* 0x0000003438007c0c */ /* 0x000fe2000bfc6270 */
[----:B------:R-:W0:Y:S02]  /*3d400*/  LDCU UR15, c[0x0][0x39c] ;  /* 0x00007380ff0f77ac */ /* 0x000e240008000800 */
[----:B------:R-:W-:Y:S01]  /*3d410*/  VIADD R50, R51, UR30 ;  /* 0x0000001e33327c36 */ /* 0x000fe20008000000 */
[----:B------:R-:W-:Y:S01]  /*3d420*/  ISETP.LT.AND P4, PT, R60, UR16, !P4 ;  /* 0x000000103c007c0c */ /* 0x000fe2000e781270 */
[----:B------:R-:W1:Y:S01]  /*3d430*/  LDCU UR16, c[0x0][0x39c] ;  /* 0x00007380ff1077ac */ /* 0x000e620008000800 */
[----:B------:R-:W-:-:S05]  /*3d440*/  ISETP.LT.AND P5, PT, R61, UR8, !P0 ;  /* 0x000000083d007c0c */ /* 0x000fca000c7a1270 */
[----:B--2---:R2:W-:Y:S01]  /*3d450*/  @P2 STG.E.U16 desc[UR12][R52.64], R55 ;  /* 0x0000003734002986 */ /* 0x0045e2000c10150c */
[----:B------:R-:W-:Y:S01]  /*3d460*/  PRMT R56, R55, 0x7632, R56 ;  /* 0x0000763237387816 */ /* 0x000fe20000000038 */
[----:B------:R-:W0:Y:S01]  /*3d470*/  LDCU UR8, c[0x0][0x39c] ;  /* 0x00007380ff0877ac */ /* 0x000e220008000800 */
[----:B--2---:R-:W-:Y:S02]  /*3d480*/  IMAD.WIDE R54, R51, 0x2, R48 ;  /* 0x0000000233367825 */ /* 0x004fe400078e0230 */
[----:B------:R-:W2:Y:S02]  /*3d490*/  LDL.LU R51, [R1+0x40] ;  /* 0x0000400001337983 */ /* 0x000ea40000300800 */
[----:B------:R-:W-:-:S05]  /*3d4a0*/  VIADD R52, R47, 0x14 ;  /* 0x000000142f347836 */ /* 0x000fca0000000000 */
[----:B------:R-:W-:Y:S01]  /*3d4b0*/  ISETP.GE.AND P2, PT, R52, UR53, PT ;  /* 0x0000003534007c0c */ /* 0x000fe2000bf46270 */
[----:B------:R-:W-:Y:S01]  /*3d4c0*/  IMAD.WIDE R52, R50, 0x2, R2 ;  /* 0x0000000232347825 */ /* 0x000fe200078e0202 */
[----:B------:R-:W-:Y:S04]  /*3d4d0*/  @P4 STG.E.U16 desc[UR12][R54.64], R56 ;  /* 0x0000003836004986 */ /* 0x000fe8000c10150c */
[----:B--2---:R2:W-:Y:S02]  /*3d4e0*/  @P5 STG.E.U16 desc[UR12][R52.64], R51 ;  /* 0x0000003334005986 */ /* 0x0045e4000c10150c */
[----:B--2---:R-:W-:-:S05]  /*3d4f0*/  VIADD R53, R47, 0x15 ;  /* 0x000000152f357836 */ /* 0x004fca0000000000 */
[----:B------:R-:W-:Y:S02]  /*3d500*/  ISETP.GE.AND P5, PT, R53, UR46, PT ;  /* 0x0000002e35007c0c */ /* 0x000fe4000bfa6270 */
[----:B------:R-:W-:Y:S01]  /*3d510*/  ISETP.LT.AND P0, PT, R60, UR6, !P0 ;  /* 0x000000063c007c0c */ /* 0x000fe2000c701270 */
[----:B------:R-:W2:Y:S01]  /*3d520*/  LDL.LU R53, [R1+0x54] ;  /* 0x0000540001357983 */ /* 0x000ea20000300800 */
[----:B------:R-:W-:Y:S01]  /*3d530*/  ISETP.LT.AND P4, PT, R61, UR18, !P3 ;  /* 0x000000123d007c0c */ /* 0x000fe2000df81270 */
[C---:B------:R-:W-:Y:S01]  /*3d540*/  IMAD.WIDE R54, R50.reuse, 0x2, R48 ;  /* 0x0000000232367825 */ /* 0x040fe200078e0230 */
[----:B------:R-:W-:Y:S01]  /*3d550*/  IADD3 R52, PT, PT, R50, UR30, RZ ;  /* 0x0000001e32347c10 */ /* 0x000fe2000fffe0ff */
[----:B------:R-:W0:Y:S01]  /*3d560*/  LDCU UR6, c[0x0][0x39c] ;  /* 0x00007380ff0677ac */ /* 0x000e220008000800 */
[----:B------:R-:W-:Y:S02]  /*3d570*/  PRMT R56, R51, 0x7632, R56 ;  /* 0x0000763233387816 */ /* 0x000fe40000000038 */
[----:B------:R-:W-:Y:S01]  /*3d580*/  ISETP.LT.AND P3, PT, R60, UR4, !P3 ;  /* 0x000000043c007c0c */ /* 0x000fe2000df61270 */
[C---:B------:R-:W-:Y:S01]  /*3d590*/  IMAD.WIDE R50, R52.reuse, 0x2, R2 ;  /* 0x0000000234327825 */ /* 0x040fe200078e0202 */
[----:B------:R-:W0:Y:S03]  /*3d5a0*/  LDCU UR4, c[0x0][0x39c] ;  /* 0x00007380ff0477ac */ /* 0x000e260008000800 */
[----:B------:R1:W-:Y:S01]  /*3d5b0*/  @P0 STG.E.U16 desc[UR12][R54.64], R56 ;  /* 0x0000003836000986 */ /* 0x0003e2000c10150c */
[----:B------:R-:W0:Y:S01]  /*3d5c0*/  LDCU UR18, c[0x0][0x398] ;  /* 0x00007300ff1277ac */ /* 0x000e220008000800 */
[----:B------:R-:W0:Y:S01]  /*3d5d0*/  LDCU UR46, c[0x0][0x398] ;  /* 0x00007300ff2e77ac */ /* 0x000e220008000800 */
[----:B-1----:R-:W-:Y:S01]  /*3d5e0*/  VIADD R54, R52, UR30 ;  /* 0x0000001e34367c36 */ /* 0x002fe20008000000 */
[----:B---3--:R-:W-:Y:S01]  /*3d5f0*/  PRMT R56, R58, 0x7632, R56 ;  /* 0x000076323a387816 */ /* 0x008fe20000000038 */
[----:B--2---:R1:W-:Y:S01]  /*3d600*/  @P4 STG.E.U16 desc[UR12][R50.64], R53 ;  /* 0x0000003532004986 */ /* 0x0043e2000c10150c */
[----:B------:R-:W-:Y:S01]  /*3d610*/  ISETP.LT.AND P4, PT, R61, UR14, !P6 ;  /* 0x0000000e3d007c0c */ /* 0x000fe2000f781270 */
[----:B------:R-:W2:Y:S01]  /*3d620*/  LDCU UR14, c[0x0][0x39c] ;  /* 0x00007380ff0e77ac */ /* 0x000ea20008000800 */
[----:B------:R-:W-:-:S02]  /*3d630*/  ISETP.LT.AND P6, PT, R60, UR20, !P6 ;  /* 0x000000143c007c0c */ /* 0x000fc4000f7c1270 */
[----:B------:R-:W-:Y:S01]  /*3d640*/  PRMT R55, R53, 0x7632, R55 ;  /* 0x0000763235377816 */ /* 0x000fe20000000037 */
[----:B------:R-:W3:Y:S01]  /*3d650*/  LDCU UR20, c[0x0][0x398] ;  /* 0x00007300ff1477ac */ /* 0x000ee20008000800 */
[----:B-1----:R-:W-:-:S04]  /*3d660*/  IMAD.WIDE R50, R52, 0x2, R48 ;  /* 0x0000000234327825 */ /* 0x002fc800078e0230 */
[----:B------:R-:W-:Y:S01]  /*3d670*/  VIADD R52, R54, UR30 ;  /* 0x0000001e36347c36 */ /* 0x000fe20008000000 */
[----:B------:R1:W-:Y:S01]  /*3d680*/  @P3 STG.E.U16 desc[UR12][R50.64], R55 ;  /* 0x0000003732003986 */ /* 0x0003e2000c10150c */
[----:B------:R-:W-:Y:S01]  /*3d690*/  ISETP.LT.AND P3, PT, R61, UR22, !P2 ;  /* 0x000000163d007c0c */ /* 0x000fe2000d761270 */
[----:B------:R-:W-:Y:S01]  /*3d6a0*/  VIADD R53, R47, 0x16 ;  /* 0x000000162f357836 */ /* 0x000fe20000000000 */
[----:B------:R-:W-:Y:S01]  /*3d6b0*/  ISETP.LT.AND P2, PT, R60, UR24, !P2 ;  /* 0x000000183c007c0c */ /* 0x000fe2000d741270 */
[----:B------:R-:W0:Y:S01]  /*3d6c0*/  LDCU UR22, c[0x0][0x398] ;  /* 0x00007300ff1677ac */ /* 0x000e220008000800 */
[C---:B-1----:R-:W-:Y:S02]  /*3d6d0*/  IMAD.WIDE R50, R54.reuse, 0x2, R2 ;  /* 0x0000000236327825 */ /* 0x042fe400078e0202 */
[----:B------:R-:W-:Y:S01]  /*3d6e0*/  ISETP.GE.AND P0, PT, R53, UR43, PT ;  /* 0x0000002b35007c0c */ /* 0x000fe2000bf06270 */
[----:B------:R-:W1:Y:S01]  /*3d6f0*/  LDCU UR43, c[0x0][0x398] ;  /* 0x00007300ff2b77ac */ /* 0x000e620008000800 */
[----:B------:R-:W-:Y:S01]  /*3d700*/  IMAD.WIDE R54, R54, 0x2, R48 ;  /* 0x0000000236367825 */ /* 0x000fe200078e0230 */
[----:B------:R0:W-:Y:S01]  /*3d710*/  @P4 STG.E.U16 desc[UR12][R50.64], R58 ;  /* 0x0000003a32004986 */ /* 0x0001e2000c10150c */
[----:B------:R-:W1:Y:S03]  /*3d720*/  LDCU UR24, c[0x0][0x398] ;  /* 0x00007300ff1877ac */ /* 0x000e660008000800 */
[----:B------:R2:W-:Y:S01]  /*3d730*/  @P6 STG.E.U16 desc[UR12][R54.64], R56 ;  /* 0x0000003836006986 */ /* 0x0005e2000c10150c */
[----:B------:R-:W-:Y:S01]  /*3d740*/  ISETP.LT.AND P6, PT, R61, UR26, !P5 ;  /* 0x0000001a3d007c0c */ /* 0x000fe2000efc1270 */
[----:B------:R-:W-:Y:S01]  /*3d750*/  VIADD R53, R47, 0x17 ;  /* 0x000000172f357836 */ /* 0x000fe20000000000 */
[----:B------:R-:W1:Y:S01]  /*3d760*/  LDCU UR26, c[0x0][0x398] ;  /* 0x00007300ff1a77ac */ /* 0x000e620008000800 */
[----:B0-----:R-:W-:-:S03]  /*3d770*/  IMAD.WIDE R50, R52, 0x2, R2 ;  /* 0x0000000234327825 */ /* 0x001fc600078e0202 */
[----:B------:R-:W-:Y:S01]  /*3d780*/  ISETP.GE.AND P4, PT, R53, UR40, PT ;  /* 0x0000002835007c0c */ /* 0x000fe2000bf86270 */
[----:B------:R-:W3:Y:S01]  /*3d790*/  LDL.LU R58, [R1+0x34] ;  /* 0x00003400013a7983 */ /* 0x000ee20000300800 */
[----:B--2---:R-:W-:Y:S01]  /*3d7a0*/  VIADD R54, R52, UR30 ;  /* 0x0000001e34367c36 */ /* 0x004fe20008000000 */
[----:B------:R-:W-:Y:S02]  /*3d7b0*/  PRMT R56, R59, 0x7632, R56 ;  /* 0x000076323b387816 */ /* 0x000fe40000000038 */
[----:B------:R0:W-:Y:S01]  /*3d7c0*/  @P3 STG.E.U16 desc[UR12][R50.64], R59 ;  /* 0x0000003b32003986 */ /* 0x0001e2000c10150c */
[----:B------:R-:W-:Y:S01]  /*3d7d0*/  IADD3 R55, PT, PT, R47, 0x18, RZ ;  /* 0x000000182f377810 */ /* 0x000fe20007ffe0ff */
[----:B------:R-:W2:Y:S01]  /*3d7e0*/  LDCU UR40, c[0x0][0x398] ;  /* 0x00007300ff2877ac */ /* 0x000ea20008000800 */
[----:B------:R-:W-:Y:S01]  /*3d7f0*/  ISETP.LT.AND P5, PT, R60, UR28, !P5 ;  /* 0x0000001c3c007c0c */ /* 0x000fe2000efa1270 */
[----:B0-----:R-:W-:Y:S01]  /*3d800*/  IMAD.WIDE R50, R52, 0x2, R48 ;  /* 0x0000000234327825 */ /* 0x001fe200078e0230 */
[----:B------:R-:W-:Y:S01]  /*3d810*/  ISETP.GE.AND P3, PT, R55, UR36, PT ;  /* 0x0000002437007c0c */ /* 0x000fe2000bf66270 */
[----:B------:R-:W2:Y:S01]  /*3d820*/  LDL.LU R59, [R1+0xa8] ;  /* 0x0000a800013b7983 */ /* 0x000ea20000300800 */
[----:B------:R-:W0:Y:S01]  /*3d830*/  LDCU UR28, c[0x0][0x398] ;  /* 0x00007300ff1c77ac */ /* 0x000e220008000800 */
[----:B------:R-:W-:-:S02]  /*3d840*/  IMAD.WIDE R52, R54, 0x2, R2 ;  /* 0x0000000236347825 */ /* 0x000fc400078e0202 */
[----:B------:R1:W-:Y:S01]  /*3d850*/  @P2 STG.E.U16 desc[UR12][R50.64], R56 ;  /* 0x0000003832002986 */ /* 0x0003e2000c10150c */
[----:B------:R-:W0:Y:S03]  /*3d860*/  LDCU UR36, c[0x0][0x398] ;  /* 0x00007300ff2477ac */ /* 0x000e260008000800 */
[----:B------:R4:W-:Y:S01]  /*3d870*/  @P6 STG.E.U16 desc[UR12][R52.64], R7 ;  /* 0x0000000734006986 */ /* 0x0009e2000c10150c */
[----:B------:R-:W-:Y:S01]  /*3d880*/  ISETP.LT.AND P6, PT, R61, UR42, !P0 ;  /* 0x0000002a3d007c0c */ /* 0x000fe2000c7c1270 */
[----:B------:R-:W-:Y:S01]  /*3d890*/  VIADD R55, R54, UR30 ;  /* 0x0000001e36377c36 */ /* 0x000fe20008000000 */
[----:B------:R-:W-:Y:S01]  /*3d8a0*/  ISETP.LT.AND P0, PT, R60, UR41, !P0 ;  /* 0x000000293c007c0c */ /* 0x000fe2000c701270 */
[----:B------:R-:W0:Y:S01]  /*3d8b0*/  LDCU UR41, c[0x0][0x398] ;  /* 0x00007300ff2977ac */ /* 0x000e220008000800 */
[----:B-1----:R-:W-:Y:S01]  /*3d8c0*/  PRMT R56, R7, 0x7632, R56 ;  /* 0x0000763207387816 */ /* 0x002fe20000000038 */
[----:B------:R-:W-:Y:S01]  /*3d8d0*/  IMAD.WIDE R50, R54, 0x2, R48 ;  /* 0x0000000236327825 */ /* 0x000fe200078e0230 */
[----:B------:R-:W1:Y:S01]  /*3d8e0*/  LDCU UR42, c[0x0][0x398] ;  /* 0x00007300ff2a77ac */ /* 0x000e620008000800 */
[----:B----4-:R-:W4:Y:S02]  /*3d8f0*/  LDL.LU R7, [R1+0x38] ;  /* 0x0000380001077983 */ /* 0x010f240000300800 */
[----:B------:R-:W-:-:S05]  /*3d900*/  VIADD R52, R47, 0x19 ;  /* 0x000000192f347836 */ /* 0x000fca0000000000 */
[----:B------:R-:W-:Y:S01]  /*3d910*/  ISETP.GE.AND P2, PT, R52, UR35, PT ;  /* 0x0000002334007c0c */ /* 0x000fe2000bf46270 */
[----:B------:R-:W-:Y:S01]  /*3d920*/  IMAD.WIDE R52, R55, 0x2, R2 ;  /* 0x0000000237347825 */ /* 0x000fe200078e0202 */
[----:B------:R0:W-:Y:S01]  /*3d930*/  @P5 STG.E.U16 desc[UR12][R50.64], R56 ;  /* 0x0000003832005986 */ /* 0x0001e2000c10150c */
[----:B------:R-:W-:Y:S01]  /*3d940*/  PRMT R54, R6, 0x7632, R54 ;  /* 0x0000763206367816 */ /* 0x000fe20000000036 */
[----:B------:R-:W1:Y:S02]  /*3d950*/  LDCU UR35, c[0x0][0x398] ;  /* 0x00007300ff2377ac */ /* 0x000e640008000800 */
[----:B------:R0:W-:Y:S01]  /*3d960*/  @P6 STG.E.U16 desc[UR12][R52.64], R6 ;  /* 0x0000000634006986 */ /* 0x0001e2000c10150c */
[----:B------:R-:W-:Y:S01]  /*3d970*/  ISETP.LT.AND P6, PT, R61, UR38, !P4 ;  /* 0x000000263d007c0c */ /* 0x000fe2000e7c1270 */
[----:B------:R-:W1:Y:S01]  /*3d980*/  LDCU UR38, c[0x0][0x398] ;  /* 0x00007300ff2677ac */ /* 0x000e620008000800 */
[----:B------:R-:W-:Y:S01]  /*3d990*/  ISETP.LT.AND P4, PT, R60, UR37, !P4 ;  /* 0x000000253c007c0c */ /* 0x000fe2000e781270 */
[----:B------:R-:W1:Y:S01]  /*3d9a0*/  LDCU UR37, c[0x0][0x398] ;  /* 0x00007300ff2577ac */ /* 0x000e620008000800 */
[----:B0-----:R-:W-:-:S04]  /*3d9b0*/  IMAD.WIDE R50, R55, 0x2, R48 ;  /* 0x0000000237327825 */ /* 0x001fc800078e0230 */
[----:B------:R-:W-:Y:S01]  /*3d9c0*/  VIADD R52, R47, 0x1a ;  /* 0x0000001a2f347836 */ /* 0x000fe20000000000 */
[----:B------:R0:W-:Y:S04]  /*3d9d0*/  @P0 STG.E.U16 desc[UR12][R50.64], R54 ;  /* 0x0000003632000986 */ /* 0x0001e8000c10150c */
[----:B------:R-:W-:Y:S01]  /*3d9e0*/  ISETP.GE.AND P5, PT, R52, UR31, PT ;  /* 0x0000001f34007c0c */ /* 0x000fe2000bfa6270 */
[----:B------:R-:W-:Y:S01]  /*3d9f0*/  VIADD R52, R55, UR30 ;  /* 0x0000001e37347c36 */ /* 0x000fe20008000000 */
[----:B------:R-:W-:Y:S01]  /*3da00*/  PRMT R56, R5, 0x7632, R56 ;  /* 0x0000763205387816 */ /* 0x000fe20000000038 */
[----:B------:R-:W2:Y:S01]  /*3da10*/  LDL.LU R6, [R1+0xac] ;  /* 0x0000ac0001067983 */ /* 0x000ea20000300800 */
[----:B------:R-:W-:Y:S01]  /*3da20*/  ISETP.LT.AND P0, PT, R61, UR39, !P3 ;  /* 0x000000273d007c0c */ /* 0x000fe2000df01270 */
[----:B------:R-:W-:Y:S01]  /*3da30*/  VIADD R55, R47, 0x1b ;  /* 0x0000001b2f377836 */ /* 0x000fe20000000000 */
[----:B------:R-:W1:Y:S01]  /*3da40*/  LDCU UR31, c[0x0][0x398] ;  /* 0x00007300ff1f77ac */ /* 0x000e620008000800 */
[C---:B0-----:R-:W-:Y:S01]  /*3da50*/  IMAD.WIDE R50, R52.reuse, 0x2, R2 ;  /* 0x0000000234327825 */ /* 0x041fe200078e0202 */
[----:B------:R-:W0:Y:S03]  /*3da60*/  LDCU UR39, c[0x0][0x398] ;  /* 0x00007300ff2777ac */ /* 0x000e260008000800 */
[----:B------:R-:W-:-:S02]  /*3da70*/  VIADD R54, R52, UR30 ;  /* 0x0000001e34367c36 */ /* 0x000fc40008000000 */
[----:B------:R-:W-:Y:S01]  /*3da80*/  IMAD.WIDE R52, R52, 0x2, R48 ;  /* 0x0000000234347825 */ /* 0x000fe200078e0230 */
[----:B------:R0:W-:Y:S04]  /*3da90*/  @P6 STG.E.U16 desc[UR12][R50.64], R5 ;  /* 0x0000000532006986 */ /* 0x0001e8000c10150c */
[----:B------:R1:W-:Y:S04]  /*3daa0*/  @P4 STG.E.U16 desc[UR12][R52.64], R56 ;  /* 0x0000003834004986 */ /* 0x0003e8000c10150c */
[----:B0-----:R-:W2:Y:S04]  /*3dab0*/  LDL.LU R5, [R1+0x3c] ;  /* 0x00003c0001057983 */ /* 0x001ea80000300800 */
[----:B-1----:R-:W2:Y:S01]  /*3dac0*/  LDL.LU R53, [R1+0xa0] ;  /* 0x0000a00001357983 */ /* 0x002ea20000300800 */
[----:B------:R-:W-:Y:S01]  /*3dad0*/  ISETP.LT.AND P3, PT, R60, UR34, !P3 ;  /* 0x000000223c007c0c */ /* 0x000fe2000df61270 */
[----:B------:R-:W-:Y:S01]  /*3dae0*/  IMAD.WIDE R50, R54, 0x2, R2 ;  /* 0x0000000236327825 */ /* 0x000fe200078e0202 */
[----:B------:R-:W-:Y:S01]  /*3daf0*/  ISETP.LT.AND P4, PT, R61, UR33, !P2 ;  /* 0x000000213d007c0c */ /* 0x000fe2000d781270 */
[----:B------:R-:W0:Y:S01]  /*3db00*/  LDCU UR33, c[0x0][0x398] ;  /* 0x00007300ff2177ac */ /* 0x000e220008000800 */
[----:B------:R-:W-:-:S02]  /*3db10*/  ISETP.GE.AND P6, PT, R55, UR5, PT ;  /* 0x0000000537007c0c */ /* 0x000fc4000bfc6270 */
[----:B------:R-:W-:Y:S01]  /*3db20*/  IADD3 R52, PT, PT, R47, 0x1c, RZ ;  /* 0x0000001c2f347810 */ /* 0x000fe20007ffe0ff */
[----:B------:R-:W1:Y:S01]  /*3db30*/  LDCU UR34, c[0x0][0x398] ;  /* 0x00007300ff2277ac */ /* 0x000e620008000800 */
[----:B--2---:R2:W-:Y:S01]  /*3db40*/  @P0 STG.E.U16 desc[UR12][R50.64], R53 ;  /* 0x0000003532000986 */ /* 0x0045e2000c10150c */
[----:B------:R-:W-:Y:S01]  /*3db50*/  PRMT R56, R53, 0x7632, R56 ;  /* 0x0000763235387816 */ /* 0x000fe20000000038 */
[----:B------:R-:W-:Y:S01]  /*3db60*/  VIADD R55, R54, UR30 ;  /* 0x0000001e36377c36 */ /* 0x000fe20008000000 */
[----:B------:R-:W-:Y:S01]  /*3db70*/  ISETP.LT.AND P2, PT, R60, UR32, !P2 ;  /* 0x000000203c007c0c */ /* 0x000fe2000d741270 */
[----:B------:R-:W0:Y:S01]  /*3db80*/  LDCU UR5, c[0x0][0x39c] ;  /* 0x00007380ff0577ac */ /* 0x000e220008000800 */
[----:B--2---:R-:W-:Y:S01]  /*3db90*/  IMAD.WIDE R50, R54, 0x2, R48 ;  /* 0x0000000236327825 */ /* 0x004fe200078e0230 */
[----:B------:R-:W-:Y:S01]  /*3dba0*/  ISETP.GE.AND P0, PT, R52, UR8, PT ;  /* 0x0000000834007c0c */ /* 0x000fe2000bf06270 */
[----:B------:R-:W2:Y:S03]  /*3dbb0*/  LDCU UR8, c[0x0][0x39c] ;  /* 0x00007380ff0877ac */ /* 0x000ea60008000800 */
[----:B------:R0:W-:Y:S01]  /*3dbc0*/  @P3 STG.E.U16 desc[UR12][R50.64], R56 ;  /* 0x0000003832003986 */ /* 0x0001e2000c10150c */
[----:B------:R-:W1:Y:S03]  /*3dbd0*/  LDCU UR32, c[0x0][0x398] ;  /* 0x00007300ff2077ac */ /* 0x000e660008000800 */
[----:B0-----:R-:W2:Y:S01]  /*3dbe0*/  LDL.LU R51, [R1+0x30] ;  /* 0x0000300001337983 */ /* 0x001ea20000300800 */
[----:B------:R-:W-:-:S04]  /*3dbf0*/  IMAD.WIDE R52, R55, 0x2, R2 ;  /* 0x0000000237347825 */ /* 0x000fc800078e0202 */
[----:B------:R-:W-:Y:S01]  /*3dc00*/  VIADD R54, R55, UR30 ;  /* 0x0000001e37367c36 */ /* 0x000fe20008000000 */
[----:B------:R-:W-:Y:S01]  /*3dc10*/  ISETP.LT.AND P3, PT, R61, UR44, !P5 ;  /* 0x0000002c3d007c0c */ /* 0x000fe2000ef61270 */
[----:B------:R-:W-:Y:S01]  /*3dc20*/  VIADD R56, R47, 0x1d ;  /* 0x0000001d2f387836 */ /* 0x000fe20000000000 */
[----:B--2---:R0:W-:Y:S01]  /*3dc30*/  @P4 STG.E.U16 desc[UR12][R52.64], R51 ;  /* 0x0000003334004986 */ /* 0x0041e2000c10150c */
[----:B------:R-:W-:Y:S01]  /*3dc40*/  PRMT R57, R51, 0x7632, R57 ;  /* 0x0000763233397816 */ /* 0x000fe20000000039 */
[----:B------:R-:W2:Y:S01]  /*3dc50*/  LDCU UR44, c[0x0][0x398] ;  /* 0x00007300ff2c77ac */ /* 0x000ea20008000800 */
[----:B0-----:R-:W-:Y:S02]  /*3dc60*/  IMAD.WIDE R50, R55, 0x2, R48 ;  /* 0x0000000237327825 */ /* 0x001fe400078e0230 */
[----:B------:R-:W2:Y:S01]  /*3dc70*/  LDL.LU R55, [R1+0xa4] ;  /* 0x0000a40001377983 */ /* 0x000ea20000300800 */
[----:B------:R-:W-:Y:S01]  /*3dc80*/  ISETP.LT.AND P5, PT, R60, UR45, !P5 ;  /* 0x0000002d3c007c0c */ /* 0x000fe2000efa1270 */
[----:B------:R-:W-:-:S02]  /*3dc90*/  IMAD.WIDE R52, R54, 0x2, R2 ;  /* 0x0000000236347825 */ /* 0x000fc400078e0202 */
[----:B------:R0:W-:Y:S01]  /*3dca0*/  @P2 STG.E.U16 desc[UR12][R50.64], R57 ;  /* 0x0000003932002986 */ /* 0x0001e2000c10150c */
[----:B------:R-:W-:Y:S01]  /*3dcb0*/  ISETP.GE.AND P4, PT, R56, UR6, PT ;  /* 0x0000000638007c0c */ /* 0x000fe2000bf86270 */
[----:B0-----:R-:W-:Y:S01]  /*3dcc0*/  IMAD.WIDE R50, R54, 0x2, R48 ;  /* 0x0000000236327825 */ /* 0x001fe200078e0230 */
[----:B------:R-:W-:Y:S01]  /*3dcd0*/  PRMT R57, R59, 0x7632, R57 ;  /* 0x000076323b397816 */ /* 0x000fe20000000039 */
[----:B------:R-:W0:Y:S02]  /*3dce0*/  LDCU UR6, c[0x0][0x39c] ;  /* 0x00007380ff0677ac */ /* 0x000e240008000800 */
[----:B------:R-:W-:Y:S01]  /*3dcf0*/  VIADD R56, R47, 0x1f ;  /* 0x0000001f2f387836 */ /* 0x000fe20000000000 */
[----:B--2---:R2:W-:Y:S01]  /*3dd00*/  @P3 STG.E.U16 desc[UR12][R52.64], R55 ;  /* 0x0000003734003986 */ /* 0x0045e2000c10150c */
[----:B------:R-:W-:Y:S02]  /*3dd10*/  ISETP.LT.AND P3, PT, R61, UR47, !P6 ;  /* 0x0000002f3d007c0c */ /* 0x000fe4000f761270 */
[----:B------:R-:W-:-:S02]  /*3dd20*/  ISETP.LT.AND P6, PT, R60, UR48, !P6 ;  /* 0x000000303c007c0c */ /* 0x000fc4000f7c1270 */
[----:B--2---:R-:W-:Y:S01]  /*3dd30*/  PRMT R53, R55, 0x7632, R53 ;  /* 0x0000763237357816 */ /* 0x004fe20000000035 */
[----:B------:R-:W-:Y:S02]  /*3dd40*/  VIADD R52, R47, 0x1e ;  /* 0x0000001e2f347836 */ /* 0x000fe40000000000 */
[----:B------:R-:W-:Y:S02]  /*3dd50*/  VIADD R55, R54, UR30 ;  /* 0x0000001e36377c36 */ /* 0x000fe40008000000 */
[----:B------:R2:W-:Y:S01]  /*3dd60*/  @P5 STG.E.U16 desc[UR12][R50.64], R53 ;  /* 0x0000003532005986 */ /* 0x0005e2000c10150c */
[----:B------:R-:W-:Y:S01]  /*3dd70*/  ISETP.GE.AND P2, PT, R52, UR4, PT ;  /* 0x0000000434007c0c */ /* 0x000fe2000bf46270 */
[----:B------:R-:W0:Y:S01]  /*3dd80*/  LDCU UR4, c[0x0][0x39c] ;  /* 0x00007380ff0477ac */ /* 0x000e220008000800 */
[----:B------:R-:W-:Y:S02]  /*3dd90*/  IADD3 R54, PT, PT, R55, UR30, RZ ;  /* 0x0000001e37367c10 */ /* 0x000fe4000fffe0ff */
[----:B------:R-:W-:Y:S01]  /*3dda0*/  ISETP.LT.AND P5, PT, R61, UR49, !P0 ;  /* 0x000000313d007c0c */ /* 0x000fe2000c7a1270 */
[----:B--2---:R-:W-:-:S04]  /*3ddb0*/  IMAD.WIDE R52, R55, 0x2, R2 ;  /* 0x0000000237347825 */ /* 0x004fc800078e0202 */
[----:B------:R-:W-:Y:S01]  /*3ddc0*/  IMAD.WIDE R50, R55, 0x2, R48 ;  /* 0x0000000237327825 */ /* 0x000fe200078e0230 */
[----:B---3--:R-:W-:Y:S01]  /*3ddd0*/  PRMT R55, R58, 0x7632, R55 ;  /* 0x000076323a377816 */ /* 0x008fe20000000037 */
[----:B------:R2:W-:Y:S01]  /*3dde0*/  @P3 STG.E.U16 desc[UR12][R52.64], R58 ;  /* 0x0000003a34003986 */ /* 0x0005e2000c10150c */
[----:B------:R-:W-:-:S03]  /*3ddf0*/  ISETP.LT.AND P0, PT, R60, UR50, !P0 ;  /* 0x000000323c007c0c */ /* 0x000fc6000c701270 */
[----:B------:R3:W-:Y:S01]  /*3de00*/  @P6 STG.E.U16 desc[UR12][R50.64], R55 ;  /* 0x0000003732006986 */ /* 0x0007e2000c10150c */
[----:B------:R-:W-:Y:S01]  /*3de10*/  ISETP.LT.AND P6, PT, R61, UR18, !P4 ;  /* 0x000000123d007c0c */ /* 0x000fe2000e7c1270 */
[----:B------:R-:W0:Y:S01]  /*3de20*/  LDCU UR18, c[0x0][0x398] ;  /* 0x00007300ff1277ac */ /* 0x000e220008000800 */
[C---:B--2---:R-:W-:Y:S01]  /*3de30*/  IMAD.WIDE R52, R54.reuse, 0x2, R2 ;  /* 0x0000000236347825 */ /* 0x044fe200078e0202 */
[----:B------:R-:W2:Y:S03]  /*3de40*/  LDL.LU R58, [R1+0x14] ;  /* 0x00001400013a7983 */ /* 0x000ea60000300800 */
[C---:B---3--:R-:W-:Y:S01]  /*3de50*/  VIADD R55, R54.reuse, UR30 ;  /* 0x0000001e36377c36 */ /* 0x048fe20008000000 */
[----:B------:R3:W-:Y:S01]  /*3de60*/  @P5 STG.E.U16 desc[UR12][R52.64], R59 ;  /* 0x0000003b34005986 */ /* 0x0007e2000c10150c */
[----:B------:R-:W-:Y:S01]  /*3de70*/  IMAD.WIDE R50, R54, 0x2, R48 ;  /* 0x0000000236327825 */ /* 0x000fe200078e0230 */
[----:B------:R-:W-:-:S02]  /*3de80*/  ISETP.LT.AND P4, PT, R60, UR46, !P4 ;  /* 0x0000002e3c007c0c */ /* 0x000fc4000e781270 */
[----:B------:R-:W-:Y:S02]  /*3de90*/  ISETP.GE.AND P3, PT, R56, UR10, PT ;  /* 0x0000000a38007c0c */ /* 0x000fe4000bf66270 */
[----:B------:R0:W-:Y:S01]  /*3dea0*/  @P0 STG.E.U16 desc[UR12][R50.64], R57 ;  /* 0x0000003932000986 */ /* 0x0001e2000c10150c */
[----:B---3--:R-:W-:-:S03]  /*3deb0*/  IMAD.WIDE R52, R55, 0x2, R2 ;  /* 0x0000000237347825 */ /* 0x008fc600078e0202 */
[----:B------:R-:W3:Y:S01]  /*3dec0*/  LDL.LU R59, [R1+0x28] ;  /* 0x00002800013b7983 */ /* 0x000ee20000300800 */
[----:B------:R-:W1:Y:S03]  /*3ded0*/  LDCU UR10, c[0x0][0x39c] ;  /* 0x00007380ff0a77ac */ /* 0x000e660008000800 */
[----:B----4-:R4:W-:Y:S01]  /*3dee0*/  @P6 STG.E.U16 desc[UR12][R52.64], R7 ;  /* 0x0000000734006986 */ /* 0x0109e2000c10150c */
[----:B------:R-:W-:Y:S01]  /*3def0*/  ISETP.LT.AND P6, PT, R61, UR43, !P2 ;  /* 0x0000002b3d007c0c */ /* 0x000fe2000d7c1270 */
[----:B------:R-:W-:Y:S02]  /*3df00*/  VIADD R56, R47, 0x20 ;  /* 0x000000202f387836 */ /* 0x000fe40000000000 */
[C---:B------:R-:W-:Y:S01]  /*3df10*/  VIADD R54, R55.reuse, UR30 ;  /* 0x0000001e37367c36 */ /* 0x040fe20008000000 */
[----:B------:R-:W1:Y:S01]  /*3df20*/  LDCU UR43, c[0x0][0x398] ;  /* 0x00007300ff2b77ac */ /* 0x000e620008000800 */
[----:B0-----:R-:W-:Y:S01]  /*3df30*/  IMAD.WIDE R50, R55, 0x2, R48 ;  /* 0x0000000237327825 */ /* 0x001fe200078e0230 */
[----:B------:R-:W-:-:S03]  /*3df40*/  ISETP.GE.AND P5, PT, R56, UR14, PT ;  /* 0x0000000e38007c0c */ /* 0x000fc6000bfa6270 */
[----:B----4-:R-:W-:Y:S01]  /*3df50*/  VIADD R52, R47, 0x21 ;  /* 0x000000212f347836 */ /* 0x010fe20000000000 */
[----:B------:R-:W-:Y:S01]  /*3df60*/  PRMT R56, R7, 0x7632, R56 ;  /* 0x0000763207387816 */ /* 0x000fe20000000038 */
[----:B------:R-:W0:Y:S01]  /*3df70*/  LDCU UR14, c[0x0][0x39c] ;  /* 0x00007380ff0e77ac */ /* 0x000e220008000800 */
[----:B------:R-:W-:Y:S01]  /*3df80*/  ISETP.LT.AND P2, PT, R60, UR20, !P2 ;  /* 0x000000143c007c0c */ /* 0x000fe2000d741270 */
[----:B------:R-:W4:Y:S01]  /*3df90*/  LDL.LU R7, [R1+0x18] ;  /* 0x0000180001077983 */ /* 0x000f220000300800 */
[----:B------:R-:W-:Y:S01]  /*3dfa0*/  ISETP.GE.AND P0, PT, R52, UR15, PT ;  /* 0x0000000f34007c0c */ /* 0x000fe2000bf06270 */
[----:B------:R-:W-:Y:S01]  /*3dfb0*/  IMAD.WIDE R52, R54, 0x2, R2 ;  /* 0x0000000236347825 */ /* 0x000fe200078e0202 */
[----:B------:R-:W-:Y:S01]  /*3dfc0*/  PRMT R55, R6, 0x7632, R55 ;  /* 0x0000763206377816 */ /* 0x000fe20000000037 */
[----:B------:R0:W-:Y:S01]  /*3dfd0*/  @P4 STG.E.U16 desc[UR12][R50.64], R56 ;  /* 0x0000003832004986 */ /* 0x0001e2000c10150c */
[----:B------:R-:W1:Y:S03]  /*3dfe0*/  LDCU UR15, c[0x0][0x39c] ;  /* 0x00007380ff0f77ac */ /* 0x000e660008000800 */
[----:B------:R1:W-:Y:S01]  /*3dff0*/  @P6 STG.E.U16 desc[UR12][R52.64], R6 ;  /* 0x0000000634006986 */ /* 0x0003e2000c10150c */
[----:B------:R-:W-:Y:S01]  /*3e000*/  ISETP.LT.AND P6, PT, R61, UR22, !P3 ;  /* 0x000000163d007c0c */ /* 0x000fe2000dfc1270 */
[----:B------:R-:W2:Y:S01]  /*3e010*/  LDCU UR20, c[0x0][0x398] ;  /* 0x00007300ff1477ac */ /* 0x000ea20008000800 */
[----:B------:R-:W-:Y:S01]  /*3e020*/  ISETP.LT.AND P3, PT, R60, UR24, !P3 ;  /* 0x000000183c007c0c */ /* 0x000fe2000df61270 */
[----:B------:R-:W2:Y:S01]  /*3e030*/  LDCU UR22, c[0x0][0x398] ;  /* 0x00007300ff1677ac */ /* 0x000ea20008000800 */
[----:B0-----:R-:W-:Y:S01]  /*3e040*/  IMAD.WIDE R50, R54, 0x2, R48 ;  /* 0x0000000236327825 */ /* 0x001fe200078e0230 */
[----:B------:R-:W-:Y:S01]  /*3e050*/  PRMT R56, R5, 0x7632, R56 ;  /* 0x0000763205387816 */ /* 0x000fe20000000038 */
[----:B------:R-:W0:Y:S02]  /*3e060*/  LDCU UR24, c[0x0][0x398] ;  /* 0x00007300ff1877ac */ /* 0x000e240008000800 */
[----:B-1----:R-:W-:Y:S01]  /*3e070*/  VIADD R52, R47, 0x22 ;  /* 0x000000222f347836 */ /* 0x002fe20000000000 */
[----:B------:R1:W-:Y:S04]  /*3e080*/  @P2 STG.E.U16 desc[UR12][R50.64], R55 ;  /* 0x0000003732002986 */ /* 0x0003e8000c10150c */
[----:B------:R-:W-:Y:S01]  /*3e090*/  ISETP.GE.AND P4, PT, R52, UR16, PT ;  /* 0x0000001034007c0c */ /* 0x000fe2000bf86270 */
[----:B------:R-:W-:Y:S01]  /*3e0a0*/  VIADD R52, R54, UR30 ;  /* 0x0000001e36347c36 */ /* 0x000fe20008000000 */
[----:B------:R-:W2:Y:S01]  /*3e0b0*/  LDL.LU R6, [R1+0x2c] ;  /* 0x00002c0001067983 */ /* 0x000ea20000300800 */
[----:B------:R-:W-:Y:S01]  /*3e0c0*/  ISETP.LT.AND P2, PT, R61, UR26, !P5 ;  /* 0x0000001a3d007c0c */ /* 0x000fe2000ef41270 */
[----:B------:R-:W0:Y:S01]  /*3e0d0*/  LDCU UR16, c[0x0][0x39c] ;  /* 0x00007380ff1077ac */ /* 0x000e220008000800 */
[----:B------:R-:W-:-:S02]  /*3e0e0*/  VIADD R54, R52, UR30 ;  /* 0x0000001e34367c36 */ /* 0x000fc40008000000 */
[C---:B-1----:R-:W-:Y:S01]  /*3e0f0*/  IMAD.WIDE R50, R52.reuse, 0x2, R2 ;  /* 0x0000000234327825 */ /* 0x042fe200078e0202 */
[----:B------:R-:W-:Y:S01]  /*3e100*/  IADD3 R55, PT, PT, R47, 0x23, RZ ;  /* 0x000000232f377810 */ /* 0x000fe20007ffe0ff */
[----:B------:R-:W1:Y:S02]  /*3e110*/  LDCU UR26, c[0x0][0x398] ;  /* 0x00007300ff1a77ac */ /* 0x000e640008000800 */
[----:B------:R-:W-:Y:S01]  /*3e120*/  IMAD.WIDE R52, R52, 0x2, R48 ;  /* 0x0000000234347825 */ /* 0x000fe200078e0230 */
[----:B------:R0:W-:Y:S04]  /*3e130*/  @P6 STG.E.U16 desc[UR12][R50.64], R5 ;  /* 0x0000000532006986 */ /* 0x0001e8000c10150c */
[----:B------:R1:W-:Y:S04]  /*3e140*/  @P3 STG.E.U16 desc[UR12][R52.64], R56 ;  /* 0x0000003834003986 */ /* 0x0003e8000c10150c */
[----:B0-----:R-:W2:Y:S04]  /*3e150*/  LDL.LU R5, [R1+0x1c] ;  /* 0x00001c0001057983 */ /* 0x001ea80000300800 */
[----:B-1----:R-:W2:Y:S01]  /*3e160*/  LDL.LU R53, [R1+0x20] ;  /* 0x0000200001357983 */ /* 0x002ea20000300800 */
[----:B------:R-:W-:Y:S01]  /*3e170*/  ISETP.LT.AND P5, PT, R60, UR28, !P5 ;  /* 0x0000001c3c007c0c */ /* 0x000fe2000efa1270 */
[C---:B------:R-:W-:Y:S01]  /*3e180*/  IMAD.WIDE R50, R54.reuse, 0x2, R2 ;  /* 0x0000000236327825 */ /* 0x040fe200078e0202 */
[----:B------:R-:W-:Y:S01]  /*3e190*/  ISETP.LT.AND P3, PT, R61, UR35, !P0 ;  /* 0x000000233d007c0c */ /* 0x000fe2000c761270 */
[----:B------:R-:W0:Y:S03]  /*3e1a0*/  LDCU UR28, c[0x0][0x398] ;  /* 0x00007300ff1c77ac */ /* 0x000e260008000800 */
[----:B--2---:R1:W-:Y:S01]  /*3e1b0*/  @P2 STG.E.U16 desc[UR12][R50.64], R53 ;  /* 0x0000003532002986 */ /* 0x0043e2000c10150c */
[----:B------:R-:W-:Y:S01]  /*3e1c0*/  PRMT R56, R53, 0x7632, R56 ;  /* 0x0000763235387816 */ /* 0x000fe20000000038 */
[----:B------:R-:W-:Y:S01]  /*3e1d0*/  VIADD R52, R47, 0x24 ;  /* 0x000000242f347836 */ /* 0x000fe20000000000 */
[----:B------:R-:W-:Y:S01]  /*3e1e0*/  ISETP.GE.AND P6, PT, R55, UR5, PT ;  /* 0x0000000537007c0c */ /* 0x000fe2000bfc6270 */
[----:B------:R-:W2:Y:S01]  /*3e1f0*/  LDCU UR35, c[0x0][0x398] ;  /* 0x00007300ff2377ac */ /* 0x000ea20008000800 */
[----:B-1----:R-:W-:-:S02]  /*3e200*/  IMAD.WIDE R50, R54, 0x2, R48 ;  /* 0x0000000236327825 */ /* 0x002fc400078e0230 */
[----:B------:R-:W-:Y:S01]  /*3e210*/  ISETP.GE.AND P2, PT, R52, UR8, PT ;  /* 0x0000000834007c0c */ /* 0x000fe2000bf46270 */
[----:B------:R-:W1:Y:S02]  /*3e220*/  LDCU UR5, c[0x0][0x39c] ;  /* 0x00007380ff0577ac */ /* 0x000e640008000800 */
[----:B------:R0:W-:Y:S01]  /*3e230*/  @P5 STG.E.U16 desc[UR12][R50.64], R56 ;  /* 0x0000003832005986 */ /* 0x0001e2000c10150c */
[----:B------:R-:W-:Y:S01]  /*3e240*/  VIADD R55, R54, UR30 ;  /* 0x0000001e36377c36 */ /* 0x000fe20008000000 */
[----:B------:R-:W-:Y:S01]  /*3e250*/  ISETP.LT.AND P0, PT, R60, UR36, !P0 ;  /* 0x000000243c007c0c */ /* 0x000fe2000c701270 */
[----:B------:R-:W1:Y:S01]  /*3e260*/  LDCU UR8, c[0x0][0x39c] ;  /* 0x00007380ff0877ac */ /* 0x000e620008000800 */
[----:B0-----:R-:W2:Y:S01]  /*3e270*/  LDL.LU R51, [R1+0x10] ;  /* 0x0000100001337983 */ /* 0x001ea20000300800 */
[----:B------:R-:W-:Y:S01]  /*3e280*/  IMAD.WIDE R52, R55, 0x2, R2 ;  /* 0x0000000237347825 */ /* 0x000fe200078e0202 */
[----:B------:R-:W-:Y:S01]  /*3e290*/  ISETP.LT.AND P5, PT, R61, UR31, !P4 ;  /* 0x0000001f3d007c0c */ /* 0x000fe2000e7a1270 */
[----:B------:R-:W0:Y:S02]  /*3e2a0*/  LDCU UR31, c[0x0][0x398] ;  /* 0x00007300ff1f77ac */ /* 0x000e240008000800 */
[----:B------:R-:W-:-:S02]  /*3e2b0*/  VIADD R54, R55, UR30 ;  /* 0x0000001e37367c36 */ /* 0x000fc40008000000 */
[----:B------:R-:W-:Y:S01]  /*3e2c0*/  VIADD R56, R47, 0x25 ;  /* 0x000000252f387836 */ /* 0x000fe20000000000 */
[----:B------:R-:W0:Y:S01]  /*3e2d0*/  LDCU UR36, c[0x0][0x398] ;  /* 0x00007300ff2477ac */ /* 0x000e220008000800 */
[----:B--2---:R2:W-:Y:S01]  /*3e2e0*/  @P3 STG.E.U16 desc[UR12][R52.64], R51 ;  /* 0x0000003334003986 */ /* 0x0045e2000c10150c */
[----:B------:R-:W-:Y:S01]  /*3e2f0*/  PRMT R57, R51, 0x7632, R57 ;  /* 0x0000763233397816 */ /* 0x000fe20000000039 */
[----:B--2---:R-:W-:Y:S02]  /*3e300*/  IMAD.WIDE R50, R55, 0x2, R48 ;  /* 0x0000000237327825 */ /* 0x004fe400078e0230 */
[----:B------:R-:W2:Y:S01]  /*3e310*/  LDL.LU R55, [R1+0x24] ;  /* 0x0000240001377983 */ /* 0x000ea20000300800 */
[----:B------:R-:W-:Y:S01]  /*3e320*/  ISETP.LT.AND P4, PT, R60, UR37, !P4 ;  /* 0x000000253c007c0c */ /* 0x000fe2000e781270 */
[----:B------:R-:W-:Y:S01]  /*3e330*/  IMAD.WIDE R52, R54, 0x2, R2 ;  /* 0x0000000236347825 */ /* 0x000fe200078e0202 */
[----:B------:R-:W-:Y:S01]  /*3e340*/  ISETP.GE.AND P3, PT, R56, UR6, PT ;  /* 0x0000000638007c0c */ /* 0x000fe2000bf66270 */
[----:B------:R0:W-:Y:S01]  /*3e350*/  @P0 STG.E.U16 desc[UR12][R50.64], R57 ;  /* 0x0000003932000986 */ /* 0x0001e2000c10150c */
[----:B------:R-:W1:Y:S01]  /*3e360*/  LDCU UR6, c[0x0][0x39c] ;  /* 0x00007380ff0677ac */ /* 0x000e620008000800 */
[----:B------:R-:W1:Y:S01]  /*3e370*/  LDCU UR37, c[0x0][0x398] ;  /* 0x00007300ff2577ac */ /* 0x000e620008000800 */
[----:B0-----:R-:W-:Y:S01]  /*3e380*/  IMAD.WIDE R50, R54, 0x2, R48 ;  /* 0x0000000236327825 */ /* 0x001fe200078e0230 */
[----:B---3--:R-:W-:-:S03]  /*3e390*/  PRMT R57, R59, 0x7632, R57 ;  /* 0x000076323b397816 */ /* 0x008fc60000000039 */
[----:B------:R-:W-:Y:S01]  /*3e3a0*/  VIADD R56, R47, 0x27 ;  /* 0x000000272f387836 */ /* 0x000fe20000000000 */
[----:B--2---:R0:W-:Y:S01]  /*3e3b0*/  @P5 STG.E.U16 desc[UR12][R52.64], R55 ;  /* 0x0000003734005986 */ /* 0x0041e2000c10150c */
[----:B------:R-:W-:Y:S01]  /*3e3c0*/  ISETP.LT.AND P5, PT, R61, UR33, !P6 ;  /* 0x000000213d007c0c */ /* 0x000fe2000f7a1270 */
[----:B------:R-:W2:Y:S01]  /*3e3d0*/  LDCU UR33, c[0x0][0x398] ;  /* 0x00007300ff2177ac */ /* 0x000ea20008000800 */
[----:B------:R-:W-:Y:S01]  /*3e3e0*/  ISETP.LT.AND P6, PT, R60, UR34, !P6 ;  /* 0x000000223c007c0c */ /* 0x000fe2000f7c1270 */
[----:B------:R-:W3:Y:S01]  /*3e3f0*/  LDCU UR34, c[0x0][0x398] ;  /* 0x00007300ff2277ac */ /* 0x000ee20008000800 */
[----:B0-----:R-:W-:Y:S01]  /*3e400*/  PRMT R53, R55, 0x7632, R53 ;  /* 0x0000763237357816 */ /* 0x001fe20000000035 */
[----:B------:R-:W-:Y:S01]  /*3e410*/  VIADD R52, R47, 0x26 ;  /* 0x000000262f347836 */ /* 0x000fe20000000000 */
[----:B------:R-:W-:-:S03]  /*3e420*/  IADD3 R55, PT, PT, R54, UR30, RZ ;  /* 0x0000001e36377c10 */ /* 0x000fc6000fffe0ff */
[----:B------:R0:W-:Y:S01]  /*3e430*/  @P4 STG.E.U16 desc[UR12][R50.64], R53 ;  /* 0x0000003532004986 */ /* 0x0001e2000c10150c */
[----:B------:R-:W-:Y:S01]  /*3e440*/  ISETP.GE.AND P0, PT, R52, UR4, PT ;  /* 0x0000000434007c0c */ /* 0x000fe2000bf06270 */
[----:B------:R-:W-:Y:S01]  /*3e450*/  VIADD R54, R55, UR30 ;  /* 0x0000001e37367c36 */ /* 0x000fe20008000000 */
[----:B------:R-:W-:Y:S01]  /*3e460*/  ISETP.LT.AND P4, PT, R61, UR32, !P2 ;  /* 0x000000203d007c0c */ /* 0x000fe2000d781270 */
[----:B------:R-:W1:Y:S01]  /*3e470*/  LDCU UR4, c[0x0][0x39c] ;  /* 0x00007380ff0477ac */ /* 0x000e620008000800 */
[----:B------:R-:W-:Y:S01]  /*3e480*/  ISETP.LT.AND P2, PT, R60, UR38, !P2 ;  /* 0x000000263c007c0c */ /* 0x000fe2000d741270 */
[----:B------:R-:W1:Y:S01]  /*3e490*/  LDCU UR32, c[0x0][0x398] ;  /* 0x00007300ff2077ac */ /* 0x000e620008000800 */
[C---:B0-----:R-:W-:Y:S01]  /*3e4a0*/  IMAD.WIDE R52, R55.reuse, 0x2, R2 ;  /* 0x0000000237347825 */ /* 0x041fe200078e0202 */
[----:B------:R-:W0:Y:S03]  /*3e4b0*/  LDCU UR38, c[0x0][0x398] ;  /* 0x00007300ff2677ac */ /* 0x000e260008000800 */
[----:B------:R-:W-:Y:S01]  /*3e4c0*/  IMAD.WIDE R50, R55, 0x2, R48 ;  /* 0x0000000237327825 */ /* 0x000fe200078e0230 */
[----:B------:R-:W-:Y:S01]  /*3e4d0*/  PRMT R55, R58, 0x7632, R55 ;  /* 0x000076323a377816 */ /* 0x000fe20000000037 */
[----:B------:R1:W-:Y:S04]  /*3e4e0*/  @P5 STG.E.U16 desc[UR12][R52.64], R58 ;  /* 0x0000003a34005986 */ /* 0x0003e8000c10150c */
[----:B------:R0:W-:Y:S01]  /*3e4f0*/  @P6 STG.E.U16 desc[UR12][R50.64], R55 ;  /* 0x0000003732006986 */ /* 0x0001e2000c10150c */
[----:B------:R-:W-:Y:S01]  /*3e500*/  ISETP.LT.AND P6, PT, R61, UR39, !P3 ;  /* 0x000000273d007c0c */ /* 0x000fe2000dfc1270 */
[----:B------:R-:W2:Y:S01]  /*3e510*/  LDCU UR39, c[0x0][0x398] ;  /* 0x00007300ff2777ac */ /* 0x000ea20008000800 */
[C---:B-1----:R-:W-:Y:S01]  /*3e520*/  IMAD.WIDE R52, R54.reuse, 0x2, R2 ;  /* 0x0000000236347825 */ /* 0x042fe200078e0202 */
[----:B------:R-:W2:Y:S03]  /*3e530*/  LDL.LU R58, [R1+0x124] ;  /* 0x00012400013a7983 */ /* 0x000ea60000300800 */
[C---:B0-----:R-:W-:Y:S01]  /*3e540*/  VIADD R55, R54.reuse, UR30 ;  /* 0x0000001e36377c36 */ /* 0x041fe20008000000 */
[----:B------:R0:W-:Y:S01]  /*3e550*/  @P4 STG.E.U16 desc[UR12][R52.64], R59 ;  /* 0x0000003b34004986 */ /* 0x0001e2000c10150c */
[----:B------:R-:W-:Y:S01]  /*3e560*/  IMAD.WIDE R50, R54, 0x2, R48 ;  /* 0x0000000236327825 */ /* 0x000fe200078e0230 */
[----:B------:R-:W-:Y:S01]  /*3e570*/  ISETP.LT.AND P3, PT, R60, UR40, !P3 ;  /* 0x000000283c007c0c */ /* 0x000fe2000df61270 */
[----:B------:R-:W1:Y:S01]  /*3e580*/  LDCU UR40, c[0x0][0x398] ;  /* 0x00007300ff2877ac */ /* 0x000e620008000800 */
[----:B------:R-:W-:-:S02]  /*3e590*/  ISETP.GE.AND P5, PT, R56, UR10, PT ;  /* 0x0000000a38007c0c */ /* 0x000fc4000bfa6270 */
[----:B------:R1:W-:Y:S01]  /*3e5a0*/  @P2 STG.E.U16 desc[UR12][R50.64], R57 ;  /* 0x0000003932002986 */ /* 0x0003e2000c10150c */
[----:B0-----:R-:W-:-:S03]  /*3e5b0*/  IMAD.WIDE R52, R55, 0x2, R2 ;  /* 0x0000000237347825 */ /* 0x001fc600078e0202 */
[----:B------:R-:W2:Y:S01]  /*3e5c0*/  LDL.LU R59, [R1+0x8] ;  /* 0x00000800013b7983 */ /* 0x000ea20000300800 */
[----:B------:R-:W0:Y:S03]  /*3e5d0*/  LDCU UR10, c[0x0][0x39c] ;  /* 0x00007380ff0a77ac */ /* 0x000e260008000800 */
[----:B----4-:R4:W-:Y:S01]  /*3e5e0*/  @P6 STG.E.U16 desc[UR12][R52.64], R7 ;  /* 0x0000000734006986 */ /* 0x0109e2000c10150c */
[----:B------:R-:W-:Y:S01]  /*3e5f0*/  ISETP.LT.AND P6, PT, R61, UR41, !P0 ;  /* 0x000000293d007c0c */ /* 0x000fe2000c7c1270 */
[----:B------:R-:W-:Y:S02]  /*3e600*/  VIADD R56, R47, 0x28 ;  /* 0x000000282f387836 */ /* 0x000fe40000000000 */
[C---:B------:R-:W-:Y:S01]  /*3e610*/  VIADD R54, R55.reuse, UR30 ;  /* 0x0000001e37367c36 */ /* 0x040fe20008000000 */
[----:B------:R-:W0:Y:S01]  /*3e620*/  LDCU UR41, c[0x0][0x398] ;  /* 0x00007300ff2977ac */ /* 0x000e220008000800 */
[----:B-1----:R-:W-:Y:S01]  /*3e630*/  IMAD.WIDE R50, R55, 0x2, R48 ;  /* 0x0000000237327825 */ /* 0x002fe200078e0230 */
[----:B------:R-:W-:-:S03]  /*3e640*/  ISETP.GE.AND P4, PT, R56, UR14, PT ;  /* 0x0000000e38007c0c */ /* 0x000fc6000bf86270 */
[----:B----4-:R-:W-:Y:S01]  /*3e650*/  VIADD R52, R47, 0x29 ;  /* 0x000000292f347836 */ /* 0x010fe20000000000 */
[----:B------:R-:W-:Y:S01]  /*3e660*/  PRMT R56, R7, 0x7632, R56 ;  /* 0x0000763207387816 */ /* 0x000fe20000000038 */
[----:B------:R-:W1:Y:S01]  /*3e670*/  LDCU UR14, c[0x0][0x39c] ;  /* 0x00007380ff0e77ac */ /* 0x000e620008000800 */
        /* <DEDUP_REMOVED lines=9> */
[----:B------:R-:W1:Y:S01]  /*3e710*/  LDCU UR18, c[0x0][0x398] ;  /* 0x00007300ff1277ac */ /* 0x000e620008000800 */
[----:B------:R-:W-:Y:S01]  /*3e720*/  ISETP.LT.AND P5, PT, R60, UR44, !P5 ;  /* 0x0000002c3c007c0c */ /* 0x000fe2000efa1270 */
[----:B------:R-:W1:Y:S01]  /*3e730*/  LDCU UR42, c[0x0][0x398] ;  /* 0x00007300ff2a77ac */ /* 0x000e620008000800 */
[----:B0-----:R-:W-:Y:S01]  /*3e740*/  IMAD.WIDE R50, R54, 0x2, R48 ;  /* 0x0000000236327825 */ /* 0x001fe200078e0230 */
[----:B---3--:R-:W-:Y:S01]  /*3e750*/  IADD3 R52, PT, PT, R47, 0x2a, RZ ;  /* 0x0000002a2f347810 */ /* 0x008fe20007ffe0ff */
[----:B------:R-:W3:Y:S03]  /*3e760*/  LDL.LU R6, [R1+0xc] ;  /* 0x00000c0001067983 */ /* 0x000ee60000300800 */
[----:B------:R-:W-:Y:S01]  /*3e770*/  ISETP.GE.AND P3, PT, R52, UR16, PT ;  /* 0x0000001034007c0c */ /* 0x000fe2000bf66270 */
[----:B------:R-:W-:Y:S01]  /*3e780*/  VIADD R52, R54, UR30 ;  /* 0x0000001e36347c36 */ /* 0x000fe20008000000 */
[----:B------:R0:W-:Y:S01]  /*3e790*/  @P0 STG.E.U16 desc[UR12][R50.64], R55 ;  /* 0x0000003732000986 */ /* 0x0001e2000c10150c */
[----:B------:R-:W-:Y:S01]  /*3e7a0*/  PRMT R56, R5, 0x7632, R56 ;  /* 0x0000763205387816 */ /* 0x000fe20000000038 */
[----:B------:R-:W1:Y:S01]  /*3e7b0*/  LDCU UR16, c[0x0][0x398] ;  /* 0x00007300ff1077ac */ /* 0x000e620008000800 */
[----:B------:R-:W-:-:S02]  /*3e7c0*/  VIADD R54, R52, UR30 ;  /* 0x0000001e34367c36 */ /* 0x000fc40008000000 */
[----:B0-----:R-:W-:-:S04]  /*3e7d0*/  IMAD.WIDE R50, R52, 0x2, R2 ;  /* 0x0000000234327825 */ /* 0x001fc800078e0202 */
[----:B------:R-:W-:Y:S01]  /*3e7e0*/  IMAD.WIDE R52, R52, 0x2, R48 ;  /* 0x0000000234347825 */ /* 0x000fe200078e0230 */
[----:B------:R0:W-:Y:S04]  /*3e7f0*/  @P6 STG.E.U16 desc[UR12][R50.64], R5 ;  /* 0x0000000532006986 */ /* 0x0001e8000c10150c */
[----:B------:R1:W-:Y:S04]  /*3e800*/  @P5 STG.E.U16 desc[UR12][R52.64], R56 ;  /* 0x0000003834005986 */ /* 0x0003e8000c10150c */
[----:B0-----:R-:W2:Y:S04]  /*3e810*/  LDL.LU R5, [R1+0x12c] ;  /* 0x00012c0001057983 */ /* 0x001ea80000300800 */
[----:B-1----:R-:W2:Y:S01]  /*3e820*/  LDL.LU R53, [R1] ;  /* 0x0000000001357983 */ /* 0x002ea20000300800 */
[----:B------:R-:W-:-:S02]  /*3e830*/  ISETP.LT.AND P0, PT, R61, UR43, !P4 ;  /* 0x0000002b3d007c0c */ /* 0x000fc4000e701270 */
[----:B------:R-:W-:Y:S01]  /*3e840*/  ISETP.LT.AND P4, PT, R60, UR20, !P4 ;  /* 0x000000143c007c0c */ /* 0x000fe2000e781270 */
[C---:B------:R-:W-:Y:S01]  /*3e850*/  IMAD.WIDE R50, R54.reuse, 0x2, R2 ;  /* 0x0000000236327825 */ /* 0x040fe200078e0202 */
[----:B------:R-:W-:Y:S01]  /*3e860*/  ISETP.LT.AND P5, PT, R61, UR22, !P2 ;  /* 0x000000163d007c0c */ /* 0x000fe2000d7a1270 */
[----:B------:R-:W0:Y:S02]  /*3e870*/  LDCU UR20, c[0x0][0x398] ;  /* 0x00007300ff1477ac */ /* 0x000e240008000800 */
[C---:B------:R-:W-:Y:S02]  /*3e880*/  VIADD R55, R47.reuse, 0x2b ;  /* 0x0000002b2f377836 */ /* 0x040fe40000000000 */
[----:B------:R-:W-:Y:S01]  /*3e890*/  VIADD R52, R47, 0x2c ;  /* 0x0000002c2f347836 */ /* 0x000fe20000000000 */
[----:B------:R-:W1:Y:S03]  /*3e8a0*/  LDCU UR22, c[0x0][0x398] ;  /* 0x00007300ff1677ac */ /* 0x000e660008000800 */
[----:B--2---:R2:W-:Y:S01]  /*3e8b0*/  @P0 STG.E.U16 desc[UR12][R50.64], R53 ;  /* 0x0000003532000986 */ /* 0x0045e2000c10150c */
[----:B------:R-:W-:Y:S01]  /*3e8c0*/  PRMT R56, R53, 0x7632, R56 ;  /* 0x0000763235387816 */ /* 0x000fe20000000038 */
[----:B--2---:R-:W-:-:S05]  /*3e8d0*/  IMAD.WIDE R50, R54, 0x2, R48 ;  /* 0x0000000236327825 */ /* 0x004fca00078e0230 */
[----:B------:R2:W-:Y:S04]  /*3e8e0*/  @P4 STG.E.U16 desc[UR12][R50.64], R56 ;  /* 0x0000003832004986 */ /* 0x0005e8000c10150c */
[----:B--2---:R-:W2:Y:S01]  /*3e8f0*/  LDL.LU R51, [R1+0x120] ;  /* 0x0001200001337983 */ /* 0x004ea20000300800 */
[----:B------:R-:W-:Y:S01]  /*3e900*/  ISETP.GE.AND P6, PT, R55, UR5, PT ;  /* 0x0000000537007c0c */ /* 0x000fe2000bfc6270 */
[----:B------:R-:W-:Y:S01]  /*3e910*/  VIADD R55, R54, UR30 ;  /* 0x0000001e36377c36 */ /* 0x000fe20008000000 */
[----:B------:R-:W-:Y:S01]  /*3e920*/  ISETP.GE.AND P0, PT, R52, UR8, PT ;  /* 0x0000000834007c0c */ /* 0x000fe2000bf06270 */
[----:B------:R-:W0:Y:S02]  /*3e930*/  LDCU UR5, c[0x0][0x39c] ;  /* 0x00007380ff0577ac */ /* 0x000e240008000800 */
[C---:B------:R-:W-:Y:S01]  /*3e940*/  IMAD.WIDE R52, R55.reuse, 0x2, R2 ;  /* 0x0000000237347825 */ /* 0x040fe200078e0202 */
[----:B------:R-:W-:Y:S01]  /*3e950*/  ISETP.LT.AND P2, PT, R60, UR24, !P2 ;  /* 0x000000183c007c0c */ /* 0x000fe2000d741270 */
[----:B------:R-:W0:Y:S02]  /*3e960*/  LDCU UR8, c[0x0][0x39c] ;  /* 0x00007380ff0877ac */ /* 0x000e240008000800 */
[----:B------:R-:W-:Y:S01]  /*3e970*/  VIADD R54, R55, UR30 ;  /* 0x0000001e37367c36 */ /* 0x000fe20008000000 */
[----:B------:R-:W-:Y:S01]  /*3e980*/  ISETP.LT.AND P4, PT, R61, UR26, !P3 ;  /* 0x0000001a3d007c0c */ /* 0x000fe2000df81270 */
[----:B------:R-:W0:Y:S01]  /*3e990*/  LDCU UR24, c[0x0][0x398] ;  /* 0x00007300ff1877ac */ /* 0x000e220008000800 */
[----:B--2---:R2:W-:Y:S01]  /*3e9a0*/  @P5 STG.E.U16 desc[UR12][R52.64], R51 ;  /* 0x0000003334005986 */ /* 0x0045e2000c10150c */
[----:B------:R-:W-:Y:S01]  /*3e9b0*/  PRMT R57, R51, 0x7632, R57 ;  /* 0x0000763233397816 */ /* 0x000fe20000000039 */
[----:B------:R-:W0:Y:S01]  /*3e9c0*/  LDCU UR26, c[0x0][0x398] ;  /* 0x00007300ff1a77ac */ /* 0x000e220008000800 */
[----:B--2---:R-:W-:-:S02]  /*3e9d0*/  IMAD.WIDE R50, R55, 0x2, R48 ;  /* 0x0000000237327825 */ /* 0x004fc400078e0230 */
[----:B------:R-:W2:Y:S01]  /*3e9e0*/  LDL.LU R55, [R1+0x4] ;  /* 0x0000040001377983 */ /* 0x000ea20000300800 */
[----:B------:R-:W-:Y:S01]  /*3e9f0*/  ISETP.LT.AND P3, PT, R60, UR28, !P3 ;  /* 0x0000001c3c007c0c */ /* 0x000fe2000df61270 */
[----:B------:R-:W-:Y:S01]  /*3ea00*/  IMAD.WIDE R52, R54, 0x2, R2 ;  /* 0x0000000236347825 */ /* 0x000fe200078e0202 */
[----:B------:R-:W-:Y:S01]  /*3ea10*/  IADD3 R56, PT, PT, R47, 0x2d, RZ ;  /* 0x0000002d2f387810 */ /* 0x000fe20007ffe0ff */
[----:B------:R0:W-:Y:S01]  /*3ea20*/  @P2 STG.E.U16 desc[UR12][R50.64], R57 ;  /* 0x0000003932002986 */ /* 0x0001e2000c10150c */
[----:B------:R-:W1:Y:S02]  /*3ea30*/  LDCU UR28, c[0x0][0x398] ;  /* 0x00007300ff1c77ac */ /* 0x000e640008000800 */
[----:B------:R-:W-:Y:S01]  /*3ea40*/  ISETP.GE.AND P5, PT, R56, UR4, PT ;  /* 0x0000000438007c0c */ /* 0x000fe2000bfa6270 */
[----:B0-----:R-:W-:Y:S01]  /*3ea50*/  IMAD.WIDE R50, R54, 0x2, R48 ;  /* 0x0000000236327825 */ /* 0x001fe200078e0230 */
[----:B------:R-:W-:Y:S01]  /*3ea60*/  PRMT R57, R59, 0x7632, R57 ;  /* 0x000076323b397816 */ /* 0x000fe20000000039 */
[----:B------:R-:W0:Y:S02]  /*3ea70*/  LDCU UR4, c[0x0][0x39c] ;  /* 0x00007380ff0477ac */ /* 0x000e240008000800 */
[----:B------:R-:W-:Y:S01]  /*3ea80*/  VIADD R56, R47, 0x2f ;  /* 0x0000002f2f387836 */ /* 0x000fe20000000000 */
[----:B--2---:R2:W-:Y:S01]  /*3ea90*/  @P4 STG.E.U16 desc[UR12][R52.64], R55 ;  /* 0x0000003734004986 */ /* 0x0045e2000c10150c */
[----:B------:R-:W-:Y:S01]  /*3eaa0*/  ISETP.LT.AND P4, PT, R61, UR35, !P6 ;  /* 0x000000233d007c0c */ /* 0x000fe2000f781270 */
[----:B------:R-:W0:Y:S01]  /*3eab0*/  LDCU UR35, c[0x0][0x398] ;  /* 0x00007300ff2377ac */ /* 0x000e220008000800 */
[----:B------:R-:W-:Y:S01]  /*3eac0*/  ISETP.LT.AND P6, PT, R60, UR31, !P6 ;  /* 0x0000001f3c007c0c */ /* 0x000fe2000f7c1270 */
[----:B------:R-:W0:Y:S01]  /*3ead0*/  LDCU UR31, c[0x0][0x398] ;  /* 0x00007300ff1f77ac */ /* 0x000e220008000800 */
[----:B--2---:R-:W-:Y:S01]  /*3eae0*/  PRMT R53, R55, 0x7632, R53 ;  /* 0x0000763237357816 */ /* 0x004fe20000000035 */
[----:B------:R-:W-:-:S02]  /*3eaf0*/  VIADD R52, R47, 0x2e ;  /* 0x0000002e2f347836 */ /* 0x000fc40000000000 */
[----:B------:R-:W-:Y:S02]  /*3eb00*/  VIADD R55, R54, UR30 ;  /* 0x0000001e36377c36 */ /* 0x000fe40008000000 */
[----:B------:R2:W-:Y:S01]  /*3eb10*/  @P3 STG.E.U16 desc[UR12][R50.64], R53 ;  /* 0x0000003532003986 */ /* 0x0005e2000c10150c */
[----:B------:R-:W-:Y:S01]  /*3eb20*/  ISETP.GE.AND P2, PT, R52, UR6, PT ;  /* 0x0000000634007c0c */ /* 0x000fe2000bf46270 */
[----:B------:R-:W-:Y:S01]  /*3eb30*/  VIADD R54, R55, UR30 ;  /* 0x0000001e37367c36 */ /* 0x000fe20008000000 */
[----:B------:R-:W-:Y:S01]  /*3eb40*/  ISETP.LT.AND P3, PT, R61, UR36, !P0 ;  /* 0x000000243d007c0c */ /* 0x000fe2000c761270 */
[----:B------:R-:W0:Y:S01]  /*3eb50*/  LDCU UR6, c[0x0][0x39c] ;  /* 0x00007380ff0677ac */ /* 0x000e220008000800 */
[----:B------:R-:W-:Y:S01]  /*3eb60*/  ISETP.LT.AND P0, PT, R60, UR37, !P0 ;  /* 0x000000253c007c0c */ /* 0x000fe2000c701270 */
[----:B------:R-:W0:Y:S01]  /*3eb70*/  LDCU UR36, c[0x0][0x398] ;  /* 0x00007300ff2477ac */ /* 0x000e220008000800 */
[C---:B--2---:R-:W-:Y:S01]  /*3eb80*/  IMAD.WIDE R52, R55.reuse, 0x2, R2 ;  /* 0x0000000237347825 */ /* 0x044fe200078e0202 */
[----:B------:R-:W2:Y:S03]  /*3eb90*/  LDCU UR37, c[0x0][0x398] ;  /* 0x00007300ff2577ac */ /* 0x000ea60008000800 */
[----:B------:R-:W-:Y:S01]  /*3eba0*/  IMAD.WIDE R50, R55, 0x2, R48 ;  /* 0x0000000237327825 */ /* 0x000fe200078e0230 */
[----:B------:R-:W-:Y:S01]  /*3ebb0*/  PRMT R55, R58, 0x7632, R55 ;  /* 0x000076323a377816 */ /* 0x000fe20000000037 */
[----:B------:R0:W-:Y:S04]  /*3ebc0*/  @P4 STG.E.U16 desc[UR12][R52.64], R58 ;  /* 0x0000003a34004986 */ /* 0x0001e8000c10150c */
[----:B------:R1:W-:Y:S01]  /*3ebd0*/  @P6 STG.E.U16 desc[UR12][R50.64], R55 ;  /* 0x0000003732006986 */ /* 0x0003e2000c10150c */
[----:B------:R-:W-:Y:S01]  /*3ebe0*/  ISETP.LT.AND P6, PT, R61, UR33, !P5 ;  /* 0x000000213d007c0c */ /* 0x000fe2000efc1270 */
[----:B------:R-:W2:Y:S01]  /*3ebf0*/  LDCU UR33, c[0x0][0x398] ;  /* 0x00007300ff2177ac */ /* 0x000ea20008000800 */
[----:B0-----:R-:W-:-:S04]  /*3ec00*/  IMAD.WIDE R52, R54, 0x2, R2 ;  /* 0x0000000236347825 */ /* 0x001fc800078e0202 */
[C---:B-1----:R-:W-:Y:S01]  /*3ec10*/  VIADD R55, R54.reuse, UR30 ;  /* 0x0000001e36377c36 */ /* 0x042fe20008000000 */
[----:B------:R0:W-:Y:S01]  /*3ec20*/  @P3 STG.E.U16 desc[UR12][R52.64], R59 ;  /* 0x0000003b34003986 */ /* 0x0001e2000c10150c */
[----:B------:R-:W-:Y:S01]  /*3ec30*/  IMAD.WIDE R50, R54, 0x2, R48 ;  /* 0x0000000236327825 */ /* 0x000fe200078e0230 */
[----:B------:R-:W-:Y:S01]  /*3ec40*/  ISETP.LT.AND P5, PT, R60, UR32, !P5 ;  /* 0x000000203c007c0c */ /* 0x000fe2000efa1270 */
[----:B------:R-:W1:Y:S01]  /*3ec50*/  LDCU UR32, c[0x0][0x398] ;  /* 0x00007300ff2077ac */ /* 0x000e620008000800 */
[----:B------:R-:W-:Y:S02]  /*3ec60*/  ISETP.GE.AND P4, PT, R56, UR10, PT ;  /* 0x0000000a38007c0c */ /* 0x000fe4000bf86270 */
[----:B------:R1:W-:Y:S01]  /*3ec70*/  @P0 STG.E.U16 desc[UR12][R50.64], R57 ;  /* 0x0000003932000986 */ /* 0x0003e2000c10150c */
[----:B0-----:R-:W-:Y:S01]  /*3ec80*/  IMAD.WIDE R52, R55, 0x2, R2 ;  /* 0x0000000237347825 */ /* 0x001fe200078e0202 */
[----:B------:R-:W0:Y:S04]  /*3ec90*/  LDCU UR10, c[0x0][0x39c] ;  /* 0x00007380ff0a77ac */ /* 0x000e280008000800 */
[----:B----4-:R4:W-:Y:S01]  /*3eca0*/  @P6 STG.E.U16 desc[UR12][R52.64], R7 ;  /* 0x0000000734006986 */ /* 0x0109e2000c10150c */
[----:B------:R-:W-:Y:S01]  /*3ecb0*/  ISETP.LT.AND P6, PT, R61, UR34, !P2 ;  /* 0x000000223d007c0c */ /* 0x000fe2000d7c1270 */
[----:B------:R-:W-:-:S02]  /*3ecc0*/  VIADD R56, R47, 0x30 ;  /* 0x000000302f387836 */ /* 0x000fc40000000000 */
[C---:B------:R-:W-:Y:S01]  /*3ecd0*/  VIADD R54, R55.reuse, UR30 ;  /* 0x0000001e37367c36 */ /* 0x040fe20008000000 */
[----:B------:R-:W0:Y:S01]  /*3ece0*/  LDCU UR34, c[0x0][0x398] ;  /* 0x00007300ff2277ac */ /* 0x000e220008000800 */
[----:B-1----:R-:W-:Y:S01]  /*3ecf0*/  IMAD.WIDE R50, R55, 0x2, R48 ;  /* 0x0000000237327825 */ /* 0x002fe200078e0230 */
[----:B------:R-:W-:Y:S02]  /*3ed00*/  ISETP.GE.AND P3, PT, R56, UR14, PT ;  /* 0x0000000e38007c0c */ /* 0x000fe4000bf66270 */
[----:B----4-:R-:W-:Y:S01]  /*3ed10*/  IADD3 R52, PT, PT, R47, 0x31, RZ ;  /* 0x000000312f347810 */ /* 0x010fe20007ffe0ff */
[----:B------:R-:W1:Y:S01]  /*3ed20*/  LDCU UR14, c[0x0][0x39c] ;  /* 0x00007380ff0e77ac */ /* 0x000e620008000800 */
[----:B------:R-:W-:Y:S02]  /*3ed30*/  PRMT R56, R7, 0x7632, R56 ;  /* 0x0000763207387816 */ /* 0x000fe40000000038 */
[----:B------:R-:W-:Y:S01]  /*3ed40*/  ISETP.GE.AND P0, PT, R52, UR15, PT ;  /* 0x0000000f34007c0c */ /* 0x000fe2000bf06270 */
[----:B------:R-:W-:Y:S01]  /*3ed50*/  IMAD.WIDE R52, R54, 0x2, R2 ;  /* 0x0000000236347825 */ /* 0x000fe200078e0202 */
[----:B------:R-:W-:Y:S01]  /*3ed60*/  ISETP.LT.AND P2, PT, R60, UR38, !P2 ;  /* 0x000000263c007c0c */ /* 0x000fe2000d741270 */
[----:B------:R4:W-:Y:S01]  /*3ed70*/  @P5 STG.E.U16 desc[UR12][R50.64], R56 ;  /* 0x0000003832005986 */ /* 0x0009e2000c10150c */
[----:B------:R-:W-:Y:S01]  /*3ed80*/  ISETP.LT.AND P5, PT, R61, UR39, !P4 ;  /* 0x000000273d007c0c */ /* 0x000fe2000e7a1270 */
[----:B------:R-:W0:Y:S02]  /*3ed90*/  LDCU UR15, c[0x0][0x398] ;  /* 0x00007300ff0f77ac */ /* 0x000e240008000800 */
[----:B---3--:R3:W-:Y:S01]  /*3eda0*/  @P6 STG.E.U16 desc[UR12][R52.64], R6 ;  /* 0x0000000634006986 */ /* 0x0087e2000c10150c */
[----:B------:R-:W-:Y:S01]  /*3edb0*/  PRMT R55, R6, 0x7632, R55 ;  /* 0x0000763206377816 */ /* 0x000fe20000000037 */
[----:B------:R-:W0:Y:S01]  /*3edc0*/  LDCU UR38, c[0x0][0x398] ;  /* 0x00007300ff2677ac */ /* 0x000e220008000800 */
[----:B------:R-:W-:Y:S01]  /*3edd0*/  ISETP.LT.AND P4, PT, R60, UR40, !P4 ;  /* 0x000000283c007c0c */ /* 0x000fe2000e781270 */
[----:B------:R-:W0:Y:S01]  /*3ede0*/  LDCU UR39, c[0x0][0x398] ;  /* 0x00007300ff2777ac */ /* 0x000e220008000800 */
[----:B----4-:R-:W-:-:S04]  /*3edf0*/  IMAD.WIDE R50, R54, 0x2, R48 ;  /* 0x0000000236327825 */ /* 0x010fc800078e0230 */
[----:B---3--:R-:W-:Y:S01]  /*3ee00*/  VIADD R52, R47, 0x32 ;  /* 0x000000322f347836 */ /* 0x008fe20000000000 */
[----:B------:R3:W-:Y:S04]  /*3ee10*/  @P2 STG.E.U16 desc[UR12][R50.64], R55 ;  /* 0x0000003732002986 */ /* 0x0007e8000c10150c */
[----:B------:R-:W-:Y:S01]  /*3ee20*/  ISETP.GE.AND P6, PT, R52, UR5, PT ;  /* 0x0000000534007c0c */ /* 0x000fe2000bfc6270 */
[----:B------:R-:W-:Y:S01]  /*3ee30*/  VIADD R52, R54, UR30 ;  /* 0x0000001e36347c36 */ /* 0x000fe20008000000 */
[----:B------:R-:W-:Y:S01]  /*3ee40*/  PRMT R56, R5, 0x7632, R56 ;  /* 0x0000763205387816 */ /* 0x000fe20000000038 */
[----:B------:R-:W4:Y:S02]  /*3ee50*/  LDCU UR5, c[0x0][0x39c] ;  /* 0x00007380ff0577ac */ /* 0x000f240008000800 */
[----:B---3--:R-:W-:-:S04]  /*3ee60*/  IMAD.WIDE R50, R52, 0x2, R2 ;  /* 0x0000000234327825 */ /* 0x008fc800078e0202 */
[C---:B------:R-:W-:Y:S01]  /*3ee70*/  VIADD R55, R52.reuse, UR30 ;  /* 0x0000001e34377c36 */ /* 0x040fe20008000000 */
[----:B------:R3:W-:Y:S01]  /*3ee80*/  @P5 STG.E.U16 desc[UR12][R50.64], R5 ;  /* 0x0000000532005986 */ /* 0x0007e2000c10150c */
[----:B------:R-:W-:-:S05]  /*3ee90*/  IMAD.WIDE R52, R52, 0x2, R48 ;  /* 0x0000000234347825 */ /* 0x000fca00078e0230 */
[----:B------:R0:W-:Y:S04]  /*3eea0*/  @P4 STG.E.U16 desc[UR12][R52.64], R56 ;  /* 0x0000003834004986 */ /* 0x0001e8000c10150c */
[----:B---3--:R-:W3:Y:S04]  /*3eeb0*/  LDL.LU R5, [R1+0x144] ;  /* 0x0001440001057983 */ /* 0x008ee80000300800 */
[----:B------:R-:W2:Y:S04]  /*3eec0*/  LDL.LU R58, [R1+0x138] ;  /* 0x00013800013a7983 */ /* 0x000ea80000300800 */
[----:B------:R-:W2:Y:S04]  /*3eed0*/  LDL.LU R59, [R1+0x148] ;  /* 0x00014800013b7983 */ /* 0x000ea80000300800 */
[----:B------:R-:W2:Y:S04]  /*3eee0*/  LDL.LU R7, [R1+0x13c] ;  /* 0x00013c0001077983 */ /* 0x000ea80000300800 */
[----:B------:R-:W2:Y:S04]  /*3eef0*/  LDL.LU R6, [R1+0x14c] ;  /* 0x00014c0001067983 */ /* 0x000ea80000300800 */
[----:B0-----:R-:W2:Y:S01]  /*3ef00*/  LDL.LU R53, [R1+0x130] ;  /* 0x0001300001357983 */ /* 0x001ea20000300800 */
[----:B------:R-:W-:-:S02]  /*3ef10*/  ISETP.LT.AND P2, PT, R61, UR41, !P3 ;  /* 0x000000293d007c0c */ /* 0x000fc4000df41270 */
[----:B------:R-:W-:Y:S01]  /*3ef20*/  ISETP.LT.AND P3, PT, R60, UR16, !P3 ;  /* 0x000000103c007c0c */ /* 0x000fe2000df61270 */
[----:B------:R-:W-:Y:S01]  /*3ef30*/  IMAD.WIDE R50, R55, 0x2, R2 ;  /* 0x0000000237327825 */ /* 0x000fe200078e0202 */
[----:B------:R-:W0:Y:S03]  /*3ef40*/  LDCU UR16, c[0x0][0x398] ;  /* 0x00007300ff1077ac */ /* 0x000e260008000800 */
[----:B------:R-:W-:-:S06]  /*3ef50*/  VIADD R54, R47, 0x33 ;  /* 0x000000332f367836 */ /* 0x000fcc0000000000 */
[----:B--2---:R2:W-:Y:S01]  /*3ef60*/  @P2 STG.E.U16 desc[UR12][R50.64], R53 ;  /* 0x0000003532002986 */ /* 0x0045e2000c10150c */
[----:B------:R-:W-:Y:S01]  /*3ef70*/  PRMT R56, R53, 0x7632, R56 ;  /* 0x0000763235387816 */ /* 0x000fe20000000038 */
[----:B--2---:R-:W-:-:S05]  /*3ef80*/  IMAD.WIDE R50, R55, 0x2, R48 ;  /* 0x0000000237327825 */ /* 0x004fca00078e0230 */
[----:B------:R2:W-:Y:S04]  /*3ef90*/  @P3 STG.E.U16 desc[UR12][R50.64], R56 ;  /* 0x0000003832003986 */ /* 0x0005e8000c10150c */
[----:B--2---:R-:W2:Y:S01]  /*3efa0*/  LDL.LU R51, [R1+0x140] ;  /* 0x0001400001337983 */ /* 0x004ea20000300800 */
[----:B------:R-:W-:Y:S01]  /*3efb0*/  ISETP.LT.AND P2, PT, R61, UR18, !P0 ;  /* 0x000000123d007c0c */ /* 0x000fe2000c741270 */
[C---:B------:R-:W-:Y:S01]  /*3efc0*/  VIADD R52, R47.reuse, 0x34 ;  /* 0x000000342f347836 */ /* 0x040fe20000000000 */
[----:B------:R-:W-:Y:S01]  /*3efd0*/  ISETP.GE.AND P5, PT, R54, UR8, PT ;  /* 0x0000000836007c0c */ /* 0x000fe2000bfa6270 */
[----:B------:R-:W-:Y:S01]  /*3efe0*/  VIADD R56, R47, 0x35 ;  /* 0x000000352f387836 */ /* 0x000fe20000000000 */
[----:B------:R-:W-:Y:S01]  /*3eff0*/  IADD3 R54, PT, PT, R55, UR30, RZ ;  /* 0x0000001e37367c10 */ /* 0x000fe2000fffe0ff */
[----:B------:R-:W0:Y:S01]  /*3f000*/  LDCU UR8, c[0x0][0x39c] ;  /* 0x00007380ff0877ac */ /* 0x000e220008000800 */
[----:B------:R-:W-:-:S03]  /*3f010*/  ISETP.GE.AND P4, PT, R52, UR4, PT ;  /* 0x0000000434007c0c */ /* 0x000fc6000bf86270 */
[----:B------:R-:W-:Y:S01]  /*3f020*/  IMAD.WIDE R52, R54, 0x2, R2 ;  /* 0x0000000236347825 */ /* 0x000fe200078e0202 */
[----:B------:R-:W-:Y:S01]  /*3f030*/  ISETP.LT.AND P0, PT, R60, UR42, !P0 ;  /* 0x0000002a3c007c0c */ /* 0x000fe2000c701270 */
[----:B------:R-:W0:Y:S02]  /*3f040*/  LDCU UR4, c[0x0][0x39c] ;  /* 0x00007380ff0477ac */ /* 0x000e240008000800 */
[C---:B------:R-:W-:Y:S01]  /*3f050*/  VIADD R55, R54.reuse, UR30 ;  /* 0x0000001e36377c36 */ /* 0x040fe20008000000 */
        /* <DEDUP_REMOVED lines=8> */
[C---:B------:R-:W-:Y:S01]  /*3f0e0*/  IMAD.WIDE R52, R55.reuse, 0x2, R2 ;  /* 0x0000000237347825 */ /* 0x040fe200078e0202 */
[----:B------:R-:W-:Y:S01]  /*3f0f0*/  ISETP.GE.AND P2, PT, R56, UR6, PT ;  /* 0x0000000638007c0c */ /* 0x000fe2000bf46270 */
[----:B------:R0:W-:Y:S01]  /*3f100*/  @P0 STG.E.U16 desc[UR12][R50.64], R57 ;  /* 0x0000003932000986 */ /* 0x0001e2000c10150c */
[----:B------:R-:W1:Y:S01]  /*3f110*/  LDCU UR6, c[0x0][0x39c] ;  /* 0x00007380ff0677ac */ /* 0x000e620008000800 */
[----:B------:R-:W1:Y:S01]  /*3f120*/  LDCU UR22, c[0x0][0x398] ;  /* 0x00007300ff1677ac */ /* 0x000e620008000800 */
[----:B0-----:R-:W-:-:S04]  /*3f130*/  IMAD.WIDE R50, R55, 0x2, R48 ;  /* 0x0000000237327825 */ /* 0x001fc800078e0230 */
[----:B------:R-:W-:Y:S01]  /*3f140*/  VIADD R55, R55, UR30 ;  /* 0x0000001e37377c36 */ /* 0x000fe20008000000 */
[----:B------:R-:W-:Y:S01]  /*3f150*/  PRMT R57, R58, 0x7632, R57 ;  /* 0x000076323a397816 */ /* 0x000fe20000000039 */
[----:B------:R-:W-:Y:S01]  /*3f160*/  VIADD R56, R47, 0x37 ;  /* 0x000000372f387836 */ /* 0x000fe20000000000 */
[----:B--2---:R0:W-:Y:S01]  /*3f170*/  @P3 STG.E.U16 desc[UR12][R52.64], R54 ;  /* 0x0000003634003986 */ /* 0x0041e2000c10150c */
[----:B------:R-:W-:Y:S01]  /*3f180*/  ISETP.LT.AND P3, PT, R61, UR24, !P5 ;  /* 0x000000183d007c0c */ /* 0x000fe2000ef61270 */
[----:B------:R-:W2:Y:S01]  /*3f190*/  LDCU UR24, c[0x0][0x398] ;  /* 0x00007300ff1877ac */ /* 0x000ea20008000800 */
[----:B------:R-:W-:Y:S01]  /*3f1a0*/  ISETP.LT.AND P5, PT, R60, UR26, !P5 ;  /* 0x0000001a3c007c0c */ /* 0x000fe2000efa1270 */
[----:B------:R-:W1:Y:S01]  /*3f1b0*/  LDCU UR26, c[0x0][0x398] ;  /* 0x00007300ff1a77ac */ /* 0x000e620008000800 */
[----:B0-----:R-:W-:Y:S01]  /*3f1c0*/  PRMT R53, R54, 0x7632, R53 ;  /* 0x0000763236357816 */ /* 0x001fe20000000035 */
[----:B------:R-:W-:Y:S02]  /*3f1d0*/  VIADD R52, R47, 0x36 ;  /* 0x000000362f347836 */ /* 0x000fe40000000000 */
[----:B------:R-:W-:-:S02]  /*3f1e0*/  VIADD R54, R55, UR30 ;  /* 0x0000001e37367c36 */ /* 0x000fc40008000000 */
[----:B------:R0:W-:Y:S01]  /*3f1f0*/  @P6 STG.E.U16 desc[UR12][R50.64], R53 ;  /* 0x0000003532006986 */ /* 0x0001e2000c10150c */
[----:B------:R-:W-:Y:S01]  /*3f200*/  ISETP.GE.AND P0, PT, R52, UR10, PT ;  /* 0x0000000a34007c0c */ /* 0x000fe2000bf06270 */
[----:B------:R-:W1:Y:S01]  /*3f210*/  LDCU UR10, c[0x0][0x39c] ;  /* 0x00007380ff0a77ac */ /* 0x000e620008000800 */
[----:B------:R-:W-:Y:S02]  /*3f220*/  ISETP.LT.AND P6, PT, R61, UR28, !P4 ;  /* 0x0000001c3d007c0c */ /* 0x000fe4000e7c1270 */
[----:B------:R-:W-:Y:S01]  /*3f230*/  ISETP.LT.AND P4, PT, R60, UR31, !P4 ;  /* 0x0000001f3c007c0c */ /* 0x000fe2000e781270 */
[----:B------:R-:W1:Y:S01]  /*3f240*/  LDCU UR28, c[0x0][0x398] ;  /* 0x00007300ff1c77ac */ /* 0x000e620008000800 */
[----:B------:R-:W1:Y:S01]  /*3f250*/  LDCU UR31, c[0x0][0x398] ;  /* 0x00007300ff1f77ac */ /* 0x000e620008000800 */
[----:B0-----:R-:W-:-:S04]  /*3f260*/  IMAD.WIDE R52, R55, 0x2, R2 ;  /* 0x0000000237347825 */ /* 0x001fc800078e0202 */
[----:B------:R-:W-:Y:S01]  /*3f270*/  IMAD.WIDE R50, R55, 0x2, R48 ;  /* 0x0000000237327825 */ /* 0x000fe200078e0230 */
[----:B---3--:R-:W-:Y:S01]  /*3f280*/  PRMT R55, R5, 0x7632, R55 ;  /* 0x0000763205377816 */ /* 0x008fe20000000037 */
[----:B------:R0:W-:Y:S04]  /*3f290*/  @P3 STG.E.U16 desc[UR12][R52.64], R5 ;  /* 0x0000000534003986 */ /* 0x0001e8000c10150c */
[----:B------:R3:W-:Y:S01]  /*3f2a0*/  @P5 STG.E.U16 desc[UR12][R50.64], R55 ;  /* 0x0000003732005986 */ /* 0x0007e2000c10150c */
[----:B------:R-:W-:Y:S01]  /*3f2b0*/  ISETP.LT.AND P5, PT, R61, UR35, !P2 ;  /* 0x000000233d007c0c */ /* 0x000fe2000d7a1270 */
[----:B------:R-:W2:Y:S01]  /*3f2c0*/  LDCU UR35, c[0x0][0x398] ;  /* 0x00007300ff2377ac */ /* 0x000ea20008000800 */
[C---:B0-----:R-:W-:Y:S01]  /*3f2d0*/  IMAD.WIDE R52, R54.reuse, 0x2, R2 ;  /* 0x0000000236347825 */ /* 0x041fe200078e0202 */
[----:B------:R-:W2:Y:S01]  /*3f2e0*/  LDL.LU R5, [R1+0x1368] ;  /* 0x0013680001057983 */ /* 0x000ea20000300800 */
[----:B---3--:R-:W-:-:S03]  /*3f2f0*/  IADD3 R55, PT, PT, R54, UR30, RZ ;  /* 0x0000001e36377c10 */ /* 0x008fc6000fffe0ff */
[----:B------:R0:W-:Y:S01]  /*3f300*/  @P6 STG.E.U16 desc[UR12][R52.64], R58 ;  /* 0x0000003a34006986 */ /* 0x0001e2000c10150c */
[----:B------:R-:W-:Y:S01]  /*3f310*/  IMAD.WIDE R50, R54, 0x2, R48 ;  /* 0x0000000236327825 */ /* 0x000fe200078e0230 */
[----:B------:R-:W-:Y:S01]  /*3f320*/  ISETP.LT.AND P2, PT, R60, UR33, !P2 ;  /* 0x000000213c007c0c */ /* 0x000fe2000d741270 */
[----:B------:R-:W3:Y:S01]  /*3f330*/  LDCU UR33, c[0x0][0x398] ;  /* 0x00007300ff2177ac */ /* 0x000ee20008000800 */
[----:B-1----:R-:W-:Y:S02]  /*3f340*/  ISETP.GE.AND P3, PT, R56, UR14, PT ;  /* 0x0000000e38007c0c */ /* 0x002fe4000bf66270 */
[----:B------:R1:W-:Y:S01]  /*3f350*/  @P4 STG.E.U16 desc[UR12][R50.64], R57 ;  /* 0x0000003932004986 */ /* 0x0003e2000c10150c */
[----:B0-----:R-:W-:Y:S01]  /*3f360*/  IMAD.WIDE R52, R55, 0x2, R2 ;  /* 0x0000000237347825 */ /* 0x001fe200078e0202 */
[----:B------:R-:W0:Y:S04]  /*3f370*/  LDCU UR14, c[0x0][0x39c] ;  /* 0x00007380ff0e77ac */ /* 0x000e280008000800 */
[----:B------:R3:W-:Y:S01]  /*3f380*/  @P5 STG.E.U16 desc[UR12][R52.64], R59 ;  /* 0x0000003b34005986 */ /* 0x0007e2000c10150c */
[----:B------:R-:W-:Y:S01]  /*3f390*/  ISETP.LT.AND P5, PT, R61, UR36, !P0 ;  /* 0x000000243d007c0c */ /* 0x000fe2000c7a1270 */
[----:B------:R-:W-:Y:S01]  /*3f3a0*/  VIADD R56, R47, 0x38 ;  /* 0x000000382f387836 */ /* 0x000fe20000000000 */
[----:B------:R-:W0:Y:S01]  /*3f3b0*/  LDCU UR36, c[0x0][0x398] ;  /* 0x00007300ff2477ac */ /* 0x000e220008000800 */
[C---:B------:R-:W-:Y:S01]  /*3f3c0*/  VIADD R54, R55.reuse, UR30 ;  /* 0x0000001e37367c36 */ /* 0x040fe20008000000 */
[----:B-1----:R-:W2:Y:S01]  /*3f3d0*/  LDL.LU R57, [R1+0x160] ;  /* 0x0001600001397983 */ /* 0x002ea20000300800 */
[----:B------:R-:W-:Y:S01]  /*3f3e0*/  IMAD.WIDE R50, R55, 0x2, R48 ;  /* 0x0000000237327825 */ /* 0x000fe200078e0230 */
[----:B----4-:R-:W-:Y:S01]  /*3f3f0*/  ISETP.GE.AND P6, PT, R56, UR5, PT ;  /* 0x0000000538007c0c */ /* 0x010fe2000bfc6270 */
[----:B------:R-:W1:Y:S02]  /*3f400*/  LDCU UR5, c[0x0][0x39c] ;  /* 0x00007380ff0577ac */ /* 0x000e640008000800 */
[----:B---3--:R-:W-:Y:S01]  /*3f410*/  VIADD R52, R47, 0x39 ;  /* 0x000000392f347836 */ /* 0x008fe20000000000 */
[----:B------:R-:W-:Y:S01]  /*3f420*/  PRMT R56, R59, 0x7632, R56 ;  /* 0x000076323b387816 */ /* 0x000fe20000000038 */
[----:B------:R-:W3:Y:S03]  /*3f430*/  LDL.LU R58, [R1+0x158] ;  /* 0x00015800013a7983 */ /* 0x000ee60000300800 */
[----:B------:R-:W-:Y:S01]  /*3f440*/  ISETP.GE.AND P4, PT, R52, UR8, PT ;  /* 0x0000000834007c0c */ /* 0x000fe2000bf86270 */
[----:B------:R-:W-:Y:S01]  /*3f450*/  IMAD.WIDE R52, R54, 0x2, R2 ;  /* 0x0000000236347825 */ /* 0x000fe200078e0202 */
[C---:B------:R-:W-:Y:S01]  /*3f460*/  ISETP.LT.AND P0, PT, R60.reuse, UR32, !P0 ;  /* 0x000000203c007c0c */ /* 0x040fe2000c701270 */
[----:B------:R4:W-:Y:S01]  /*3f470*/  @P2 STG.E.U16 desc[UR12][R50.64], R56 ;  /* 0x0000003832002986 */ /* 0x0009e2000c10150c */
[----:B------:R-:W-:Y:S01]  /*3f480*/  PRMT R55, R7, 0x7632, R55 ;  /* 0x0000763207377816 */ /* 0x000fe20000000037 */
[----:B------:R-:W0:Y:S02]  /*3f490*/  LDCU UR8, c[0x0][0x39c] ;  /* 0x00007380ff0877ac */ /* 0x000e240008000800 */
[----:B------:R1:W-:Y:S01]  /*3f4a0*/  @P5 STG.E.U16 desc[UR12][R52.64], R7 ;  /* 0x0000000734005986 */ /* 0x0003e2000c10150c */
[----:B------:R-:W-:Y:S01]  /*3f4b0*/  ISETP.LT.AND P5, PT, R61, UR15, !P3 ;  /* 0x0000000f3d007c0c */ /* 0x000fe2000dfa1270 */
[----:B------:R-:W0:Y:S01]  /*3f4c0*/  LDCU UR32, c[0x0][0x398] ;  /* 0x00007300ff2077ac */ /* 0x000e220008000800 */
[----:B------:R-:W-:Y:S01]  /*3f4d0*/  ISETP.LT.AND P3, PT, R60, UR34, !P3 ;  /* 0x000000223c007c0c */ /* 0x000fe2000df61270 */
[----:B------:R-:W2:Y:S01]  /*3f4e0*/  LDL.LU R59, [R1+0x168] ;  /* 0x00016800013b7983 */ /* 0x000ea20000300800 */
[----:B------:R-:W0:Y:S01]  /*3f4f0*/  LDCU UR15, c[0x0][0x398] ;  /* 0x00007300ff0f77ac */ /* 0x000e220008000800 */
[----:B----4-:R-:W-:Y:S01]  /*3f500*/  IMAD.WIDE R50, R54, 0x2, R48 ;  /* 0x0000000236327825 */ /* 0x010fe200078e0230 */
[----:B------:R-:W-:Y:S01]  /*3f510*/  PRMT R56, R6, 0x7632, R56 ;  /* 0x0000763206387816 */ /* 0x000fe20000000038 */
[----:B------:R-:W4:Y:S02]  /*3f520*/  LDCU UR34, c[0x0][0x398] ;  /* 0x00007300ff2277ac */ /* 0x000f240008000800 */
[----:B-1----:R-:W-:Y:S01]  /*3f530*/  VIADD R52, R47, 0x3a ;  /* 0x0000003a2f347836 */ /* 0x002fe20000000000 */
[----:B------:R-:W2:Y:S04]  /*3f540*/  LDL.LU R7, [R1+0x15c] ;  /* 0x00015c0001077983 */ /* 0x000ea80000300800 */
[----:B------:R-:W-:Y:S01]  /*3f550*/  ISETP.GE.AND P2, PT, R52, UR4, PT ;  /* 0x0000000434007c0c */ /* 0x000fe2000bf46270 */
[----:B------:R-:W-:Y:S01]  /*3f560*/  VIADD R52, R54, UR30 ;  /* 0x0000001e36347c36 */ /* 0x000fe20008000000 */
[----:B------:R1:W-:Y:S01]  /*3f570*/  @P0 STG.E.U16 desc[UR12][R50.64], R55 ;  /* 0x0000003732000986 */ /* 0x0003e2000c10150c */
[----:B------:R-:W0:Y:S03]  /*3f580*/  LDCU UR4, c[0x0][0x39c] ;  /* 0x00007380ff0477ac */ /* 0x000e260008000800 */
[C---:B------:R-:W-:Y:S01]  /*3f590*/  IADD3 R54, PT, PT, R52.reuse, UR30, RZ ;  /* 0x0000001e34367c10 */ /* 0x040fe2000fffe0ff */
[----:B-1----:R-:W-:-:S04]  /*3f5a0*/  IMAD.WIDE R50, R52, 0x2, R2 ;  /* 0x0000000234327825 */ /* 0x002fc800078e0202 */
[----:B------:R-:W-:Y:S01]  /*3f5b0*/  IMAD.WIDE R52, R52, 0x2, R48 ;  /* 0x0000000234347825 */ /* 0x000fe200078e0230 */
[----:B------:R1:W-:Y:S04]  /*3f5c0*/  @P5 STG.E.U16 desc[UR12][R50.64], R6 ;  /* 0x0000000632005986 */ /* 0x0003e8000c10150c */
[----:B------:R0:W-:Y:S04]  /*3f5d0*/  @P3 STG.E.U16 desc[UR12][R52.64], R56 ;  /* 0x0000003834003986 */ /* 0x0001e8000c10150c */
[----:B-1----:R-:W2:Y:S04]  /*3f5e0*/  LDL.LU R6, [R1+0x16c] ;  /* 0x00016c0001067983 */ /* 0x002ea80000300800 */
[----:B0-----:R-:W2:Y:S01]  /*3f5f0*/  LDL.LU R53, [R1+0x150] ;  /* 0x0001500001357983 */ /* 0x001ea20000300800 */
[----:B------:R-:W-:Y:S01]  /*3f600*/  ISETP.LT.AND P0, PT, R61, UR37, !P6 ;  /* 0x000000253d007c0c */ /* 0x000fe2000f701270 */
[----:B------:R-:W-:Y:S01]  /*3f610*/  VIADD R55, R47, 0x3b ;  /* 0x0000003b2f377836 */ /* 0x000fe20000000000 */
[----:B------:R-:W-:Y:S01]  /*3f620*/  ISETP.LT.AND P6, PT, R60, UR38, !P6 ;  /* 0x000000263c007c0c */ /* 0x000fe2000f7c1270 */
[----:B------:R-:W-:Y:S01]  /*3f630*/  IMAD.WIDE R50, R54, 0x2, R2 ;  /* 0x0000000236327825 */ /* 0x000fe200078e0202 */
[----:B------:R-:W-:Y:S01]  /*3f640*/  ISETP.LT.AND P3, PT, R61, UR16, !P4 ;  /* 0x000000103d007c0c */ /* 0x000fe2000e761270 */
[----:B------:R-:W0:Y:S01]  /*3f650*/  LDCU UR16, c[0x0][0x398] ;  /* 0x00007300ff1077ac */ /* 0x000e220008000800 */
[----:B------:R-:W-:Y:S01]  /*3f660*/  ISETP.GE.AND P5, PT, R55, UR6, PT ;  /* 0x0000000637007c0c */ /* 0x000fe2000bfa6270 */
[----:B------:R-:W-:-:S02]  /*3f670*/  VIADD R52, R47, 0x3c ;  /* 0x0000003c2f347836 */ /* 0x000fc40000000000 */
[----:B------:R-:W-:Y:S01]  /*3f680*/  VIADD R55, R54, UR30 ;  /* 0x0000001e36377c36 */ /* 0x000fe20008000000 */
[----:B------:R-:W1:Y:S03]  /*3f690*/  LDCU UR37, c[0x0][0x398] ;  /* 0x00007300ff2577ac */ /* 0x000e660008000800 */
[----:B--2---:R2:W-:Y:S01]  /*3f6a0*/  @P0 STG.E.U16 desc[UR12][R50.64], R53 ;  /* 0x0000003532000986 */ /* 0x0045e2000c10150c */
[----:B------:R-:W-:Y:S01]  /*3f6b0*/  PRMT R56, R53, 0x7632, R56 ;  /* 0x0000763235387816 */ /* 0x000fe20000000038 */
[----:B------:R-:W0:Y:S01]  /*3f6c0*/  LDCU UR6, c[0x0][0x39c] ;  /* 0x00007380ff0677ac */ /* 0x000e220008000800 */
[----:B------:R-:W-:Y:S02]  /*3f6d0*/  ISETP.GE.AND P0, PT, R52, UR10, PT ;  /* 0x0000000a34007c0c */ /* 0x000fe4000bf06270 */
[----:B------:R-:W-:Y:S01]  /*3f6e0*/  ISETP.LT.AND P4, PT, R60, UR18, !P4 ;  /* 0x000000123c007c0c */ /* 0x000fe2000e781270 */
[----:B------:R-:W0:Y:S01]  /*3f6f0*/  LDCU UR10, c[0x0][0x39c] ;  /* 0x00007380ff0a77ac */ /* 0x000e220008000800 */
[----:B------:R-:W0:Y:S01]  /*3f700*/  LDCU UR18, c[0x0][0x398] ;  /* 0x00007300ff1277ac */ /* 0x000e220008000800 */
[----:B--2---:R-:W-:-:S04]  /*3f710*/  IMAD.WIDE R50, R54, 0x2, R48 ;  /* 0x0000000236327825 */ /* 0x004fc800078e0230 */
[C---:B------:R-:W-:Y:S01]  /*3f720*/  IMAD.WIDE R52, R55.reuse, 0x2, R2 ;  /* 0x0000000237347825 */ /* 0x040fe200078e0202 */
[----:B------:R2:W-:Y:S03]  /*3f730*/  @P6 STG.E.U16 desc[UR12][R50.64], R56 ;  /* 0x0000003832006986 */ /* 0x0005e6000c10150c */
[C---:B------:R-:W-:Y:S01]  /*3f740*/  VIADD R54, R55.reuse, UR30 ;  /* 0x0000001e37367c36 */ /* 0x040fe20008000000 */
[----:B------:R0:W-:Y:S01]  /*3f750*/  @P3 STG.E.U16 desc[UR12][R52.64], R57 ;  /* 0x0000003934003986 */ /* 0x0001e2000c10150c */
[----:B--2---:R-:W-:Y:S01]  /*3f760*/  IMAD.WIDE R50, R55, 0x2, R48 ;  /* 0x0000000237327825 */ /* 0x004fe200078e0230 */
[----:B------:R-:W-:Y:S02]  /*3f770*/  PRMT R56, R57, 0x7632, R56 ;  /* 0x0000763239387816 */ /* 0x000fe40000000038 */
[----:B------:R-:W2:Y:S01]  /*3f780*/  LDL.LU R55, [R1+0x154] ;  /* 0x0001540001377983 */ /* 0x000ea20000300800 */
[----:B0-----:R-:W-:-:S05]  /*3f790*/  VIADD R57, R47, 0x3d ;  /* 0x0000003d2f397836 */ /* 0x001fca0000000000 */
[----:B------:R-:W-:Y:S02]  /*3f7a0*/  ISETP.GE.AND P3, PT, R57, UR14, PT ;  /* 0x0000000e39007c0c */ /* 0x000fe4000bf66270 */
[C---:B------:R-:W-:Y:S01]  /*3f7b0*/  ISETP.LT.AND P6, PT, R61.reuse, UR20, !P2 ;  /* 0x000000143d007c0c */ /* 0x040fe2000d7c1270 */
[----:B------:R-:W3:Y:S01]  /*3f7c0*/  LDL.LU R57, [R1+0x164] ;  /* 0x0001640001397983 */ /* 0x000ee20000300800 */
[----:B------:R-:W-:Y:S01]  /*3f7d0*/  ISETP.LT.AND P2, PT, R60, UR39, !P2 ;  /* 0x000000273c007c0c */ /* 0x000fe2000d741270 */
[----:B------:R-:W-:Y:S01]  /*3f7e0*/  IMAD.WIDE R52, R54, 0x2, R2 ;  /* 0x0000000236347825 */ /* 0x000fe200078e0202 */
[----:B------:R-:W0:Y:S01]  /*3f7f0*/  LDCU UR14, c[0x0][0x398] ;  /* 0x00007300ff0e77ac */ /* 0x000e220008000800 */
[----:B------:R1:W-:Y:S01]  /*3f800*/  @P4 STG.E.U16 desc[UR12][R50.64], R56 ;  /* 0x0000003832004986 */ /* 0x0003e2000c10150c */
[----:B------:R-:W-:Y:S02]  /*3f810*/  ISETP.LT.AND P4, PT, R61, UR22, !P5 ;  /* 0x000000163d007c0c */ /* 0x000fe4000ef81270 */
[----:B------:R-:W-:Y:S01]  /*3f820*/  ISETP.LT.AND P5, PT, R60, UR24, !P5 ;  /* 0x000000183c007c0c */ /* 0x000fe2000efa1270 */
[----:B------:R-:W0:Y:S01]  /*3f830*/  LDCU UR20, c[0x0][0x398] ;  /* 0x00007300ff1477ac */ /* 0x000e220008000800 */
[----:B------:R-:W0:Y:S01]  /*3f840*/  LDCU UR22, c[0x0][0x398] ;  /* 0x00007300ff1677ac */ /* 0x000e220008000800 */
[----:B-1----:R-:W-:Y:S01]  /*3f850*/  IMAD.WIDE R50, R54, 0x2, R48 ;  /* 0x0000000236327825 */ /* 0x002fe200078e0230 */
[----:B------:R-:W-:Y:S01]  /*3f860*/  IADD3 R56, PT, PT, R47, 0x3f, RZ ;  /* 0x0000003f2f387810 */ /* 0x000fe20007ffe0ff */
[----:B------:R-:W1:Y:S01]  /*3f870*/  LDCU UR24, c[0x0][0x398] ;  /* 0x00007300ff1877ac */ /* 0x000e620008000800 */
[----:B--2---:R2:W-:Y:S02]  /*3f880*/  @P6 STG.E.U16 desc[UR12][R52.64], R55 ;  /* 0x0000003734006986 */ /* 0x0045e4000c10150c */
        /* <DEDUP_REMOVED lines=13> */
[----:B---3--:R-:W-:Y:S01]  /*3f960*/  PRMT R55, R57, 0x7632, R55 ;  /* 0x0000763239377816 */ /* 0x008fe20000000037 */
[----:B------:R3:W-:Y:S04]  /*3f970*/  @P4 STG.E.U16 desc[UR12][R52.64], R57 ;  /* 0x0000003934004986 */ /* 0x0007e8000c10150c */
[----:B------:R0:W-:Y:S01]  /*3f980*/  @P5 STG.E.U16 desc[UR12][R50.64], R55 ;  /* 0x0000003732005986 */ /* 0x0001e2000c10150c */
[----:B------:R-:W-:Y:S01]  /*3f990*/  ISETP.LT.AND P5, PT, R61, UR31, !P3 ;  /* 0x0000001f3d007c0c */ /* 0x000fe2000dfa1270 */
[----:B------:R-:W1:Y:S01]  /*3f9a0*/  LDCU UR31, c[0x0][0x398] ;  /* 0x00007300ff1f77ac */ /* 0x000e620008000800 */
[----:B------:R-:W-:Y:S01]  /*3f9b0*/  ISETP.GE.AND P4, PT, R56, UR8, PT ;  /* 0x0000000838007c0c */ /* 0x000fe2000bf86270 */
[----:B---3--:R-:W-:Y:S01]  /*3f9c0*/  IMAD.WIDE R52, R54, 0x2, R2 ;  /* 0x0000000236347825 */ /* 0x008fe200078e0202 */
[----:B------:R-:W-:Y:S01]  /*3f9d0*/  PRMT R56, R58, 0x7632, R56 ;  /* 0x000076323a387816 */ /* 0x000fe20000000038 */
[----:B------:R-:W3:Y:S02]  /*3f9e0*/  LDCU UR8, c[0x0][0x39c] ;  /* 0x00007380ff0877ac */ /* 0x000ee40008000800 */
[C---:B0-----:R-:W-:Y:S01]  /*3f9f0*/  VIADD R55, R54.reuse, UR30 ;  /* 0x0000001e36377c36 */ /* 0x041fe20008000000 */
[----:B------:R0:W-:Y:S01]  /*3fa00*/  @P2 STG.E.U16 desc[UR12][R52.64], R58 ;  /* 0x0000003a34002986 */ /* 0x0001e2000c10150c */
[----:B------:R-:W-:Y:S01]  /*3fa10*/  IMAD.WIDE R50, R54, 0x2, R48 ;  /* 0x0000000236327825 */ /* 0x000fe200078e0230 */
[----:B------:R-:W-:Y:S01]  /*3fa20*/  ISETP.LT.AND P3, PT, R60, UR35, !P3 ;  /* 0x000000233c007c0c */ /* 0x000fe2000df61270 */
[----:B------:R-:W1:Y:S03]  /*3fa30*/  LDCU UR35, c[0x0][0x398] ;  /* 0x00007300ff2377ac */ /* 0x000e660008000800 */
[----:B------:R2:W-:Y:S01]  /*3fa40*/  @P0 STG.E.U16 desc[UR12][R50.64], R56 ;  /* 0x0000003832000986 */ /* 0x0005e2000c10150c */
[----:B0-----:R-:W-:-:S05]  /*3fa50*/  IMAD.WIDE R52, R55, 0x2, R2 ;  /* 0x0000000237347825 */ /* 0x001fca00078e0202 */
[----:B------:R0:W-:Y:S01]  /*3fa60*/  @P5 STG.E.U16 desc[UR12][R52.64], R59 ;  /* 0x0000003b34005986 */ /* 0x0001e2000c10150c */
[----:B------:R-:W-:Y:S01]  /*3fa70*/  ISETP.LT.AND P5, PT, R61, UR33, !P6 ;  /* 0x000000213d007c0c */ /* 0x000fe2000f7a1270 */
[----:B------:R-:W-:Y:S01]  /*3fa80*/  VIADD R54, R55, UR30 ;  /* 0x0000001e37367c36 */ /* 0x000fe20008000000 */
[----:B--2---:R-:W-:Y:S01]  /*3fa90*/  PRMT R56, R59, 0x7632, R56 ;  /* 0x000076323b387816 */ /* 0x004fe20000000038 */
[----:B------:R-:W-:-:S04]  /*3faa0*/  IMAD.WIDE R50, R55, 0x2, R48 ;  /* 0x0000000237327825 */ /* 0x000fc800078e0230 */
[----:B0-----:R-:W-:Y:S01]  /*3fab0*/  VIADD R52, R47, 0x41 ;  /* 0x000000412f347836 */ /* 0x001fe20000000000 */
[----:B------:R-:W-:Y:S01]  /*3fac0*/  ISETP.LT.AND P6, PT, R60, UR32, !P6 ;  /* 0x000000203c007c0c */ /* 0x000fe2000f7c1270 */
[----:B------:R0:W-:Y:S01]  /*3fad0*/  @P3 STG.E.U16 desc[UR12][R50.64], R56 ;  /* 0x0000003832003986 */ /* 0x0001e2000c10150c */
[----:B------:R-:W-:Y:S01]  /*3fae0*/  PRMT R55, R7, 0x7632, R55 ;  /* 0x0000763207377816 */ /* 0x000fe20000000037 */
[----:B------:R-:W-:Y:S01]  /*3faf0*/  VIADD R57, R47, 0x40 ;  /* 0x000000402f397836 */ /* 0x000fe20000000000 */
[----:B------:R-:W-:Y:S01]  /*3fb00*/  ISETP.GE.AND P0, PT, R52, UR6, PT ;  /* 0x0000000634007c0c */ /* 0x000fe2000bf06270 */
[C---:B------:R-:W-:Y:S01]  /*3fb10*/  IMAD.WIDE R52, R54.reuse, 0x2, R2 ;  /* 0x0000000236347825 */ /* 0x040fe200078e0202 */
[----:B------:R-:W2:Y:S04]  /*3fb20*/  LDCU UR6, c[0x0][0x39c] ;  /* 0x00007380ff0677ac */ /* 0x000ea80008000800 */
[----:B------:R1:W-:Y:S01]  /*3fb30*/  @P5 STG.E.U16 desc[UR12][R52.64], R7 ;  /* 0x0000000734005986 */ /* 0x0003e2000c10150c */
[----:B------:R-:W-:Y:S01]  /*3fb40*/  ISETP.LT.AND P5, PT, R61, UR15, !P4 ;  /* 0x0000000f3d007c0c */ /* 0x000fe2000e7a1270 */
[----:B------:R-:W2:Y:S01]  /*3fb50*/  LDCU UR33, c[0x0][0x398] ;  /* 0x00007300ff2177ac */ /* 0x000ea20008000800 */
[C---:B0-----:R-:W-:Y:S01]  /*3fb60*/  IADD3 R56, PT, PT, R54.reuse, UR30, RZ ;  /* 0x0000001e36387c10 */ /* 0x041fe2000fffe0ff */
[----:B------:R-:W-:Y:S01]  /*3fb70*/  IMAD.WIDE R50, R54, 0x2, R48 ;  /* 0x0000000236327825 */ /* 0x000fe200078e0230 */
[----:B----4-:R-:W-:Y:S01]  /*3fb80*/  ISETP.LT.AND P4, PT, R60, UR34, !P4 ;  /* 0x000000223c007c0c */ /* 0x010fe2000e781270 */
[----:B------:R-:W0:Y:S02]  /*3fb90*/  LDCU UR32, c[0x0][0x398] ;  /* 0x00007300ff2077ac */ /* 0x000e240008000800 */
[----:B-1----:R-:W-:Y:S01]  /*3fba0*/  VIADD R52, R47, 0x42 ;  /* 0x000000422f347836 */ /* 0x002fe20000000000 */
[----:B------:R1:W-:Y:S01]  /*3fbb0*/  @P6 STG.E.U16 desc[UR12][R50.64], R55 ;  /* 0x0000003732006986 */ /* 0x0003e2000c10150c */
[----:B------:R-:W-:Y:S01]  /*3fbc0*/  ISETP.GE.AND P2, PT, R57, UR4, PT ;  /* 0x0000000439007c0c */ /* 0x000fe2000bf46270 */
[----:B------:R-:W-:Y:S01]  /*3fbd0*/  VIADD R54, R47, 0x43 ;  /* 0x000000432f367836 */ /* 0x000fe20000000000 */
[----:B------:R-:W4:Y:S01]  /*3fbe0*/  LDCU UR4, c[0x0][0x39c] ;  /* 0x00007380ff0477ac */ /* 0x000f220008000800 */
[----:B------:R-:W-:Y:S01]  /*3fbf0*/  ISETP.GE.AND P3, PT, R52, UR10, PT ;  /* 0x0000000a34007c0c */ /* 0x000fe2000bf66270 */
[C---:B------:R-:W-:Y:S01]  /*3fc00*/  IMAD.WIDE R52, R56.reuse, 0x2, R2 ;  /* 0x0000000238347825 */ /* 0x040fe200078e0202 */
[----:B------:R-:W2:Y:S01]  /*3fc10*/  LDL.LU R57, [R1+0x180] ;  /* 0x0001800001397983 */ /* 0x000ea20000300800 */
[----:B------:R-:W0:Y:S03]  /*3fc20*/  LDCU UR15, c[0x0][0x398] ;  /* 0x00007300ff0f77ac */ /* 0x000e260008000800 */
[----:B------:R3:W-:Y:S01]  /*3fc30*/  @P5 STG.E.U16 desc[UR12][R52.64], R6 ;  /* 0x0000000634005986 */ /* 0x0007e2000c10150c */
[----:B------:R-:W0:Y:S01]  /*3fc40*/  LDCU UR34, c[0x0][0x398] ;  /* 0x00007300ff2277ac */ /* 0x000e220008000800 */
[----:B-1----:R-:W-:-:S02]  /*3fc50*/  VIADD R55, R56, UR30 ;  /* 0x0000001e38377c36 */ /* 0x002fc40008000000 */
[----:B------:R-:W-:Y:S01]  /*3fc60*/  IMAD.WIDE R50, R56, 0x2, R48 ;  /* 0x0000000238327825 */ /* 0x000fe200078e0230 */
[----:B------:R-:W-:Y:S01]  /*3fc70*/  PRMT R56, R6, 0x7632, R56 ;  /* 0x0000763206387816 */ /* 0x000fe20000000038 */
[----:B------:R-:W1:Y:S01]  /*3fc80*/  LDCU UR10, c[0x0][0x39c] ;  /* 0x00007380ff0a77ac */ /* 0x000e620008000800 */
[----:B---3--:R-:W3:Y:S04]  /*3fc90*/  LDL.LU R6, [R1+0x184] ;  /* 0x0001840001067983 */ /* 0x008ee80000300800 */
[----:B------:R-:W2:Y:S04]  /*3fca0*/  LDL.LU R58, [R1+0x188] ;  /* 0x00018800013a7983 */ /* 0x000ea80000300800 */
[----:B------:R-:W2:Y:S04]  /*3fcb0*/  LDL.LU R59, [R1+0x17c] ;  /* 0x00017c00013b7983 */ /* 0x000ea80000300800 */
[----:B------:R-:W2:Y:S04]  /*3fcc0*/  LDL.LU R7, [R1+0x18c] ;  /* 0x00018c0001077983 */ /* 0x000ea80000300800 */
[----:B------:R0:W-:Y:S04]  /*3fcd0*/  @P4 STG.E.U16 desc[UR12][R50.64], R56 ;  /* 0x0000003832004986 */ /* 0x0001e8000c10150c */
[----:B0-----:R-:W2:Y:S01]  /*3fce0*/  LDL.LU R51, [R1+0x170] ;  /* 0x0001700001337983 */ /* 0x001ea20000300800 */
[----:B------:R-:W-:Y:S01]  /*3fcf0*/  ISETP.LT.AND P6, PT, R61, UR36, !P2 ;  /* 0x000000243d007c0c */ /* 0x000fe2000d7c1270 */
[C---:B------:R-:W-:Y:S01]  /*3fd00*/  IMAD.WIDE R52, R55.reuse, 0x2, R2 ;  /* 0x0000000237347825 */ /* 0x040fe200078e0202 */
[----:B------:R-:W-:Y:S01]  /*3fd10*/  ISETP.LT.AND P2, PT, R60, UR16, !P2 ;  /* 0x000000103c007c0c */ /* 0x000fe2000d741270 */
[----:B------:R-:W0:Y:S01]  /*3fd20*/  LDCU UR16, c[0x0][0x398] ;  /* 0x00007300ff1077ac */ /* 0x000e220008000800 */
[----:B------:R-:W-:Y:S01]  /*3fd30*/  ISETP.GE.AND P5, PT, R54, UR5, PT ;  /* 0x0000000536007c0c */ /* 0x000fe2000bfa6270 */
[----:B------:R-:W-:Y:S01]  /*3fd40*/  VIADD R54, R55, UR30 ;  /* 0x0000001e37367c36 */ /* 0x000fe20008000000 */
[----:B------:R-:W0:Y:S01]  /*3fd50*/  LDCU UR5, c[0x0][0x39c] ;  /* 0x00007380ff0577ac */ /* 0x000e220008000800 */
[----:B------:R-:W0:Y:S06]  /*3fd60*/  LDCU UR36, c[0x0][0x398] ;  /* 0x00007300ff2477ac */ /* 0x000e2c0008000800 */
[----:B--2---:R2:W-:Y:S01]  /*3fd70*/  @P6 STG.E.U16 desc[UR12][R52.64], R51 ;  /* 0x0000003334006986 */ /* 0x0045e2000c10150c */
[----:B------:R-:W-:Y:S01]  /*3fd80*/  PRMT R56, R51, 0x7632, R56 ;  /* 0x0000763233387816 */ /* 0x000fe20000000038 */
[----:B--2---:R-:W-:-:S02]  /*3fd90*/  VIADD R52, R47, 0x44 ;  /* 0x000000442f347836 */ /* 0x004fc40000000000 */
[----:B------:R-:W-:-:S03]  /*3fda0*/  IMAD.WIDE R50, R55, 0x2, R48 ;  /* 0x0000000237327825 */ /* 0x000fc600078e0230 */
[----:B------:R-:W-:Y:S01]  /*3fdb0*/  ISETP.GE.AND P4, PT, R52, UR8, PT ;  /* 0x0000000834007c0c */ /* 0x000fe2000bf86270 */
[C---:B------:R-:W-:Y:S01]  /*3fdc0*/  IMAD.WIDE R52, R54.reuse, 0x2, R2 ;  /* 0x0000000236347825 */ /* 0x040fe200078e0202 */
[----:B------:R2:W-:Y:S01]  /*3fdd0*/  @P2 STG.E.U16 desc[UR12][R50.64], R56 ;  /* 0x0000003832002986 */ /* 0x0005e2000c10150c */
[----:B------:R-:W-:Y:S01]  /*3fde0*/  ISETP.LT.AND P6, PT, R61, UR37, !P0 ;  /* 0x000000253d007c0c */ /* 0x000fe2000c7c1270 */
[----:B------:R-:W0:Y:S01]  /*3fdf0*/  LDCU UR8, c[0x0][0x39c] ;  /* 0x00007380ff0877ac */ /* 0x000e220008000800 */
[C---:B------:R-:W-:Y:S02]  /*3fe00*/  VIADD R55, R54.reuse, UR30 ;  /* 0x0000001e36377c36 */ /* 0x040fe40008000000 */
[----:B--2---:R-:W-:Y:S02]  /*3fe10*/  IMAD.WIDE R50, R54, 0x2, R48 ;  /* 0x0000000236327825 */ /* 0x004fe400078e0230 */
[----:B------:R-:W2:Y:S01]  /*3fe20*/  LDL.LU R54, [R1+0x174] ;  /* 0x0001740001367983 */ /* 0x000ea20000300800 */
[----:B------:R-:W-:-:S06]  /*3fe30*/  PRMT R56, R57, 0x7632, R56 ;  /* 0x0000763239387816 */ /* 0x000fcc0000000038 */
[----:B------:R0:W-:Y:S02]  /*3fe40*/  @P6 STG.E.U16 desc[UR12][R52.64], R57 ;  /* 0x0000003934006986 */ /* 0x0001e4000c10150c */
[----:B0-----:R-:W-:-:S05]  /*3fe50*/  VIADD R57, R47, 0x45 ;  /* 0x000000452f397836 */ /* 0x001fca0000000000 */
[----:B----4-:R-:W-:Y:S02]  /*3fe60*/  ISETP.GE.AND P6, PT, R57, UR4, PT ;  /* 0x0000000439007c0c */ /* 0x010fe4000bfc6270 */
[C---:B------:R-:W-:Y:S01]  /*3fe70*/  ISETP.LT.AND P0, PT, R60.reuse, UR18, !P0 ;  /* 0x000000123c007c0c */ /* 0x040fe2000c701270 */
[----:B------:R-:W4:Y:S01]  /*3fe80*/  LDL.LU R57, [R1+0x178] ;  /* 0x0001780001397983 */ /* 0x000f220000300800 */
[----:B------:R-:W-:Y:S01]  /*3fe90*/  ISETP.LT.AND P2, PT, R61, UR14, !P3 ;  /* 0x0000000e3d007c0c */ /* 0x000fe2000df41270 */
[C---:B------:R-:W-:Y:S01]  /*3fea0*/  IMAD.WIDE R52, R55.reuse, 0x2, R2 ;  /* 0x0000000237347825 */ /* 0x040fe200078e0202 */
[----:B------:R-:W-:Y:S01]  /*3feb0*/  ISETP.LT.AND P3, PT, R60, UR20, !P3 ;  /* 0x000000143c007c0c */ /* 0x000fe2000df61270 */
[----:B------:R-:W0:Y:S01]  /*3fec0*/  LDCU UR4, c[0x0][0x39c] ;  /* 0x00007380ff0477ac */ /* 0x000e220008000800 */
[----:B------:R-:W0:Y:S07]  /*3fed0*/  LDCU UR14, c[0x0][0x398] ;  /* 0x00007300ff0e77ac */ /* 0x000e2e0008000800 */
[----:B------:R0:W-:Y:S01]  /*3fee0*/  @P0 STG.E.U16 desc[UR12][R50.64], R56 ;  /* 0x0000003832000986 */ /* 0x0001e2000c10150c */
[----:B------:R-:W1:Y:S01]  /*3fef0*/  LDCU UR18, c[0x0][0x398] ;  /* 0x00007300ff1277ac */ /* 0x000e620008000800 */
[----:B------:R-:W1:Y:S01]  /*3ff00*/  LDCU UR20, c[0x0][0x398] ;  /* 0x00007300ff1477ac */ /* 0x000e620008000800 */
[----:B0-----:R-:W-:-:S04]  /*3ff10*/  IMAD.WIDE R50, R55, 0x2, R48 ;  /* 0x0000000237327825 */ /* 0x001fc800078e0230 */
[----:B------:R-:W-:Y:S02]  /*3ff20*/  VIADD R55, R55, UR30 ;  /* 0x0000001e37377c36 */ /* 0x000fe40008000000 */
[----:B------:R-:W-:Y:S01]  /*3ff30*/  VIADD R56, R47, 0x47 ;  /* 0x000000472f387836 */ /* 0x000fe20000000000 */
[----:B--2---:R0:W-:Y:S01]  /*3ff40*/  @P2 STG.E.U16 desc[UR12][R52.64], R54 ;  /* 0x0000003634002986 */ /* 0x0041e2000c10150c */
[----:B------:R-:W-:Y:S01]  /*3ff50*/  ISETP.LT.AND P2, PT, R61, UR22, !P5 ;  /* 0x000000163d007c0c */ /* 0x000fe2000ef41270 */
[----:B------:R-:W2:Y:S01]  /*3ff60*/  LDCU UR22, c[0x0][0x398] ;  /* 0x00007300ff1677ac */ /* 0x000ea20008000800 */
[----:B------:R-:W-:Y:S01]  /*3ff70*/  ISETP.LT.AND P5, PT, R60, UR24, !P5 ;  /* 0x000000183c007c0c */ /* 0x000fe2000efa1270 */
[----:B------:R-:W1:Y:S01]  /*3ff80*/  LDCU UR24, c[0x0][0x398] ;  /* 0x00007300ff1877ac */ /* 0x000e620008000800 */
[----:B0-----:R-:W-:Y:S02]  /*3ff90*/  PRMT R52, R54, 0x7632, R52 ;  /* 0x0000763236347816 */ /* 0x001fe40000000034 */
[----:B------:R-:W-:Y:S01]  /*3ffa0*/  IADD3 R53, PT, PT, R47, 0x46, RZ ;  /* 0x000000462f357810 */ /* 0x000fe20007ffe0ff */
        /* <DEDUP_REMOVED lines=15> */
[----:B-1----:R-:W-:Y:S01]  /*400a0*/  ISETP.GE.AND P2, PT, R56, UR10, PT ;  /* 0x0000000a38007c0c */ /* 0x002fe2000bf46270 */
[C---:B0-----:R-:W-:Y:S01]  /*400b0*/  IMAD.WIDE R52, R54.reuse, 0x2, R2 ;  /* 0x0000000236347825 */ /* 0x041fe200078e0202 */
[----:B----4-:R-:W-:Y:S01]  /*400c0*/  PRMT R56, R57, 0x7632, R56 ;  /* 0x0000763239387816 */ /* 0x010fe20000000038 */
[----:B------:R-:W4:Y:S02]  /*400d0*/  LDL.LU R6, [R1+0x1364] ;  /* 0x0013640001067983 */ /* 0x000f240000300800 */
[----:B---3--:R-:W-:-:S02]  /*400e0*/  VIADD R55, R54, UR30 ;  /* 0x0000001e36377c36 */ /* 0x008fc40008000000 */
[----:B------:R-:W-:Y:S01]  /*400f0*/  IMAD.WIDE R50, R54, 0x2, R48 ;  /* 0x0000000236327825 */ /* 0x000fe200078e0230 */
[----:B------:R0:W-:Y:S01]  /*40100*/  @P3 STG.E.U16 desc[UR12][R52.64], R57 ;  /* 0x0000003934003986 */ /* 0x0001e2000c10150c */
[----:B------:R-:W-:Y:S01]  /*40110*/  ISETP.LT.AND P6, PT, R60, UR33, !P6 ;  /* 0x000000213c007c0c */ /* 0x000fe2000f7c1270 */
[----:B------:R-:W1:Y:S02]  /*40120*/  LDCU UR10, c[0x0][0x39c] ;  /* 0x00007380ff0a77ac */ /* 0x000e640008000800 */
[----:B------:R3:W-:Y:S01]  /*40130*/  @P4 STG.E.U16 desc[UR12][R50.64], R56 ;  /* 0x0000003832004986 */ /* 0x0007e2000c10150c */
[C---:B------:R-:W-:Y:S01]  /*40140*/  IADD3 R54, PT, PT, R55.reuse, UR30, RZ ;  /* 0x0000001e37367c10 */ /* 0x040fe2000fffe0ff */
[----:B------:R-:W1:Y:S01]  /*40150*/  LDCU UR33, c[0x0][0x398] ;  /* 0x00007300ff2177ac */ /* 0x000e620008000800 */
[----:B0-----:R-:W-:-:S05]  /*40160*/  IMAD.WIDE R52, R55, 0x2, R2 ;  /* 0x0000000237347825 */ /* 0x001fca00078e0202 */
[----:B------:R0:W-:Y:S01]  /*40170*/  @P5 STG.E.U16 desc[UR12][R52.64], R58 ;  /* 0x0000003a34005986 */ /* 0x0001e2000c10150c */
[----:B------:R-:W-:Y:S01]  /*40180*/  ISETP.LT.AND P5, PT, R61, UR32, !P0 ;  /* 0x000000203d007c0c */ /* 0x000fe2000c7a1270 */
[----:B---3--:R-:W-:Y:S01]  /*40190*/  IMAD.WIDE R50, R55, 0x2, R48 ;  /* 0x0000000237327825 */ /* 0x008fe200078e0230 */
[----:B------:R-:W-:Y:S01]  /*401a0*/  PRMT R56, R58, 0x7632, R56 ;  /* 0x000076323a387816 */ /* 0x000fe20000000038 */
[----:B------:R-:W3:Y:S01]  /*401b0*/  LDCU UR32, c[0x0][0x398] ;  /* 0x00007300ff2077ac */ /* 0x000ee20008000800 */
[----:B------:R-:W-:Y:S01]  /*401c0*/  ISETP.LT.AND P0, PT, R60, UR15, !P0 ;  /* 0x0000000f3c007c0c */ /* 0x000fe2000c701270 */
[----:B0-----:R-:W-:Y:S02]  /*401d0*/  VIADD R52, R47, 0x49 ;  /* 0x000000492f347836 */ /* 0x001fe40000000000 */
[----:B------:R0:W-:Y:S01]  /*401e0*/  @P6 STG.E.U16 desc[UR12][R50.64], R56 ;  /* 0x0000003832006986 */ /* 0x0001e2000c10150c */
[----:B------:R-:W-:Y:S01]  /*401f0*/  PRMT R55, R59, 0x7632, R55 ;  /* 0x000076323b377816 */ /* 0x000fe20000000037 */
[----:B------:R-:W-:Y:S01]  /*40200*/  VIADD R57, R47, 0x48 ;  /* 0x000000482f397836 */ /* 0x000fe20000000000 */
[----:B------:R-:W1:Y:S01]  /*40210*/  LDCU UR15, c[0x0][0x398] ;  /* 0x00007300ff0f77ac */ /* 0x000e620008000800 */
[----:B------:R-:W-:Y:S01]  /*40220*/  ISETP.GE.AND P4, PT, R52, UR8, PT ;  /* 0x0000000834007c0c */ /* 0x000fe2000bf86270 */
[----:B------:R-:W-:Y:S01]  /*40230*/  IMAD.WIDE R52, R54, 0x2, R2 ;  /* 0x0000000236347825 */ /* 0x000fe200078e0202 */
[----:B------:R-:W-:Y:S01]  /*40240*/  ISETP.LT.AND P6, PT, R61, UR34, !P2 ;  /* 0x000000223d007c0c */ /* 0x000fe2000d7c1270 */
[----:B------:R-:W1:Y:S01]  /*40250*/  LDCU UR8, c[0x0][0x39c] ;  /* 0x00007380ff0877ac */ /* 0x000e620008000800 */
[----:B------:R-:W-:-:S02]  /*40260*/  ISETP.LT.AND P2, PT, R60, UR35, !P2 ;  /* 0x000000233c007c0c */ /* 0x000fc4000d741270 */
[----:B------:R2:W-:Y:S01]  /*40270*/  @P5 STG.E.U16 desc[UR12][R52.64], R59 ;  /* 0x0000003b34005986 */ /* 0x0005e2000c10150c */
[----:B0-----:R-:W-:-:S04]  /*40280*/  IMAD.WIDE R50, R54, 0x2, R48 ;  /* 0x0000000236327825 */ /* 0x001fc800078e0230 */
[----:B------:R-:W-:Y:S01]  /*40290*/  VIADD R56, R54, UR30 ;  /* 0x0000001e36387c36 */ /* 0x000fe20008000000 */
[----:B------:R-:W-:Y:S01]  /*402a0*/  ISETP.GE.AND P3, PT, R57, UR5, PT ;  /* 0x0000000539007c0c */ /* 0x000fe2000bf66270 */
[----:B------:R-:W0:Y:S01]  /*402b0*/  LDCU UR34, c[0x0][0x398] ;  /* 0x00007300ff2277ac */ /* 0x000e220008000800 */
[C---:B--2---:R-:W-:Y:S01]  /*402c0*/  VIADD R52, R47.reuse, 0x4a ;  /* 0x0000004a2f347836 */ /* 0x044fe20000000000 */
[----:B------:R2:W-:Y:S01]  /*402d0*/  @P0 STG.E.U16 desc[UR12][R50.64], R55 ;  /* 0x0000003732000986 */ /* 0x0005e2000c10150c */
[----:B------:R-:W-:Y:S01]  /*402e0*/  VIADD R54, R47, 0x4b ;  /* 0x0000004b2f367836 */ /* 0x000fe20000000000 */
[----:B------:R-:W0:Y:S02]  /*402f0*/  LDCU UR5, c[0x0][0x39c] ;  /* 0x00007380ff0577ac */ /* 0x000e240008000800 */
[----:B------:R-:W-:Y:S01]  /*40300*/  ISETP.GE.AND P5, PT, R52, UR4, PT ;  /* 0x0000000434007c0c */ /* 0x000fe2000bfa6270 */
[----:B------:R-:W-:-:S04]  /*40310*/  IMAD.WIDE R52, R56, 0x2, R2 ;  /* 0x0000000238347825 */ /* 0x000fc800078e0202 */
[C---:B--2---:R-:W-:Y:S02]  /*40320*/  VIADD R55, R56.reuse, UR30 ;  /* 0x0000001e38377c36 */ /* 0x044fe40008000000 */
[----:B------:R-:W-:Y:S01]  /*40330*/  IMAD.WIDE R50, R56, 0x2, R48 ;  /* 0x0000000238327825 */ /* 0x000fe200078e0230 */
[----:B------:R-:W-:Y:S01]  /*40340*/  PRMT R56, R7, 0x7632, R56 ;  /* 0x0000763207387816 */ /* 0x000fe20000000038 */
[----:B------:R2:W-:Y:S01]  /*40350*/  @P6 STG.E.U16 desc[UR12][R52.64], R7 ;  /* 0x0000000734006986 */ /* 0x0005e2000c10150c */
[----:B------:R-:W-:Y:S01]  /*40360*/  ISETP.LT.AND P0, PT, R61, UR16, !P3 ;  /* 0x000000103d007c0c */ /* 0x000fe2000df01270 */
[----:B------:R-:W0:Y:S02]  /*40370*/  LDCU UR4, c[0x0][0x39c] ;  /* 0x00007380ff0477ac */ /* 0x000e240008000800 */
[----:B------:R0:W-:Y:S04]  /*40380*/  @P2 STG.E.U16 desc[UR12][R50.64], R56 ;  /* 0x0000003832002986 */ /* 0x0001e8000c10150c */
[----:B--2---:R-:W2:Y:S01]  /*40390*/  LDL.LU R7, [R1+0x1a4] ;  /* 0x0001a40001077983 */ /* 0x004ea20000300800 */
[C---:B------:R-:W-:Y:S01]  /*403a0*/  IMAD.WIDE R52, R55.reuse, 0x2, R2 ;  /* 0x0000000237347825 */ /* 0x040fe200078e0202 */
[----:B------:R-:W-:Y:S01]  /*403b0*/  ISETP.GE.AND P6, PT, R54, UR6, PT ;  /* 0x0000000636007c0c */ /* 0x000fe2000bfc6270 */
[----:B------:R-:W1:Y:S01]  /*403c0*/  LDCU UR6, c[0x0][0x39c] ;  /* 0x00007380ff0677ac */ /* 0x000e620008000800 */
[----:B------:R-:W2:Y:S01]  /*403d0*/  LDL.LU R59, [R1+0x19c] ;  /* 0x00019c00013b7983 */ /* 0x000ea20000300800 */
[----:B------:R-:W1:Y:S03]  /*403e0*/  LDCU UR16, c[0x0][0x398] ;  /* 0x00007300ff1077ac */ /* 0x000e660008000800 */
[----:B------:R-:W2:Y:S04]  /*403f0*/  LDL.LU R58, [R1+0x1ac] ;  /* 0x0001ac00013a7983 */ /* 0x000ea80000300800 */
[----:B0-----:R-:W2:Y:S01]  /*40400*/  LDL.LU R51, [R1+0x190] ;  /* 0x0001900001337983 */ /* 0x001ea20000300800 */
[----:B------:R-:W-:Y:S01]  /*40410*/  VIADD R54, R55, UR30 ;  /* 0x0000001e37367c36 */ /* 0x000fe20008000000 */
[----:B------:R-:W-:-:S02]  /*40420*/  ISETP.LT.AND P3, PT, R60, UR36, !P3 ;  /* 0x000000243c007c0c */ /* 0x000fc4000df61270 */
[----:B------:R-:W-:Y:S01]  /*40430*/  ISETP.LT.AND P2, PT, R61, UR14, !P4 ;  /* 0x0000000e3d007c0c */ /* 0x000fe2000e741270 */
[----:B------:R-:W0:Y:S01]  /*40440*/  LDCU UR14, c[0x0][0x398] ;  /* 0x00007300ff0e77ac */ /* 0x000e220008000800 */
[----:B--2---:R2:W-:Y:S01]  /*40450*/  @P0 STG.E.U16 desc[UR12][R52.64], R51 ;  /* 0x0000003334000986 */ /* 0x0045e2000c10150c */
[----:B------:R-:W-:Y:S01]  /*40460*/  PRMT R56, R51, 0x7632, R56 ;  /* 0x0000763233387816 */ /* 0x000fe20000000038 */
[----:B--2---:R-:W-:Y:S02]  /*40470*/  IMAD.WIDE R50, R55, 0x2, R48 ;  /* 0x0000000237327825 */ /* 0x004fe400078e0230 */
[----:B------:R-:W2:Y:S02]  /*40480*/  LDL.LU R55, [R1+0x1a0] ;  /* 0x0001a00001377983 */ /* 0x000ea40000300800 */
[----:B------:R-:W-:-:S03]  /*40490*/  VIADD R52, R47, 0x4c ;  /* 0x0000004c2f347836 */ /* 0x000fc60000000000 */
[----:B------:R0:W-:Y:S02]  /*404a0*/  @P3 STG.E.U16 desc[UR12][R50.64], R56 ;  /* 0x0000003832003986 */ /* 0x0001e4000c10150c */
[----:B-1----:R-:W-:Y:S01]  /*404b0*/  ISETP.GE.AND P0, PT, R52, UR10, PT ;  /* 0x0000000a34007c0c */ /* 0x002fe2000bf06270 */
[----:B------:R-:W-:-:S04]  /*404c0*/  IMAD.WIDE R52, R54, 0x2, R2 ;  /* 0x0000000236347825 */ /* 0x000fc800078e0202 */
[----:B0-----:R-:W-:Y:S01]  /*404d0*/  VIADD R56, R47, 0x4d ;  /* 0x0000004d2f387836 */ /* 0x001fe20000000000 */
[----:B------:R-:W-:Y:S01]  /*404e0*/  ISETP.LT.AND P4, PT, R60, UR18, !P4 ;  /* 0x000000123c007c0c */ /* 0x000fe2000e781270 */
[----:B------:R-:W0:Y:S01]  /*404f0*/  LDCU UR10, c[0x0][0x398] ;  /* 0x00007300ff0a77ac */ /* 0x000e220008000800 */
[----:B------:R-:W-:Y:S01]  /*40500*/  ISETP.LT.AND P3, PT, R61, UR20, !P5 ;  /* 0x000000143d007c0c */ /* 0x000fe2000ef61270 */
[----:B--2---:R1:W-:Y:S01]  /*40510*/  @P2 STG.E.U16 desc[UR12][R52.64], R55 ;  /* 0x0000003734002986 */ /* 0x0043e2000c10150c */
[----:B------:R-:W-:Y:S01]  /*40520*/  ISETP.GE.AND P2, PT, R56, UR5, PT ;  /* 0x0000000538007c0c */ /* 0x000fe2000bf46270 */
[----:B------:R-:W2:Y:S02]  /*40530*/  LDCU UR5, c[0x0][0x39c] ;  /* 0x00007380ff0577ac */ /* 0x000ea40008000800 */
[----:B------:R-:W2:Y:S01]  /*40540*/  LDL.LU R56, [R1+0x194] ;  /* 0x0001940001387983 */ /* 0x000ea20000300800 */
[----:B------:R-:W-:Y:S01]  /*40550*/  ISETP.LT.AND P5, PT, R60, UR22, !P5 ;  /* 0x000000163c007c0c */ /* 0x000fe2000efa1270 */
[----:B------:R-:W0:Y:S01]  /*40560*/  LDCU UR18, c[0x0][0x398] ;  /* 0x00007300ff1277ac */ /* 0x000e220008000800 */
[----:B------:R-:W-:Y:S01]  /*40570*/  PRMT R57, R59, 0x7632, R57 ;  /* 0x000076323b397816 */ /* 0x000fe20000000039 */
[----:B------:R-:W0:Y:S01]  /*40580*/  LDCU UR20, c[0x0][0x398] ;  /* 0x00007300ff1477ac */ /* 0x000e220008000800 */
[----:B-1----:R-:W-:-:S02]  /*40590*/  IADD3 R52, PT, PT, R54, UR30, RZ ;  /* 0x0000001e36347c10 */ /* 0x002fc4000fffe0ff */
[----:B------:R-:W-:Y:S01]  /*405a0*/  PRMT R53, R55, 0x7632, R53 ;  /* 0x0000763237357816 */ /* 0x000fe20000000035 */
[----:B------:R-:W-:Y:S01]  /*405b0*/  IMAD.WIDE R54, R54, 0x2, R48 ;  /* 0x0000000236367825 */ /* 0x000fe200078e0230 */
[----:B------:R-:W1:Y:S03]  /*405c0*/  LDCU UR22, c[0x0][0x398] ;  /* 0x00007300ff1677ac */ /* 0x000e660008000800 */
[C---:B------:R-:W-:Y:S01]  /*405d0*/  IMAD.WIDE R50, R52.reuse, 0x2, R2 ;  /* 0x0000000234327825 */ /* 0x040fe200078e0202 */
[----:B------:R0:W-:Y:S01]  /*405e0*/  @P4 STG.E.U16 desc[UR12][R54.64], R53 ;  /* 0x0000003536004986 */ /* 0x0001e2000c10150c */
[----:B------:R-:W-:Y:S01]  /*405f0*/  ISETP.LT.AND P4, PT, R61, UR24, !P6 ;  /* 0x000000183d007c0c */ /* 0x000fe2000f781270 */
[----:B------:R-:W1:Y:S01]  /*40600*/  LDCU UR24, c[0x0][0x398] ;  /* 0x00007300ff1877ac */ /* 0x000e620008000800 */
[----:B0-----:R-:W-:Y:S02]  /*40610*/  VIADD R55, R52, UR30 ;  /* 0x0000001e34377c36 */ /* 0x001fe40008000000 */
[----:B------:R-:W-:Y:S01]  /*40620*/  VIADD R54, R47, 0x4e ;  /* 0x0000004e2f367836 */ /* 0x000fe20000000000 */
[----:B--2---:R0:W-:Y:S01]  /*40630*/  @P3 STG.E.U16 desc[UR12][R50.64], R56 ;  /* 0x0000003832003986 */ /* 0x0041e2000c10150c */
[----:B------:R-:W-:-:S03]  /*40640*/  PRMT R53, R56, 0x7632, R53 ;  /* 0x0000763238357816 */ /* 0x000fc60000000035 */
[----:B------:R-:W-:Y:S01]  /*40650*/  ISETP.GE.AND P3, PT, R54, UR4, PT ;  /* 0x0000000436007c0c */ /* 0x000fe2000bf66270 */
[----:B0-----:R-:W-:Y:S01]  /*40660*/  IMAD.WIDE R50, R52, 0x2, R48 ;  /* 0x0000000234327825 */ /* 0x001fe200078e0230 */
[----:B------:R-:W-:Y:S01]  /*40670*/  ISETP.LT.AND P6, PT, R60, UR26, !P6 ;  /* 0x0000001a3c007c0c */ /* 0x000fe2000f7c1270 */
[----:B------:R-:W0:Y:S03]  /*40680*/  LDCU UR4, c[0x0][0x39c] ;  /* 0x00007380ff0477ac */ /* 0x000e260008000800 */
[----:B------:R2:W-:Y:S01]  /*40690*/  @P5 STG.E.U16 desc[UR12][R50.64], R53 ;  /* 0x0000003532005986 */ /* 0x0005e2000c10150c */
[----:B------:R-:W-:Y:S01]  /*406a0*/  VIADD R56, R47, 0x4f ;  /* 0x0000004f2f387836 */ /* 0x000fe20000000000 */
[----:B------:R-:W0:Y:S01]  /*406b0*/  LDCU UR26, c[0x0][0x398] ;  /* 0x00007300ff1a77ac */ /* 0x000e220008000800 */
[C---:B------:R-:W-:Y:S02]  /*406c0*/  VIADD R54, R55.reuse, UR30 ;  /* 0x0000001e37367c36 */ /* 0x040fe40008000000 */
[----:B--2---:R-:W-:-:S04]  /*406d0*/  IMAD.WIDE R52, R55, 0x2, R2 ;  /* 0x0000000237347825 */ /* 0x004fc800078e0202 */
[----:B------:R-:W-:Y:S01]  /*406e0*/  IMAD.WIDE R50, R55, 0x2, R48 ;  /* 0x0000000237327825 */ /* 0x000fe200078e0230 */
[----:B------:R-:W-:Y:S01]  /*406f0*/  PRMT R55, R7, 0x7632, R55 ;  /* 0x0000763207377816 */ /* 0x000fe20000000037 */
[----:B------:R2:W-:Y:S01]  /*40700*/  @P4 STG.E.U16 desc[UR12][R52.64], R7 ;  /* 0x0000000734004986 */ /* 0x0005e2000c10150c */
[----:B------:R-:W-:Y:S01]  /*40710*/  ISETP.GE.AND P4, PT, R56, UR6, PT ;  /* 0x0000000638007c0c */ /* 0x000fe2000bf86270 */
[----:B------:R-:W0:Y:S02]  /*40720*/  LDCU UR6, c[0x0][0x39c] ;  /* 0x00007380ff0677ac */ /* 0x000e240008000800 */
[----:B--2---:R-:W2:Y:S04]  /*40730*/  LDL.LU R7, [R1+0x1360] ;  /* 0x0013600001077983 */ /* 0x004ea80000300800 */
[----:B------:R-:W2:Y:S01]  /*40740*/  LDL.LU R56, [R1+0x198] ;  /* 0x0001980001387983 */ /* 0x000ea20000300800 */
[C---:B------:R-:W-:Y:S01]  /*40750*/  ISETP.LT.AND P5, PT, R61.reuse, UR28, !P0 ;  /* 0x0000001c3d007c0c */ /* 0x040fe2000c7a1270 */
[----:B------:R-:W-:Y:S01]  /*40760*/  IMAD.WIDE R52, R54, 0x2, R2 ;  /* 0x0000000236347825 */ /* 0x000fe200078e0202 */
[----:B------:R-:W-:Y:S01]  /*40770*/  ISETP.LT.AND P0, PT, R60, UR31, !P0 ;  /* 0x0000001f3c007c0c */ /* 0x000fe2000c701270 */
[----:B------:R-:W-:Y:S01]  /*40780*/  @P6 STG.E.U16 desc[UR12][R50.64], R55 ;  /* 0x0000003732006986 */ /* 0x000fe2000c10150c */
[----:B------:R-:W-:Y:S01]  /*40790*/  ISETP.LT.AND P6, PT, R61, UR15, !P2 ;  /* 0x0000000f3d007c0c */ /* 0x000fe2000d7c1270 */
[----:B------:R-:W0:Y:S01]  /*407a0*/  LDCU UR15, c[0x0][0x398] ;  /* 0x00007300ff0f77ac */ /* 0x000e220008000800 */
[----:B------:R-:W0:Y:S01]  /*407b0*/  LDCU UR28, c[0x0][0x398] ;  /* 0x00007300ff1c77ac */ /* 0x000e220008000800 */
[----:B------:R-:W0:Y:S06]  /*407c0*/  LDCU UR31, c[0x0][0x398] ;  /* 0x00007300ff1f77ac */ /* 0x000e2c0008000800 */
[----:B--2---:R2:W-:Y:S02]  /*407d0*/  @P5 STG.E.U16 desc[UR12][R52.64], R56 ;  /* 0x0000003834005986 */ /* 0x0045e4000c10150c */
[----:B--2---:R-:W-:Y:S01]  /*407e0*/  VIADD R52, R54, UR30 ;  /* 0x0000001e36347c36 */ /* 0x004fe20008000000 */
[----:B------:R-:W-:Y:S01]  /*407f0*/  PRMT R53, R56, 0x7632, R53 ;  /* 0x0000763238357816 */ /* 0x000fe20000000035 */
[----:B------:R-:W-:-:S05]  /*40800*/  IMAD.WIDE R54, R54, 0x2, R48 ;  /* 0x0000000236367825 */ /* 0x000fca00078e0230 */
[----:B------:R2:W-:Y:S04]  /*40810*/  @P0 STG.E.U16 desc[UR12][R54.64], R53 ;  /* 0x0000003536000986 */ /* 0x0005e8000c10150c */
[----:B--2---:R-:W2:Y:S01]  /*40820*/  LDL.LU R53, [R1+0x1a8] ;  /* 0x0001a80001357983 */ /* 0x004ea20000300800 */
[----:B------:R-:W-:Y:S01]  /*40830*/  IMAD.WIDE R50, R52, 0x2, R2 ;  /* 0x0000000234327825 */ /* 0x000fe200078e0202 */
[----:B---3--:R-:W-:Y:S01]  /*40840*/  ISETP.LT.AND P2, PT, R60, UR32, !P2 ;  /* 0x000000203c007c0c */ /* 0x008fe2000d741270 */
[----:B------:R-:W3:Y:S02]  /*40850*/  LDCU UR32, c[0x0][0x398] ;  /* 0x00007300ff2077ac */ /* 0x000ee40008000800 */
[----:B------:R-:W-:Y:S01]  /*40860*/  VIADD R54, R52, UR30 ;  /* 0x0000001e34367c36 */ /* 0x000fe20008000000 */
[----:B------:R-:W-:-:S04]  /*40870*/  IADD3 R56, PT, PT, R47, 0x50, RZ ;  /* 0x000000502f387810 */ /* 0x000fc80007ffe0ff */
[----:B------:R-:W-:Y:S01]  /*40880*/  ISETP.GE.AND P5, PT, R56, UR8, PT ;  /* 0x0000000838007c0c */ /* 0x000fe2000bfa6270 */
[C---:B------:R-:W-:Y:S01]  /*40890*/  VIADD R56, R47.reuse, 0x51 ;  /* 0x000000512f387836 */ /* 0x040fe20000000000 */
[----:B------:R-:W0:Y:S04]  /*408a0*/  LDCU UR8, c[0x0][0x39c] ;  /* 0x00007380ff0877ac */ /* 0x000e280008000800 */
[----:B------:R-:W-:Y:S01]  /*408b0*/  ISETP.GE.AND P0, PT, R56, UR5, PT ;  /* 0x0000000538007c0c */ /* 0x000fe2000bf06270 */
[----:B------:R-:W-:Y:S01]  /*408c0*/  VIADD R56, R47, 0x52 ;  /* 0x000000522f387836 */ /* 0x000fe20000000000 */
[----:B------:R-:W0:Y:S01]  /*408d0*/  LDCU UR5, c[0x0][0x39c] ;  /* 0x00007380ff0577ac */ /* 0x000e220008000800 */
[----:B--2---:R2:W-:Y:S01]  /*408e0*/  @P6 STG.E.U16 desc[UR12][R50.64], R53 ;  /* 0x0000003532006986 */ /* 0x0045e2000c10150c */
[----:B------:R-:W-:-:S02]  /*408f0*/  ISETP.LT.AND P6, PT, R61, UR33, !P3 ;  /* 0x000000213d007c0c */ /* 0x000fc4000dfc1270 */
[----:B------:R-:W-:Y:S01]  /*40900*/  ISETP.LT.AND P3, PT, R60, UR16, !P3 ;  /* 0x000000103c007c0c */ /* 0x000fe2000df61270 */
[----:B------:R-:W0:Y:S01]  /*40910*/  LDCU UR16, c[0x0][0x398] ;  /* 0x00007300ff1077ac */ /* 0x000e220008000800 */
[----:B------:R-:W-:Y:S01]  /*40920*/  PRMT R55, R53, 0x7632, R55 ;  /* 0x0000763235377816 */ /* 0x000fe20000000037 */
[----:B--2---:R-:W-:-:S04]  /*40930*/  IMAD.WIDE R50, R52, 0x2, R48 ;  /* 0x0000000234327825 */ /* 0x004fc800078e0230 */
[----:B------:R-:W-:Y:S01]  /*40940*/  IMAD.WIDE R52, R54, 0x2, R2 ;  /* 0x0000000236347825 */ /* 0x000fe200078e0202 */
[----:B------:R2:W-:Y:S04]  /*40950*/  @P2 STG.E.U16 desc[UR12][R50.64], R55 ;  /* 0x0000003732002986 */ /* 0x0005e8000c10150c */
[----:B------:R0:W-:Y:S01]  /*40960*/  @P6 STG.E.U16 desc[UR12][R52.64], R59 ;  /* 0x0000003b34006986 */ /* 0x0001e2000c10150c */
[----:B------:R-:W-:Y:S01]  /*40970*/  ISETP.LT.AND P6, PT, R61, UR14, !P4 ;  /* 0x0000000e3d007c0c */ /* 0x000fe2000e7c1270 */
[----:B------:R-:W1:Y:S01]  /*40980*/  LDCU UR14, c[0x0][0x398] ;  /* 0x00007300ff0e77ac */ /* 0x000e620008000800 */
[----:B------:R-:W-:Y:S01]  /*40990*/  ISETP.LT.AND P4, PT, R60, UR34, !P4 ;  /* 0x000000223c007c0c */ /* 0x000fe2000e781270 */
[----:B--2---:R-:W-:-:S04]  /*409a0*/  IMAD.WIDE R50, R54, 0x2, R48 ;  /* 0x0000000236327825 */ /* 0x004fc800078e0230 */
[----:B0-----:R-:W-:Y:S01]  /*409b0*/  VIADD R59, R54, UR30 ;  /* 0x0000001e363b7c36 */ /* 0x001fe20008000000 */
[----:B------:R0:W-:Y:S01]  /*409c0*/  @P3 STG.E.U16 desc[UR12][R50.64], R57 ;  /* 0x0000003932003986 */ /* 0x0001e2000c10150c */
[----:B------:R-:W-:Y:S02]  /*409d0*/  ISETP.LT.AND P3, PT, R61, UR10, !P5 ;  /* 0x0000000a3d007c0c */ /* 0x000fe4000ef61270 */
[----:B------:R-:W-:Y:S01]  /*409e0*/  ISETP.GE.AND P2, PT, R56, UR4, PT ;  /* 0x0000000438007c0c */ /* 0x000fe2000bf46270 */
[C---:B------:R-:W-:Y:S01]  /*409f0*/  IMAD.WIDE R52, R59.reuse, 0x2, R2 ;  /* 0x000000023b347825 */ /* 0x040fe200078e0202 */
[----:B------:R-:W-:Y:S01]  /*40a00*/  ISETP.LT.AND P5, PT, R60, UR18, !P5 ;  /* 0x000000123c007c0c */ /* 0x000fe2000efa1270 */
[----:B------:R-:W2:Y:S02]  /*40a10*/  LDCU UR4, c[0x0][0x39c] ;  /* 0x00007380ff0477ac */ /* 0x000ea40008000800 */
[----:B------:R-:W-:Y:S01]  /*40a20*/  VIADD R55, R59, UR30 ;  /* 0x0000001e3b377c36 */ /* 0x000fe20008000000 */
[----:B------:R-:W-:Y:S01]  /*40a30*/  PRMT R56, R58, 0x7632, R56 ;  /* 0x000076323a387816 */ /* 0x000fe20000000038 */
[----:B------:R1:W-:Y:S01]  /*40a40*/  @P6 STG.E.U16 desc[UR12][R52.64], R58 ;  /* 0x0000003a34006986 */ /* 0x0003e2000c10150c */
[----:B------:R-:W-:Y:S01]  /*40a50*/  VIADD R54, R47, 0x53 ;  /* 0x000000532f367836 */ /* 0x000fe20000000000 */
[----:B------:R-:W2:Y:S01]  /*40a60*/  LDCU UR10, c[0x0][0x398] ;  /* 0x00007300ff0a77ac */ /* 0x000ea20008000800 */
[----:B0-----:R-:W-:-:S03]  /*40a70*/  IMAD.WIDE R50, R59, 0x2, R48 ;  /* 0x000000023b327825 */ /* 0x001fc600078e0230 */
[----:B------:R-:W-:Y:S01]  /*40a80*/  ISETP.GE.AND P6, PT, R54, UR6, PT ;  /* 0x0000000636007c0c */ /* 0x000fe2000bfc6270 */
[C---:B------:R-:W-:Y:S01]  /*40a90*/  VIADD R57, R55.reuse, UR30 ;  /* 0x0000001e37397c36 */ /* 0x040fe20008000000 */
[----:B------:R0:W-:Y:S01]  /*40aa0*/  @P4 STG.E.U16 desc[UR12][R50.64], R56 ;  /* 0x0000003832004986 */ /* 0x0001e2000c10150c */
[----:B------:R-:W2:Y:S01]  /*40ab0*/  LDCU UR18, c[0x0][0x398] ;  /* 0x00007300ff1277ac */ /* 0x000ea20008000800 */
[----:B-1----:R-:W-:Y:S01]  /*40ac0*/  IMAD.WIDE R52, R55, 0x2, R2 ;  /* 0x0000000237347825 */ /* 0x002fe200078e0202 */
[----:B------:R-:W-:Y:S01]  /*40ad0*/  ISETP.LT.AND P4, PT, R61, UR20, !P0 ;  /* 0x000000143d007c0c */ /* 0x000fe2000c781270 */
[----:B------:R-:W1:Y:S02]  /*40ae0*/  LDCU UR6, c[0x0][0x39c] ;  /* 0x00007380ff0677ac */ /* 0x000e640008000800 */
[----:B------:R-:W-:Y:S01]  /*40af0*/  IMAD.WIDE R54, R55, 0x2, R48 ;  /* 0x0000000237367825 */ /* 0x000fe200078e0230 */
[----:B------:R2:W-:Y:S01]  /*40b00*/  @P3 STG.E.U16 desc[UR12][R52.64], R4 ;  /* 0x0000000434003986 */ /* 0x0005e2000c10150c */
[----:B------:R-:W-:Y:S01]  /*40b10*/  ISETP.LT.AND P0, PT, R60, UR22, !P0 ;  /* 0x000000163c007c0c */ /* 0x000fe2000c701270 */
[----:B------:R-:W1:Y:S01]  /*40b20*/  LDCU UR20, c[0x0][0x398] ;  /* 0x00007300ff1477ac */ /* 0x000e620008000800 */
[----:B0-----:R-:W-:Y:S01]  /*40b30*/  IMAD.WIDE R50, R57, 0x2, R2 ;  /* 0x0000000239327825 */ /* 0x001fe200078e0202 */
[----:B------:R-:W-:Y:S01]  /*40b40*/  IADD3 R58, PT, PT, R47, 0x54, RZ ;  /* 0x000000542f3a7810 */ /* 0x000fe20007ffe0ff */
[----:B------:R-:W0:Y:S01]  /*40b50*/  LDCU UR22, c[0x0][0x398] ;  /* 0x00007300ff1677ac */ /* 0x000e220008000800 */
[----:B--2---:R-:W-:-:S05]  /*40b60*/  PRMT R53, R4, 0x7632, R53 ;  /* 0x0000763204357816 */ /* 0x004fca0000000035 */
[----:B------:R2:W-:Y:S01]  /*40b70*/  @P5 STG.E.U16 desc[UR12][R54.64], R53 ;  /* 0x0000003536005986 */ /* 0x0005e2000c10150c */
[----:B------:R-:W-:Y:S01]  /*40b80*/  ISETP.LT.AND P5, PT, R61, UR24, !P2 ;  /* 0x000000183d007c0c */ /* 0x000fe2000d7a1270 */
[----:B------:R-:W-:Y:S02]  /*40b90*/  VIADD R59, R57, UR30 ;  /* 0x0000001e393b7c36 */ /* 0x000fe40008000000 */
[----:B------:R0:W-:Y:S01]  /*40ba0*/  @P4 STG.E.U16 desc[UR12][R50.64], R8 ;  /* 0x0000000832004986 */ /* 0x0001e2000c10150c */
[----:B------:R-:W-:Y:S01]  /*40bb0*/  VIADD R4, R47, 0x55 ;  /* 0x000000552f047836 */ /* 0x000fe20000000000 */
[----:B------:R-:W-:Y:S01]  /*40bc0*/  ISETP.LT.AND P2, PT, R60, UR26, !P2 ;  /* 0x0000001a3c007c0c */ /* 0x000fe2000d741270 */
[----:B------:R-:W1:Y:S01]  /*40bd0*/  LDCU UR24, c[0x0][0x398] ;  /* 0x00007300ff1877ac */ /* 0x000e620008000800 */
[----:B--2---:R-:W-:Y:S01]  /*40be0*/  IMAD.WIDE R52, R57, 0x2, R48 ;  /* 0x0000000239347825 */ /* 0x004fe200078e0230 */
[----:B0-----:R-:W-:-:S03]  /*40bf0*/  PRMT R51, R8, 0x7632, R51 ;  /* 0x0000763208337816 */ /* 0x001fc60000000033 */
[C---:B------:R-:W-:Y:S01]  /*40c00*/  IMAD.WIDE R56, R59.reuse, 0x2, R2 ;  /* 0x000000023b387825 */ /* 0x040fe200078e0202 */
[----:B------:R-:W-:Y:S01]  /*40c10*/  ISETP.GE.AND P4, PT, R4, UR5, PT ;  /* 0x0000000504007c0c */ /* 0x000fe2000bf86270 */
[----:B------:R-:W0:Y:S01]  /*40c20*/  LDCU UR5, c[0x0][0x39c] ;  /* 0x00007380ff0577ac */ /* 0x000e220008000800 */
[----:B------:R2:W-:Y:S01]  /*40c30*/  @P0 STG.E.U16 desc[UR12][R52.64], R51 ;  /* 0x0000003334000986 */ /* 0x0005e2000c10150c */
[----:B------:R-:W-:Y:S01]  /*40c40*/  IMAD.WIDE R54, R59, 0x2, R48 ;  /* 0x000000023b367825 */ /* 0x000fe200078e0230 */
[----:B------:R-:W-:Y:S01]  /*40c50*/  ISETP.GE.AND P3, PT, R58, UR8, PT ;  /* 0x000000083a007c0c */ /* 0x000fe2000bf66270 */
[----:B------:R-:W0:Y:S01]  /*40c60*/  LDCU UR8, c[0x0][0x39c] ;  /* 0x00007380ff0877ac */ /* 0x000e220008000800 */
[----:B------:R1:W-:Y:S01]  /*40c70*/  @P5 STG.E.U16 desc[UR12][R56.64], R5 ;  /* 0x0000000538005986 */ /* 0x0003e2000c10150c */
[----:B------:R-:W-:Y:S02]  /*40c80*/  ISETP.LT.AND P5, PT, R61, UR15, !P6 ;  /* 0x0000000f3d007c0c */ /* 0x000fe4000f7a1270 */
[----:B------:R-:W-:Y:S01]  /*40c90*/  ISETP.LT.AND P6, PT, R60, UR28, !P6 ;  /* 0x0000001c3c007c0c */ /* 0x000fe2000f7c1270 */
[----:B------:R-:W-:Y:S01]  /*40ca0*/  VIADD R4, R47, 0x56 ;  /* 0x000000562f047836 */ /* 0x000fe20000000000 */
[----:B------:R-:W0:Y:S01]  /*40cb0*/  LDCU UR26, c[0x0][0x398] ;  /* 0x00007300ff1a77ac */ /* 0x000e220008000800 */
[----:B------:R-:W-:Y:S01]  /*40cc0*/  VIADD R59, R59, UR30 ;  /* 0x0000001e3b3b7c36 */ /* 0x000fe20008000000 */
[----:B--2---:R-:W-:Y:S01]  /*40cd0*/  PRMT R52, R9, 0x7632, R52 ;  /* 0x0000763209347816 */ /* 0x004fe20000000034 */
[----:B------:R-:W-:Y:S01]  /*40ce0*/  VIADD R8, R47, 0x57 ;  /* 0x000000572f087836 */ /* 0x000fe20000000000 */
[----:B------:R-:W-:Y:S01]  /*40cf0*/  ISETP.GE.AND P0, PT, R4, UR4, PT ;  /* 0x0000000404007c0c */ /* 0x000fe2000bf06270 */
[----:B------:R-:W-:Y:S01]  /*40d00*/  IMAD.WIDE R50, R59, 0x2, R2 ;  /* 0x000000023b327825 */ /* 0x000fe200078e0202 */
[----:B-1----:R-:W-:Y:S01]  /*40d10*/  PRMT R57, R5, 0x7632, R57 ;  /* 0x0000763205397816 */ /* 0x002fe20000000039 */
[----:B------:R-:W1:Y:S02]  /*40d20*/  LDCU UR4, c[0x0][0x39c] ;  /* 0x00007380ff0477ac */ /* 0x000e640008000800 */
[----:B------:R-:W-:-:S02]  /*40d30*/  IMAD.WIDE R4, R59, 0x2, R48 ;  /* 0x000000023b047825 */ /* 0x000fc400078e0230 */
[----:B------:R2:W-:Y:S01]  /*40d40*/  @P2 STG.E.U16 desc[UR12][R54.64], R57 ;  /* 0x0000003936002986 */ /* 0x0005e2000c10150c */
[----:B------:R-:W-:Y:S01]  /*40d50*/  ISETP.LT.AND P2, PT, R61, UR31, !P3 ;  /* 0x0000001f3d007c0c */ /* 0x000fe2000df41270 */
[----:B------:R-:W0:Y:S01]  /*40d60*/  LDCU UR15, c[0x0][0x398] ;  /* 0x00007300ff0f77ac */ /* 0x000e220008000800 */
[----:B------:R-:W-:Y:S01]  /*40d70*/  IADD3 R53, PT, PT, R59, UR30, RZ ;  /* 0x0000001e3b357c10 */ /* 0x000fe2000fffe0ff */
[----:B------:R4:W-:Y:S01]  /*40d80*/  @P5 STG.E.U16 desc[UR12][R50.64], R9 ;  /* 0x0000000932005986 */ /* 0x0009e2000c10150c */
[----:B------:R-:W-:Y:S01]  /*40d90*/  ISETP.LT.AND P3, PT, R60, UR16, !P3 ;  /* 0x000000103c007c0c */ /* 0x000fe2000df61270 */
[----:B------:R-:W0:Y:S02]  /*40da0*/  LDCU UR28, c[0x0][0x398] ;  /* 0x00007300ff1c77ac */ /* 0x000e240008000800 */
[----:B------:R1:W-:Y:S01]  /*40db0*/  @P6 STG.E.U16 desc[UR12][R4.64], R52 ;  /* 0x0000003404006986 */ /* 0x0003e2000c10150c */
[----:B------:R-:W-:Y:S01]  /*40dc0*/  ISETP.LT.AND P6, PT, R61, UR14, !P4 ;  /* 0x0000000e3d007c0c */ /* 0x000fe2000e7c1270 */
[----:B------:R-:W0:Y:S01]  /*40dd0*/  LDCU UR14, c[0x0][0x398] ;  /* 0x00007300ff0e77ac */ /* 0x000e220008000800 */
[C---:B--2---:R-:W-:Y:S01]  /*40de0*/  VIADD R57, R53.reuse, UR30 ;  /* 0x0000001e35397c36 */ /* 0x044fe20008000000 */
[----:B------:R-:W-:Y:S01]  /*40df0*/  ISETP.GE.AND P5, PT, R8, UR6, PT ;  /* 0x0000000608007c0c */ /* 0x000fe2000bfa6270 */
[C---:B------:R-:W-:Y:S01]  /*40e00*/  IMAD.WIDE R54, R53.reuse, 0x2, R2 ;  /* 0x0000000235367825 */ /* 0x040fe200078e0202 */
[----:B----4-:R-:W-:Y:S01]  /*40e10*/  PRMT R51, R6, 0x7632, R51 ;  /* 0x0000763206337816 */ /* 0x010fe20000000033 */
[----:B------:R-:W2:Y:S02]  /*40e20*/  LDCU UR6, c[0x0][0x39c] ;  /* 0x00007380ff0677ac */ /* 0x000ea40008000800 */
[----:B------:R-:W-:Y:S01]  /*40e30*/  IMAD.WIDE R8, R53, 0x2, R48 ;  /* 0x0000000235087825 */ /* 0x000fe200078e0230 */
[----:B------:R4:W-:Y:S01]  /*40e40*/  @P2 STG.E.U16 desc[UR12][R54.64], R6 ;  /* 0x0000000636002986 */ /* 0x0009e2000c10150c */
[----:B------:R-:W2:Y:S02]  /*40e50*/  LDCU UR16, c[0x0][0x398] ;  /* 0x00007300ff1077ac */ /* 0x000ea40008000800 */
[----:B-1----:R-:W-:Y:S01]  /*40e60*/  IMAD.WIDE R4, R57, 0x2, R2 ;  /* 0x0000000239047825 */ /* 0x002fe200078e0202 */
[----:B------:R1:W-:Y:S01]  /*40e70*/  @P3 STG.E.U16 desc[UR12][R8.64], R51 ;  /* 0x0000003308003986 */ /* 0x0003e2000c10150c */
[----:B---3--:R-:W-:-:S03]  /*40e80*/  ISETP.LT.AND P4, PT, R60, UR32, !P4 ;  /* 0x000000203c007c0c */ /* 0x008fc6000e781270 */
[----:B------:R3:W-:Y:S01]  /*40e90*/  @P6 STG.E.U16 desc[UR12][R4.64], R10 ;  /* 0x0000000a04006986 */ /* 0x0007e2000c10150c */
[----:B------:R-:W-:Y:S01]  /*40ea0*/  ISETP.LT.AND P6, PT, R61, UR10, !P0 ;  /* 0x0000000a3d007c0c */ /* 0x000fe2000c7c1270 */
[----:B------:R-:W-:Y:S01]  /*40eb0*/  VIADD R50, R47, 0x58 ;  /* 0x000000582f327836 */ /* 0x000fe20000000000 */
[----:B------:R-:W2:Y:S01]  /*40ec0*/  LDCU UR10, c[0x0][0x398] ;  /* 0x00007300ff0a77ac */ /* 0x000ea20008000800 */
[----:B----4-:R-:W-:-:S03]  /*40ed0*/  VIADD R55, R57, UR30 ;  /* 0x0000001e39377c36 */ /* 0x010fc60008000000 */
[----:B0-----:R-:W-:Y:S01]  /*40ee0*/  ISETP.GE.AND P2, PT, R50, UR8, PT ;  /* 0x0000000832007c0c */ /* 0x001fe2000bf46270 */
[----:B-1----:R-:W-:Y:S01]  /*40ef0*/  IMAD.WIDE R50, R57, 0x2, R48 ;  /* 0x0000000239327825 */ /* 0x002fe200078e0230 */
[----:B------:R-:W-:Y:S01]  /*40f00*/  PRMT R9, R10, 0x7632, R9 ;  /* 0x000076320a097816 */ /* 0x000fe20000000009 */
[----:B------:R-:W0:Y:S02]  /*40f10*/  LDCU UR8, c[0x0][0x398] ;  /* 0x00007300ff0877ac */ /* 0x000e240008000800 */
[----:B------:R-:W-:Y:S01]  /*40f20*/  IMAD.WIDE R52, R55, 0x2, R2 ;  /* 0x0000000237347825 */ /* 0x000fe200078e0202 */
[C---:B------:R-:W-:Y:S01]  /*40f30*/  ISETP.LT.AND P0, PT, R60.reuse, UR18, !P0 ;  /* 0x000000123c007c0c */ /* 0x040fe2000c701270 */
[----:B------:R1:W-:Y:S02]  /*40f40*/  @P4 STG.E.U16 desc[UR12][R50.64], R9 ;  /* 0x0000000932004986 */ /* 0x0003e4000c10150c */
[C---:B------:R-:W-:Y:S02]  /*40f50*/  VIADD R6, R47.reuse, 0x59 ;  /* 0x000000592f067836 */ /* 0x040fe40000000000 */
[----:B---3--:R-:W-:Y:S01]  /*40f60*/  VIADD R4, R47, 0x5a ;  /* 0x0000005a2f047836 */ /* 0x008fe20000000000 */
[----:B------:R3:W-:Y:S01]  /*40f70*/  @P6 STG.E.U16 desc[UR12][R52.64], R7 ;  /* 0x0000000734006986 */ /* 0x0007e2000c10150c */
[----:B------:R-:W-:Y:S01]  /*40f80*/  ISETP.LT.AND P6, PT, R61, UR20, !P5 ;  /* 0x000000143d007c0c */ /* 0x000fe2000efc1270 */
[----:B------:R-:W-:Y:S01]  /*40f90*/  VIADD R5, R55, UR30 ;  /* 0x0000001e37057c36 */ /* 0x000fe20008000000 */
[----:B------:R-:W-:Y:S01]  /*40fa0*/  ISETP.LT.AND P5, PT, R60, UR22, !P5 ;  /* 0x000000163c007c0c */ /* 0x000fe2000efa1270 */
[----:B------:R-:W4:Y:S01]  /*40fb0*/  LDCU UR18, c[0x0][0x398] ;  /* 0x00007300ff1277ac */ /* 0x000f220008000800 */
[----:B------:R-:W-:-:S02]  /*40fc0*/  ISETP.GE.AND P3, PT, R6, UR4, PT ;  /* 0x0000000406007c0c */ /* 0x000fc4000bf66270 */
[----:B-1----:R-:W-:Y:S01]  /*40fd0*/  PRMT R51, R7, 0x7632, R51 ;  /* 0x0000763207337816 */ /* 0x002fe20000000033 */
[----:B------:R-:W-:Y:S01]  /*40fe0*/  IMAD.WIDE R8, R55, 0x2, R48 ;  /* 0x0000000237087825 */ /* 0x000fe200078e0230 */
[----:B------:R-:W-:Y:S01]  /*40ff0*/  ISETP.GE.AND P4, PT, R4, UR5, PT ;  /* 0x0000000504007c0c */ /* 0x000fe2000bf86270 */
[----:B------:R-:W1:Y:S02]  /*41000*/  LDCU UR4, c[0x0][0x39c] ;  /* 0x00007380ff0477ac */ /* 0x000e640008000800 */
[----:B---3--:R-:W-:Y:S01]  /*41010*/  IMAD.WIDE R6, R5, 0x2, R2 ;  /* 0x0000000205067825 */ /* 0x008fe200078e0202 */
[----:B------:R-:W-:Y:S01]  /*41020*/  PRMT R52, R11, 0x7632, R52 ;  /* 0x000076320b347816 */ /* 0x000fe20000000034 */
[----:B------:R-:W3:Y:S02]  /*41030*/  LDCU UR20, c[0x0][0x398] ;  /* 0x00007300ff1477ac */ /* 0x000ee40008000800 */
[C---:B------:R-:W-:Y:S02]  /*41040*/  VIADD R53, R5.reuse, UR30 ;  /* 0x0000001e05357c36 */ /* 0x040fe40008000000 */
[----:B------:R-:W-:Y:S01]  /*41050*/  IMAD.WIDE R4, R5, 0x2, R48 ;  /* 0x0000000205047825 */ /* 0x000fe200078e0230 */
[----:B------:R0:W-:Y:S01]  /*41060*/  @P0 STG.E.U16 desc[UR12][R8.64], R51 ;  /* 0x0000003308000986 */ /* 0x0001e2000c10150c */
[----:B------:R-:W-:Y:S01]  /*41070*/  ISETP.LT.AND P0, PT, R61, UR24, !P2 ;  /* 0x000000183d007c0c */ /* 0x000fe2000d701270 */
[----:B------:R-:W1:Y:S01]  /*41080*/  LDCU UR5, c[0x0][0x39c] ;  /* 0x00007380ff0577ac */ /* 0x000e620008000800 */
[C---:B------:R-:W-:Y:S01]  /*41090*/  ISETP.LT.AND P2, PT, R60.reuse, UR26, !P2 ;  /* 0x0000001a3c007c0c */ /* 0x040fe2000d741270 */
[----:B------:R3:W-:Y:S01]  /*410a0*/  @P6 STG.E.U16 desc[UR12][R6.64], R11 ;  /* 0x0000000b06006986 */ /* 0x0007e2000c10150c */
[----:B------:R-:W-:Y:S01]  /*410b0*/  IADD3 R10, PT, PT, R47, 0x5b, RZ ;  /* 0x0000005b2f0a7810 */ /* 0x000fe20007ffe0ff */
[----:B------:R-:W1:Y:S02]  /*410c0*/  LDCU UR22, c[0x0][0x398] ;  /* 0x00007300ff1677ac */ /* 0x000e640008000800 */
[----:B------:R1:W-:Y:S01]  /*410d0*/  @P5 STG.E.U16 desc[UR12][R4.64], R52 ;  /* 0x0000003404005986 */ /* 0x0003e2000c10150c */
[----:B------:R-:W-:Y:S01]  /*410e0*/  ISETP.LT.AND P5, PT, R61, UR15, !P3 ;  /* 0x0000000f3d007c0c */ /* 0x000fe2000dfa1270 */
[----:B------:R-:W4:Y:S01]  /*410f0*/  LDCU UR24, c[0x0][0x398] ;  /* 0x00007300ff1877ac */ /* 0x000f220008000800 */
[C---:B0-----:R-:W-:Y:S01]  /*41100*/  VIADD R9, R53.reuse, UR30 ;  /* 0x0000001e35097c36 */ /* 0x041fe20008000000 */
[----:B------:R-:W-:Y:S01]  /*41110*/  ISETP.LT.AND P3, PT, R60, UR28, !P3 ;  /* 0x0000001c3c007c0c */ /* 0x000fe2000df61270 */
[C---:B------:R-:W-:Y:S01]  /*41120*/  IMAD.WIDE R50, R53.reuse, 0x2, R2 ;  /* 0x0000000235327825 */ /* 0x040fe200078e0202 */
[----:B--2---:R-:W-:Y:S01]  /*41130*/  ISETP.GE.AND P6, PT, R10, UR6, PT ;  /* 0x000000060a007c0c */ /* 0x004fe2000bfc6270 */
[----:B------:R-:W0:Y:S01]  /*41140*/  LDCU UR6, c[0x0][0x39c] ;  /* 0x00007380ff0677ac */ /* 0x000e220008000800 */
[----:B---3--:R-:W-:Y:S01]  /*41150*/  PRMT R11, R12, 0x7632, R11 ;  /* 0x000076320c0b7816 */ /* 0x008fe2000000000b */
[----:B------:R-:W-:Y:S01]  /*41160*/  IMAD.WIDE R6, R53, 0x2, R48 ;  /* 0x0000000235067825 */ /* 0x000fe200078e0230 */
[----:B------:R2:W-:Y:S01]  /*41170*/  @P0 STG.E.U16 desc[UR12][R50.64], R12 ;  /* 0x0000000c32000986 */ /* 0x0005e2000c10150c */
[----:B------:R-:W3:Y:S02]  /*41180*/  LDCU UR15, c[0x0][0x398] ;  /* 0x00007300ff0f77ac */ /* 0x000ee40008000800 */
[----:B------:R-:W-:-:S02]  /*41190*/  VIADD R8, R47, 0x5c ;  /* 0x0000005c2f087836 */ /* 0x000fc40000000000 */
[----:B-1----:R-:W-:Y:S01]  /*411a0*/  IMAD.WIDE R4, R9, 0x2, R2 ;  /* 0x0000000209047825 */ /* 0x002fe200078e0202 */
[----:B------:R-:W-:Y:S01]  /*411b0*/  @P2 STG.E.U16 desc[UR12][R6.64], R11 ;  /* 0x0000000b06002986 */ /* 0x000fe2000c10150c */
[----:B------:R-:W-:Y:S01]  /*411c0*/  ISETP.LT.AND P2, PT, R61, UR14, !P4 ;  /* 0x0000000e3d007c0c */ /* 0x000fe2000e741270 */
[----:B------:R-:W1:Y:S01]  /*411d0*/  LDCU UR26, c[0x0][0x398] ;  /* 0x00007300ff1a77ac */ /* 0x000e620008000800 */
[----:B------:R-:W-:Y:S01]  /*411e0*/  ISETP.GE.AND P0, PT, R8, UR4, PT ;  /* 0x0000000408007c0c */ /* 0x000fe2000bf06270 */
[----:B------:R0:W-:Y:S01]  /*411f0*/  @P5 STG.E.U16 desc[UR12][R4.64], R16 ;  /* 0x0000001004005986 */ /* 0x0001e2000c10150c */
[----:B------:R-:W-:Y:S01]  /*41200*/  ISETP.LT.AND P4, PT, R60, UR16, !P4 ;  /* 0x000000103c007c0c */ /* 0x000fe2000e781270 */
[C---:B--2---:R-:W-:Y:S01]  /*41210*/  VIADD R51, R9.reuse, UR30 ;  /* 0x0000001e09337c36 */ /* 0x044fe20008000000 */
[----:B------:R-:W2:Y:S01]  /*41220*/  LDCU UR4, c[0x0][0x39c] ;  /* 0x00007380ff0477ac */ /* 0x000ea20008000800 */
[----:B------:R-:W-:Y:S01]  /*41230*/  IMAD.WIDE R8, R9, 0x2, R48 ;  /* 0x0000000209087825 */ /* 0x000fe200078e0230 */
[----:B------:R-:W1:Y:S01]  /*41240*/  LDCU UR14, c[0x0][0x398] ;  /* 0x00007300ff0e77ac */ /* 0x000e620008000800 */
[----:B0-----:R-:W-:-:S02]  /*41250*/  PRMT R5, R16, 0x7632, R5 ;  /* 0x0000763210057816 */ /* 0x001fc40000000005 */
[----:B------:R-:W-:Y:S01]  /*41260*/  IMAD.WIDE R10, R51, 0x2, R2 ;  /* 0x00000002330a7825 */ /* 0x000fe200078e0202 */
[----:B------:R-:W-:Y:S01]  /*41270*/  PRMT R7, R13, 0x7632, R7 ;  /* 0x000076320d077816 */ /* 0x000fe20000000007 */
[----:B------:R-:W0:Y:S01]  /*41280*/  LDCU UR16, c[0x0][0x398] ;  /* 0x00007300ff1077ac */ /* 0x000e220008000800 */
[----:B------:R1:W-:Y:S01]  /*41290*/  @P3 STG.E.U16 desc[UR12][R8.64], R5 ;  /* 0x0000000508003986 */ /* 0x0003e2000c10150c */
[----:B------:R-:W-:Y:S01]  /*412a0*/  ISETP.LT.AND P3, PT, R61, UR8, !P6 ;  /* 0x000000083d007c0c */ /* 0x000fe2000f761270 */
[C---:B------:R-:W-:Y:S01]  /*412b0*/  VIADD R6, R47.reuse, 0x5e ;  /* 0x0000005e2f067836 */ /* 0x040fe20000000000 */
[----:B------:R-:W-:Y:S01]  /*412c0*/  ISETP.LT.AND P6, PT, R60, UR10, !P6 ;  /* 0x0000000a3c007c0c */ /* 0x000fe2000f7c1270 */
[----:B------:R-:W-:Y:S01]  /*412d0*/  VIADD R12, R47, 0x5d ;  /* 0x0000005d2f0c7836 */ /* 0x000fe20000000000 */
[----:B------:R0:W-:Y:S01]  /*412e0*/  @P2 STG.E.U16 desc[UR12][R10.64], R13 ;  /* 0x0000000d0a002986 */ /* 0x0001e2000c10150c */
[----:B------:R-:W2:Y:S01]  /*412f0*/  LDCU UR8, c[0x0][0x398] ;  /* 0x00007300ff0877ac */ /* 0x000ea20008000800 */
[----:B------:R-:W-:Y:S01]  /*41300*/  ISETP.GE.AND P2, PT, R6, UR6, PT ;  /* 0x0000000606007c0c */ /* 0x000fe2000bf46270 */
[C---:B-1----:R-:W-:Y:S01]  /*41310*/  IMAD.WIDE R4, R51.reuse, 0x2, R48 ;  /* 0x0000000233047825 */ /* 0x042fe200078e0230 */
[----:B------:R-:W-:Y:S01]  /*41320*/  IADD3 R51, PT, PT, R51, UR30, RZ ;  /* 0x0000001e33337c10 */ /* 0x000fe2000fffe0ff */
[----:B------:R-:W1:Y:S01]  /*41330*/  LDCU UR6, c[0x0][0x39c] ;  /* 0x00007380ff0677ac */ /* 0x000e620008000800 */
[----:B------:R-:W-:-:S02]  /*41340*/  ISETP.GE.AND P5, PT, R12, UR5, PT ;  /* 0x000000050c007c0c */ /* 0x000fc4000bfa6270 */
[----:B------:R2:W-:Y:S01]  /*41350*/  @P4 STG.E.U16 desc[UR12][R4.64], R7 ;  /* 0x0000000704004986 */ /* 0x0005e2000c10150c */
[----:B----4-:R-:W-:Y:S01]  /*41360*/  ISETP.LT.AND P4, PT, R61, UR18, !P0 ;  /* 0x000000123d007c0c */ /* 0x010fe2000c781270 */
[----:B------:R-:W-:Y:S01]  /*41370*/  IMAD.WIDE R8, R51, 0x2, R48 ;  /* 0x0000000233087825 */ /* 0x000fe200078e0230 */
[----:B------:R-:W-:Y:S01]  /*41380*/  PRMT R12, R17, 0x7632, R12 ;  /* 0x00007632110c7816 */ /* 0x000fe2000000000c */
[----:B------:R-:W4:Y:S02]  /*41390*/  LDCU UR5, c[0x0][0x39c] ;  /* 0x00007380ff0577ac */ /* 0x000f240008000800 */
[C---:B0-----:R-:W-:Y:S01]  /*413a0*/  VIADD R11, R51.reuse, UR30 ;  /* 0x0000001e330b7c36 */ /* 0x041fe20008000000 */
[----:B------:R-:W0:Y:S01]  /*413b0*/  LDCU UR10, c[0x0][0x398] ;  /* 0x00007300ff0a77ac */ /* 0x000e220008000800 */
[--C-:B--2---:R-:W-:Y:S01]  /*413c0*/  IMAD.WIDE R6, R51, 0x2, R2.reuse ;  /* 0x0000000233067825 */ /* 0x104fe200078e0202 */
[----:B------:R-:W-:Y:S01]  /*413d0*/  ISETP.LT.AND P0, PT, R60, UR20, !P0 ;  /* 0x000000143c007c0c */ /* 0x000fe2000c701270 */
[----:B------:R-:W2:Y:S03]  /*413e0*/  LDCU UR18, c[0x0][0x398] ;  /* 0x00007300ff1277ac */ /* 0x000ea60008000800 */
[----:B------:R0:W-:Y:S01]  /*413f0*/  @P3 STG.E.U16 desc[UR12][R6.64], R17 ;  /* 0x0000001106003986 */ /* 0x0001e2000c10150c */
[----:B------:R-:W-:Y:S01]  /*41400*/  IMAD.WIDE R4, R11, 0x2, R2 ;  /* 0x000000020b047825 */ /* 0x000fe200078e0202 */
[----:B------:R-:W1:Y:S02]  /*41410*/  LDCU UR20, c[0x0][0x398] ;  /* 0x00007300ff1477ac */ /* 0x000e640008000800 */
[----:B------:R2:W-:Y:S01]  /*41420*/  @P6 STG.E.U16 desc[UR12][R8.64], R12 ;  /* 0x0000000c08006986 */ /* 0x0005e2000c10150c */
[----:B------:R-:W-:Y:S01]  /*41430*/  ISETP.LT.AND P6, PT, R61, UR22, !P5 ;  /* 0x000000163d007c0c */ /* 0x000fe2000efc1270 */
[----:B------:R-:W-:-:S02]  /*41440*/  VIADD R10, R47, 0x5f ;  /* 0x0000005f2f0a7836 */ /* 0x000fc40000000000 */
[C---:B------:R-:W-:Y:S01]  /*41450*/  VIADD R13, R11.reuse, UR30 ;  /* 0x0000001e0b0d7c36 */ /* 0x040fe20008000000 */
[----:B------:R1:W-:Y:S01]  /*41460*/  @P4 STG.E.U16 desc[UR12][R4.64], R14 ;  /* 0x0000000e04004986 */ /* 0x0003e2000c10150c */
[----:B------:R-:W3:Y:S01]  /*41470*/  LDCU UR22, c[0x0][0x398] ;  /* 0x00007300ff1677ac */ /* 0x000ee20008000800 */
[----:B0-----:R-:W-:Y:S01]  /*41480*/  IMAD.WIDE R6, R11, 0x2, R48 ;  /* 0x000000020b067825 */ /* 0x001fe200078e0230 */
[----:B------:R-:W-:Y:S01]  /*41490*/  ISETP.GE.AND P3, PT, R10, UR4, PT ;  /* 0x000000040a007c0c */ /* 0x000fe2000bf66270 */
[----:B------:R-:W0:Y:S02]  /*414a0*/  LDCU UR4, c[0x0][0x39c] ;  /* 0x00007380ff0477ac */ /* 0x000e240008000800 */
[----:B--2---:R-:W-:Y:S01]  /*414b0*/  IMAD.WIDE R8, R13, 0x2, R2 ;  /* 0x000000020d087825 */ /* 0x004fe200078e0202 */
[----:B-1----:R-:W-:-:S03]  /*414c0*/  PRMT R5, R14, 0x7632, R5 ;  /* 0x000076320e057816 */ /* 0x002fc60000000005 */
[----:B------:R-:W-:Y:S01]  /*414d0*/  VIADD R10, R47, 0x60 ;  /* 0x000000602f0a7836 */ /* 0x000fe20000000000 */
[----:B------:R-:W-:Y:S01]  /*414e0*/  ISETP.LT.AND P5, PT, R60, UR24, !P5 ;  /* 0x000000183c007c0c */ /* 0x000fe2000efa1270 */
[----:B------:R-:W-:Y:S01]  /*414f0*/  VIADD R17, R13, UR30 ;  /* 0x0000001e0d117c36 */ /* 0x000fe20008000000 */
[----:B------:R-:W1:Y:S01]  /*41500*/  LDCU UR24, c[0x0][0x398] ;  /* 0x00007300ff1877ac */ /* 0x000e620008000800 */
[----:B------:R2:W-:Y:S01]  /*41510*/  @P0 STG.E.U16 desc[UR12][R6.64], R5 ;  /* 0x0000000506000986 */ /* 0x0005e2000c10150c */
[----:B----4-:R-:W-:-:S03]  /*41520*/  ISETP.GE.AND P4, PT, R10, UR5, PT ;  /* 0x000000050a007c0c */ /* 0x010fc6000bf86270 */
[----:B------:R4:W-:Y:S01]  /*41530*/  @P6 STG.E.U16 desc[UR12][R8.64], R18 ;  /* 0x0000001208006986 */ /* 0x0009e2000c10150c */
[----:B---3--:R-:W-:Y:S01]  /*41540*/  ISETP.LT.AND P6, PT, R61, UR15, !P2 ;  /* 0x0000000f3d007c0c */ /* 0x008fe2000d7c1270 */
[----:B------:R-:W-:Y:S01]  /*41550*/  VIADD R10, R47, 0x61 ;  /* 0x000000612f0a7836 */ /* 0x000fe20000000000 */
[----:B------:R-:W-:Y:S01]  /*41560*/  ISETP.LT.AND P2, PT, R60, UR26, !P2 ;  /* 0x0000001a3c007c0c */ /* 0x000fe2000d741270 */
[----:B------:R-:W3:Y:S03]  /*41570*/  LDCU UR5, c[0x0][0x39c] ;  /* 0x00007380ff0577ac */ /* 0x000ee60008000800 */
[----:B------:R-:W-:Y:S01]  /*41580*/  ISETP.GE.AND P0, PT, R10, UR6, PT ;  /* 0x000000060a007c0c */ /* 0x000fe2000bf06270 */
[----:B--2---:R-:W-:Y:S01]  /*41590*/  IMAD.WIDE R4, R13, 0x2, R48 ;  /* 0x000000020d047825 */ /* 0x004fe200078e0230 */
[----:B------:R-:W-:Y:S01]  /*415a0*/  PRMT R7, R18, 0x7632, R7 ;  /* 0x0000763212077816 */ /* 0x000fe20000000007 */
[----:B------:R-:W2:Y:S02]  /*415b0*/  LDCU UR15, c[0x0][0x398] ;  /* 0x00007300ff0f77ac */ /* 0x000ea40008000800 */
[----:B------:R-:W-:-:S02]  /*415c0*/  IMAD.WIDE R10, R17, 0x2, R2 ;  /* 0x00000002110a7825 */ /* 0x000fc400078e0202 */
[----:B------:R0:W-:Y:S01]  /*415d0*/  @P5 STG.E.U16 desc[UR12][R4.64], R7 ;  /* 0x0000000704005986 */ /* 0x0001e2000c10150c */
[----:B----4-:R-:W-:Y:S01]  /*415e0*/  IADD3 R8, PT, PT, R47, 0x62, RZ ;  /* 0x000000622f087810 */ /* 0x010fe20007ffe0ff */
[----:B------:R-:W-:Y:S01]  /*415f0*/  VIADD R9, R17, UR30 ;  /* 0x0000001e11097c36 */ /* 0x000fe20008000000 */
[----:B------:R-:W4:Y:S01]  /*41600*/  LDCU UR6, c[0x0][0x398] ;  /* 0x00007300ff0677ac */ /* 0x000f220008000800 */
[----:B------:R1:W-:Y:S01]  /*41610*/  @P6 STG.E.U16 desc[UR12][R10.64], R15 ;  /* 0x0000000f0a006986 */ /* 0x0003e2000c10150c */
[----:B------:R-:W-:Y:S02]  /*41620*/  ISETP.LT.AND P6, PT, R61, UR14, !P3 ;  /* 0x0000000e3d007c0c */ /* 0x000fe4000dfc1270 */
[----:B------:R-:W-:Y:S02]  /*41630*/  ISETP.LT.AND P3, PT, R60, UR16, !P3 ;  /* 0x000000103c007c0c */ /* 0x000fe4000df61270 */
[----:B0-----:R-:W-:Y:S01]  /*41640*/  PRMT R5, R15, 0x7632, R5 ;  /* 0x000076320f057816 */ /* 0x001fe20000000005 */
[----:B------:R-:W-:Y:S01]  /*41650*/  IMAD.WIDE R6, R17, 0x2, R48 ;  /* 0x0000000211067825 */ /* 0x000fe200078e0230 */
[----:B------:R-:W-:Y:S01]  /*41660*/  ISETP.GE.AND P5, PT, R8, UR4, PT ;  /* 0x0000000408007c0c */ /* 0x000fe2000bfa6270 */
[----:B------:R-:W0:Y:S03]  /*41670*/  LDCU UR4, c[0x0][0x39c] ;  /* 0x00007380ff0477ac */ /* 0x000e260008000800 */
[----:B------:R2:W-:Y:S01]  /*41680*/  @P2 STG.E.U16 desc[UR12][R6.64], R5 ;  /* 0x0000000506002986 */ /* 0x0005e2000c10150c */
[----:B------:R-:W-:Y:S01]  /*41690*/  ISETP.LT.AND P2, PT, R61, UR8, !P4 ;  /* 0x000000083d007c0c */ /* 0x000fe2000e741270 */
[----:B------:R-:W-:Y:S01]  /*416a0*/  VIADD R13, R9, UR30 ;  /* 0x0000001e090d7c36 */ /* 0x000fe20008000000 */
[----:B------:R-:W-:Y:S01]  /*416b0*/  ISETP.LT.AND P4, PT, R60, UR10, !P4 ;  /* 0x0000000a3c007c0c */ /* 0x000fe2000e781270 */
[----:B------:R-:W-:Y:S01]  /*416c0*/  VIADD R12, R47, 0x63 ;  /* 0x000000632f0c7836 */ /* 0x000fe20000000000 */
[----:B------:R-:W0:Y:S01]  /*416d0*/  LDCU UR14, c[0x0][0x398] ;  /* 0x00007300ff0e77ac */ /* 0x000e220008000800 */
[--C-:B-1----:R-:W-:Y:S01]  /*416e0*/  IMAD.WIDE R10, R13, 0x2, R2.reuse ;  /* 0x000000020d0a7825 */ /* 0x102fe200078e0202 */
[----:B------:R-:W1:Y:S03]  /*416f0*/  LDCU UR8, c[0x0][0x398] ;  /* 0x00007300ff0877ac */ /* 0x000e660008000800 */
[----:B--2---:R-:W-:Y:S01]  /*41700*/  IMAD.WIDE R4, R9, 0x2, R2 ;  /* 0x0000000209047825 */ /* 0x004fe200078e0202 */
[----:B------:R-:W-:Y:S01]  /*41710*/  PRMT R7, R19, 0x7632, R7 ;  /* 0x0000763213077816 */ /* 0x000fe20000000007 */
[----:B------:R-:W2:Y:S02]  /*41720*/  LDCU UR10, c[0x0][0x398] ;  /* 0x00007300ff0a77ac */ /* 0x000ea40008000800 */
[--C-:B------:R-:W-:Y:S01]  /*41730*/  IMAD.WIDE R8, R9, 0x2, R48.reuse ;  /* 0x0000000209087825 */ /* 0x100fe200078e0230 */
[----:B------:R0:W-:Y:S01]  /*41740*/  @P6 STG.E.U16 desc[UR12][R4.64], R19 ;  /* 0x0000001304006986 */ /* 0x0001e2000c10150c */
[----:B---3--:R-:W-:Y:S01]  /*41750*/  ISETP.GE.AND P6, PT, R12, UR5, PT ;  /* 0x000000050c007c0c */ /* 0x008fe2000bfc6270 */
[----:B------:R-:W3:Y:S02]  /*41760*/  LDCU UR5, c[0x0][0x39c] ;  /* 0x00007380ff0577ac */ /* 0x000ee40008000800 */
[----:B------:R1:W-:Y:S01]  /*41770*/  @P3 STG.E.U16 desc[UR12][R8.64], R7 ;  /* 0x0000000708003986 */ /* 0x0003e2000c10150c */
[----:B------:R-:W-:Y:S01]  /*41780*/  VIADD R6, R47, 0x64 ;  /* 0x000000642f067836 */ /* 0x000fe20000000000 */
[----:B------:R-:W-:Y:S01]  /*41790*/  ISETP.LT.AND P3, PT, R61, UR18, !P0 ;  /* 0x000000123d007c0c */ /* 0x000fe2000c761270 */
[C---:B------:R-:W-:Y:S01]  /*417a0*/  VIADD R15, R13.reuse, UR30 ;  /* 0x0000001e0d0f7c36 */ /* 0x040fe20008000000 */
[----:B------:R2:W-:Y:S01]  /*417b0*/  @P2 STG.E.U16 desc[UR12][R10.64], R20 ;  /* 0x000000140a002986 */ /* 0x0005e2000c10150c */
[----:B------:R-:W2:Y:S01]  /*417c0*/  LDCU UR16, c[0x0][0x398] ;  /* 0x00007300ff1077ac */ /* 0x000ea20008000800 */
[----:B0-----:R-:W-:Y:S01]  /*417d0*/  IMAD.WIDE R4, R13, 0x2, R48 ;  /* 0x000000020d047825 */ /* 0x001fe200078e0230 */
[----:B-1----:R-:W-:Y:S01]  /*417e0*/  PRMT R9, R20, 0x7632, R9 ;  /* 0x0000763214097816 */ /* 0x002fe20000000009 */
[----:B------:R-:W0:Y:S01]  /*417f0*/  LDCU UR18, c[0x0][0x398] ;  /* 0x00007300ff1277ac */ /* 0x000e220008000800 */
[----:B------:R-:W-:-:S03]  /*41800*/  ISETP.LT.AND P0, PT, R60, UR20, !P0 ;  /* 0x000000143c007c0c */ /* 0x000fc6000c701270 */
[----:B------:R1:W-:Y:S01]  /*41810*/  @P4 STG.E.U16 desc[UR12][R4.64], R9 ;  /* 0x0000000904004986 */ /* 0x0003e2000c10150c */
[----:B------:R-:W-:Y:S02]  /*41820*/  ISETP.LT.AND P4, PT, R61, UR22, !P5 ;  /* 0x000000163d007c0c */ /* 0x000fe4000ef81270 */
[----:B------:R-:W-:Y:S01]  /*41830*/  ISETP.GE.AND P2, PT, R6, UR4, PT ;  /* 0x0000000406007c0c */ /* 0x000fe2000bf46270 */
[----:B------:R-:W0:Y:S01]  /*41840*/  LDCU UR4, c[0x0][0x39c] ;  /* 0x00007380ff0477ac */ /* 0x000e220008000800 */
[C---:B------:R-:W-:Y:S02]  /*41850*/  VIADD R13, R15.reuse, UR30 ;  /* 0x0000001e0f0d7c36 */ /* 0x040fe40008000000 */
[--C-:B------:R-:W-:Y:S01]  /*41860*/  IMAD.WIDE R6, R15, 0x2, R2.reuse ;  /* 0x000000020f067825 */ /* 0x100fe200078e0202 */
[----:B------:R-:W-:Y:S01]  /*41870*/  IADD3 R12, PT, PT, R47, 0x65, RZ ;  /* 0x000000652f0c7810 */ /* 0x000fe20007ffe0ff */
[----:B------:R-:W0:Y:S01]  /*41880*/  LDCU UR20, c[0x0][0x398] ;  /* 0x00007300ff1477ac */ /* 0x000e220008000800 */
[----:B------:R-:W-:Y:S01]  /*41890*/  ISETP.LT.AND P5, PT, R60, UR15, !P5 ;  /* 0x0000000f3c007c0c */ /* 0x000fe2000efa1270 */
[----:B--2---:R-:W-:Y:S01]  /*418a0*/  IMAD.WIDE R10, R13, 0x2, R2 ;  /* 0x000000020d0a7825 */ /* 0x004fe200078e0202 */
[----:B-1----:R-:W-:-:S03]  /*418b0*/  PRMT R5, R24, 0x7632, R5 ;  /* 0x0000763218057816 */ /* 0x002fc60000000005 */
[----:B------:R-:W-:Y:S01]  /*418c0*/  IMAD.WIDE R8, R15, 0x2, R48 ;  /* 0x000000020f087825 */ /* 0x000fe200078e0230 */
[----:B------:R1:W-:Y:S01]  /*418d0*/  @P3 STG.E.U16 desc[UR12][R6.64], R24 ;  /* 0x0000001806003986 */ /* 0x0003e2000c10150c */
[----:B---3--:R-:W-:Y:S01]  /*418e0*/  ISETP.GE.AND P3, PT, R12, UR5, PT ;  /* 0x000000050c007c0c */ /* 0x008fe2000bf66270 */
[----:B------:R-:W2:Y:S02]  /*418f0*/  LDCU UR5, c[0x0][0x39c] ;  /* 0x00007380ff0577ac */ /* 0x000ea40008000800 */
[----:B------:R3:W-:Y:S01]  /*41900*/  @P0 STG.E.U16 desc[UR12][R8.64], R5 ;  /* 0x0000000508000986 */ /* 0x0007e2000c10150c */
[----:B------:R-:W2:Y:S03]  /*41910*/  LDCU UR15, c[0x0][0x398] ;  /* 0x00007300ff0f77ac */ /* 0x000ea60008000800 */
[----:B------:R2:W-:Y:S01]  /*41920*/  @P4 STG.E.U16 desc[UR12][R10.64], R21 ;  /* 0x000000150a004986 */ /* 0x0005e2000c10150c */
[----:B----4-:R-:W-:Y:S01]  /*41930*/  ISETP.LT.AND P4, PT, R61, UR6, !P6 ;  /* 0x000000063d007c0c */ /* 0x010fe2000f781270 */
[----:B------:R-:W4:Y:S01]  /*41940*/  LDCU UR6, c[0x0][0x398] ;  /* 0x00007300ff0677ac */ /* 0x000f220008000800 */
[----:B------:R-:W-:Y:S01]  /*41950*/  ISETP.LT.AND P6, PT, R60, UR24, !P6 ;  /* 0x000000183c007c0c */ /* 0x000fe2000f7c1270 */
[----:B-1----:R-:W-:Y:S01]  /*41960*/  VIADD R6, R47, 0x66 ;  /* 0x000000662f067836 */ /* 0x002fe20000000000 */
[----:B------:R-:W-:Y:S01]  /*41970*/  PRMT R7, R21, 0x7632, R7 ;  /* 0x0000763215077816 */ /* 0x000fe20000000007 */
[----:B------:R-:W1:Y:S01]  /*41980*/  LDCU UR22, c[0x0][0x398] ;  /* 0x00007300ff1677ac */ /* 0x000e620008000800 */
[----:B---3--:R-:W-:-:S02]  /*41990*/  IMAD.WIDE R4, R13, 0x2, R48 ;  /* 0x000000020d047825 */ /* 0x008fc400078e0230 */
[----:B0-----:R-:W-:Y:S01]  /*419a0*/  ISETP.GE.AND P0, PT, R6, UR4, PT ;  /* 0x0000000406007c0c */ /* 0x001fe2000bf06270 */
[----:B------:R-:W0:Y:S01]  /*419b0*/  LDCU UR4, c[0x0][0x39c] ;  /* 0x00007380ff0477ac */ /* 0x000e220008000800 */
[----:B------:R-:W-:Y:S01]  /*419c0*/  VIADD R13, R13, UR30 ;  /* 0x0000001e0d0d7c36 */ /* 0x000fe20008000000 */
[----:B------:R3:W-:Y:S01]  /*419d0*/  @P5 STG.E.U16 desc[UR12][R4.64], R7 ;  /* 0x0000000704005986 */ /* 0x0007e2000c10150c */
[----:B------:R-:W-:Y:S02]  /*419e0*/  ISETP.LT.AND P5, PT, R61, UR14, !P2 ;  /* 0x0000000e3d007c0c */ /* 0x000fe4000d7a1270 */
[----:B------:R-:W-:Y:S01]  /*419f0*/  PRMT R12, R25, 0x7632, R12 ;  /* 0x00007632190c7816 */ /* 0x000fe2000000000c */
[----:B------:R-:W-:Y:S01]  /*41a00*/  IMAD.WIDE R8, R13, 0x2, R48 ;  /* 0x000000020d087825 */ /* 0x000fe200078e0230 */
[----:B------:R-:W-:Y:S01]  /*41a10*/  ISETP.LT.AND P2, PT, R60, UR8, !P2 ;  /* 0x000000083c007c0c */ /* 0x000fe2000d741270 */
[----:B------:R-:W0:Y:S02]  /*41a20*/  LDCU UR14, c[0x0][0x398] ;  /* 0x00007300ff0e77ac */ /* 0x000e240008000800 */
[----:B--2---:R-:W-:-:S02]  /*41a30*/  VIADD R10, R47, 0x67 ;  /* 0x000000672f0a7836 */ /* 0x004fc40000000000 */
[C---:B------:R-:W-:Y:S01]  /*41a40*/  VIADD R11, R13.reuse, UR30 ;  /* 0x0000001e0d0b7c36 */ /* 0x040fe20008000000 */
[----:B------:R-:W2:Y:S01]  /*41a50*/  LDCU UR8, c[0x0][0x398] ;  /* 0x00007300ff0877ac */ /* 0x000ea20008000800 */
[----:B---3--:R-:W-:-:S05]  /*41a60*/  IMAD.WIDE R6, R13, 0x2, R2 ;  /* 0x000000020d067825 */ /* 0x008fca00078e0202 */
[----:B------:R3:W-:Y:S01]  /*41a70*/  @P4 STG.E.U16 desc[UR12][R6.64], R25 ;  /* 0x0000001906004986 */ /* 0x0007e2000c10150c */
[----:B------:R-:W-:-:S03]  /*41a80*/  IMAD.WIDE R4, R11, 0x2, R2 ;  /* 0x000000020b047825 */ /* 0x000fc600078e0202 */
[----:B------:R0:W-:Y:S01]  /*41a90*/  @P6 STG.E.U16 desc[UR12][R8.64], R12 ;  /* 0x0000000c08006986 */ /* 0x0001e2000c10150c */
[----:B------:R-:W-:Y:S01]  /*41aa0*/  ISETP.LT.AND P6, PT, R61, UR10, !P3 ;  /* 0x0000000a3d007c0c */ /* 0x000fe2000dfc1270 */
[----:B------:R-:W-:Y:S01]  /*41ab0*/  VIADD R13, R11, UR30 ;  /* 0x0000001e0b0d7c36 */ /* 0x000fe20008000000 */
[----:B------:R-:W-:Y:S01]  /*41ac0*/  ISETP.GE.AND P4, PT, R10, UR5, PT ;  /* 0x000000050a007c0c */ /* 0x000fe2000bf86270 */
[----:B------:R-:W1:Y:S01]  /*41ad0*/  LDCU UR5, c[0x0][0x39c] ;  /* 0x00007380ff0577ac */ /* 0x000e620008000800 */
[----:B------:R2:W-:Y:S01]  /*41ae0*/  @P5 STG.E.U16 desc[UR12][R4.64], R22 ;  /* 0x0000001604005986 */ /* 0x0005e2000c10150c */
[----:B------:R-:W-:Y:S02]  /*41af0*/  VIADD R10, R47, 0x68 ;  /* 0x000000682f0a7836 */ /* 0x000fe40000000000 */
[----:B---3--:R-:W-:Y:S01]  /*41b00*/  IMAD.WIDE R6, R11, 0x2, R48 ;  /* 0x000000020b067825 */ /* 0x008fe200078e0230 */
[----:B------:R-:W3:Y:S03]  /*41b10*/  LDCU UR10, c[0x0][0x398] ;  /* 0x00007300ff0a77ac */ /* 0x000ee60008000800 */
[----:B0-----:R-:W-:Y:S01]  /*41b20*/  IMAD.WIDE R8, R13, 0x2, R2 ;  /* 0x000000020d087825 */ /* 0x001fe200078e0202 */
[----:B--2---:R-:W-:-:S02]  /*41b30*/  PRMT R5, R22, 0x7632, R5 ;  /* 0x0000763216057816 */ /* 0x004fc40000000005 */
[----:B------:R-:W-:Y:S01]  /*41b40*/  ISETP.GE.AND P5, PT, R10, UR4, PT ;  /* 0x000000040a007c0c */ /* 0x000fe2000bfa6270 */
[----:B------:R-:W0:Y:S01]  /*41b50*/  LDCU UR4, c[0x0][0x39c] ;  /* 0x00007380ff0477ac */ /* 0x000e220008000800 */
[----:B------:R-:W-:Y:S01]  /*41b60*/  ISETP.LT.AND P3, PT, R60, UR16, !P3 ;  /* 0x000000103c007c0c */ /* 0x000fe2000df61270 */
[----:B------:R2:W-:Y:S01]  /*41b70*/  @P2 STG.E.U16 desc[UR12][R6.64], R5 ;  /* 0x0000000506002986 */ /* 0x0005e2000c10150c */
[----:B------:R-:W-:Y:S01]  /*41b80*/  IADD3 R10, PT, PT, R47, 0x69, RZ ;  /* 0x000000692f0a7810 */ /* 0x000fe20007ffe0ff */
[----:B------:R-:W-:Y:S01]  /*41b90*/  VIADD R15, R13, UR30 ;  /* 0x0000001e0d0f7c36 */ /* 0x000fe20008000000 */
[----:B------:R-:W0:Y:S01]  /*41ba0*/  LDCU UR16, c[0x0][0x398] ;  /* 0x00007300ff1077ac */ /* 0x000e220008000800 */
[----:B------:R3:W-:Y:S01]  /*41bb0*/  @P6 STG.E.U16 desc[UR12][R8.64], R26 ;  /* 0x0000001a08006986 */ /* 0x0007e2000c10150c */
[----:B------:R-:W-:Y:S02]  /*41bc0*/  ISETP.LT.AND P6, PT, R61, UR18, !P0 ;  /* 0x000000123d007c0c */ /* 0x000fe4000c7c1270 */
[----:B-1----:R-:W-:Y:S01]  /*41bd0*/  ISETP.GE.AND P2, PT, R10, UR5, PT ;  /* 0x000000050a007c0c */ /* 0x002fe2000bf46270 */
[----:B------:R-:W-:Y:S01]  /*41be0*/  IMAD.WIDE R10, R15, 0x2, R2 ;  /* 0x000000020f0a7825 */ /* 0x000fe200078e0202 */
[----:B------:R-:W-:Y:S01]  /*41bf0*/  ISETP.LT.AND P0, PT, R60, UR20, !P0 ;  /* 0x000000143c007c0c */ /* 0x000fe2000c701270 */
[----:B------:R-:W1:Y:S01]  /*41c00*/  LDCU UR5, c[0x0][0x39c] ;  /* 0x00007380ff0577ac */ /* 0x000e620008000800 */
[----:B--2---:R-:W-:Y:S01]  /*41c10*/  PRMT R7, R26, 0x7632, R7 ;  /* 0x000076321a077816 */ /* 0x004fe20000000007 */
[----:B------:R-:W-:Y:S01]  /*41c20*/  IMAD.WIDE R4, R13, 0x2, R48 ;  /* 0x000000020d047825 */ /* 0x000fe200078e0230 */
[----:B------:R-:W2:Y:S03]  /*41c30*/  LDCU UR18, c[0x0][0x398] ;  /* 0x00007300ff1277ac */ /* 0x000ea60008000800 */
[----:B---3--:R-:W-:Y:S01]  /*41c40*/  VIADD R8, R47, 0x6a ;  /* 0x0000006a2f087836 */ /* 0x008fe20000000000 */
[----:B------:R3:W-:Y:S04]  /*41c50*/  @P3 STG.E.U16 desc[UR12][R4.64], R7 ;  /* 0x0000000704003986 */ /* 0x0007e8000c10150c */
[----:B------:R-:W-:Y:S01]  /*41c60*/  @P6 STG.E.U16 desc[UR12][R10.64], R23 ;  /* 0x000000170a006986 */ /* 0x000fe2000c10150c */
[----:B------:R-:W-:Y:S01]  /*41c70*/  ISETP.LT.AND P6, PT, R61, UR15, !P4 ;  /* 0x0000000f3d007c0c */ /* 0x000fe2000e7c1270 */
[----:B------:R-:W-:Y:S01]  /*41c80*/  VIADD R9, R15, UR30 ;  /* 0x0000001e0f097c36 */ /* 0x000fe20008000000 */
[----:B0-----:R-:W-:Y:S01]  /*41c90*/  ISETP.GE.AND P3, PT, R8, UR4, PT ;  /* 0x0000000408007c0c */ /* 0x001fe2000bf66270 */
[----:B------:R-:W0:Y:S01]  /*41ca0*/  LDCU UR4, c[0x0][0x39c] ;  /* 0x00007380ff0477ac */ /* 0x000e220008000800 */
[----:B----4-:R-:W-:-:S02]  /*41cb0*/  ISETP.LT.AND P4, PT, R60, UR6, !P4 ;  /* 0x000000063c007c0c */ /* 0x010fc4000e781270 */
[----:B---3--:R-:W-:Y:S01]  /*41cc0*/  PRMT R5, R23, 0x7632, R5 ;  /* 0x0000763217057816 */ /* 0x008fe20000000005 */
[----:B------:R-:W-:Y:S01]  /*41cd0*/  IMAD.WIDE R6, R15, 0x2, R48 ;  /* 0x000000020f067825 */ /* 0x000fe200078e0230 */
[----:B------:R-:W3:Y:S04]  /*41ce0*/  LDCU UR15, c[0x0][0x398] ;  /* 0x00007300ff0f77ac */ /* 0x000ee80008000800 */
[----:B------:R4:W-:Y:S01]  /*41cf0*/  @P0 STG.E.U16 desc[UR12][R6.64], R5 ;  /* 0x0000000506000986 */ /* 0x0009e2000c10150c */
[----:B------:R-:W-:Y:S01]  /*41d00*/  ISETP.LT.AND P0, PT, R61, UR14, !P5 ;  /* 0x0000000e3d007c0c */ /* 0x000fe2000ef01270 */
[----:B------:R-:W-:Y:S01]  /*41d10*/  VIADD R12, R47, 0x6b ;  /* 0x0000006b2f0c7836 */ /* 0x000fe20000000000 */
[----:B------:R-:W-:Y:S01]  /*41d20*/  ISETP.LT.AND P5, PT, R60, UR22, !P5 ;  /* 0x000000163c007c0c */ /* 0x000fe2000efa1270 */
[C---:B------:R-:W-:Y:S01]  /*41d30*/  VIADD R13, R9.reuse, UR30 ;  /* 0x0000001e090d7c36 */ /* 0x040fe20008000000 */
[----:B------:R-:W0:Y:S01]  /*41d40*/  LDCU UR6, c[0x0][0x398] ;  /* 0x00007300ff0677ac */ /* 0x000e220008000800 */
[----:B----4-:R-:W-:Y:S01]  /*41d50*/  IMAD.WIDE R4, R9, 0x2, R2 ;  /* 0x0000000209047825 */ /* 0x010fe200078e0202 */
[----:B------:R-:W-:Y:S01]  /*41d60*/  PRMT R7, R27, 0x7632, R7 ;  /* 0x000076321b077816 */ /* 0x000fe20000000007 */
[----:B------:R-:W4:Y:S02]  /*41d70*/  LDCU UR14, c[0x0][0x398] ;  /* 0x00007300ff0e77ac */ /* 0x000f240008000800 */
[----:B------:R-:W-:Y:S01]  /*41d80*/  IMAD.WIDE R8, R9, 0x2, R48 ;  /* 0x0000000209087825 */ /* 0x000fe200078e0230 */
[----:B------:R0:W-:Y:S01]  /*41d90*/  @P6 STG.E.U16 desc[UR12][R4.64], R27 ;  /* 0x0000001b04006986 */ /* 0x0001e2000c10150c */
[----:B-1----:R-:W-:Y:S01]  /*41da0*/  ISETP.GE.AND P6, PT, R12, UR5, PT ;  /* 0x000000050c007c0c */ /* 0x002fe2000bfc6270 */
[----:B------:R-:W1:Y:S01]  /*41db0*/  LDCU UR5, c[0x0][0x39c] ;  /* 0x00007380ff0577ac */ /* 0x000e620008000800 */
[----:B------:R-:W-:Y:S01]  /*41dc0*/  IMAD.WIDE R10, R13, 0x2, R2 ;  /* 0x000000020d0a7825 */ /* 0x000fe200078e0202 */
[----:B------:R2:W-:Y:S01]  /*41dd0*/  @P4 STG.E.U16 desc[UR12][R8.64], R7 ;  /* 0x0000000708004986 */ /* 0x0005e2000c10150c */
[----:B------:R-:W-:Y:S01]  /*41de0*/  ISETP.LT.AND P4, PT, R61, UR8, !P2 ;  /* 0x000000083d007c0c */ /* 0x000fe2000d781270 */
[----:B------:R-:W1:Y:S01]  /*41df0*/  LDCU UR8, c[0x0][0x398] ;  /* 0x00007300ff0877ac */ /* 0x000e620008000800 */
[----:B------:R-:W-:Y:S01]  /*41e00*/  VIADD R6, R47, 0x6c ;  /* 0x0000006c2f067836 */ /* 0x000fe20000000000 */
[----:B------:R-:W-:Y:S01]  /*41e10*/  @P0 STG.E.U16 desc[UR12][R10.64], R28 ;  /* 0x0000001c0a000986 */ /* 0x000fe2000c10150c */
[----:B0-----:R-:W-:Y:S01]  /*41e20*/  IMAD.WIDE R4, R13, 0x2, R48 ;  /* 0x000000020d047825 */ /* 0x001fe200078e0230 */
[----:B--2---:R-:W-:-:S02]  /*41e30*/  PRMT R9, R28, 0x7632, R9 ;  /* 0x000076321c097816 */ /* 0x004fc40000000009 */
[----:B------:R-:W-:Y:S02]  /*41e40*/  IADD3 R15, PT, PT, R13, UR30, RZ ;  /* 0x0000001e0d0f7c10 */ /* 0x000fe4000fffe0ff */
[----:B------:R-:W-:Y:S01]  /*41e50*/  ISETP.GE.AND P0, PT, R6, UR4, PT ;  /* 0x0000000406007c0c */ /* 0x000fe2000bf06270 */
[----:B------:R0:W-:Y:S01]  /*41e60*/  @P5 STG.E.U16 desc[UR12][R4.64], R9 ;  /* 0x0000000904005986 */ /* 0x0001e2000c10150c */
[----:B------:R-:W-:Y:S01]  /*41e70*/  ISETP.LT.AND P2, PT, R60, UR10, !P2 ;  /* 0x0000000a3c007c0c */ /* 0x000fe2000d741270 */
[----:B------:R-:W2:Y:S01]  /*41e80*/  LDCU UR4, c[0x0][0x39c] ;  /* 0x00007380ff0477ac */ /* 0x000ea20008000800 */
[----:B------:R-:W-:Y:S01]  /*41e90*/  ISETP.LT.AND P5, PT, R61, UR16, !P3 ;  /* 0x000000103d007c0c */ /* 0x000fe2000dfa1270 */
[----:B------:R-:W-:-:S04]  /*41ea0*/  IMAD.WIDE R6, R15, 0x2, R2 ;  /* 0x000000020f067825 */ /* 0x000fc800078e0202 */
[----:B------:R-:W-:Y:S02]  /*41eb0*/  VIADD R13, R15, UR30 ;  /* 0x0000001e0f0d7c36 */ /* 0x000fe40008000000 */
[----:B------:R-:W-:Y:S01]  /*41ec0*/  VIADD R12, R47, 0x6d ;  /* 0x0000006d2f0c7836 */ /* 0x000fe20000000000 */
[----:B------:R2:W-:Y:S01]  /*41ed0*/  @P4 STG.E.U16 desc[UR12][R6.64], R32 ;  /* 0x0000002006004986 */ /* 0x0005e2000c10150c */
[----:B0-----:R-:W-:Y:S01]  /*41ee0*/  PRMT R5, R32, 0x7632, R5 ;  /* 0x0000763220057816 */ /* 0x001fe20000000005 */
[----:B------:R-:W-:Y:S01]  /*41ef0*/  IMAD.WIDE R8, R15, 0x2, R48 ;  /* 0x000000020f087825 */ /* 0x000fe200078e0230 */
[----:B------:R-:W-:Y:S01]  /*41f00*/  ISETP.LT.AND P3, PT, R60, UR18, !P3 ;  /* 0x000000123c007c0c */ /* 0x000fe2000df61270 */
[----:B------:R-:W0:Y:S01]  /*41f10*/  LDCU UR10, c[0x0][0x398] ;  /* 0x00007300ff0a77ac */ /* 0x000e220008000800 */
[----:B-1----:R-:W-:Y:S01]  /*41f20*/  ISETP.GE.AND P4, PT, R12, UR5, PT ;  /* 0x000000050c007c0c */ /* 0x002fe2000bf86270 */
[----:B------:R-:W-:Y:S01]  /*41f30*/  IMAD.WIDE R10, R13, 0x2, R2 ;  /* 0x000000020d0a7825 */ /* 0x000fe200078e0202 */
[----:B------:R-:W1:Y:S01]  /*41f40*/  LDCU UR5, c[0x0][0x39c] ;  /* 0x00007380ff0577ac */ /* 0x000e620008000800 */
[----:B------:R4:W-:Y:S02]  /*41f50*/  @P2 STG.E.U16 desc[UR12][R8.64], R5 ;  /* 0x0000000508002986 */ /* 0x0009e4000c10150c */
[----:B--2---:R-:W-:-:S02]  /*41f60*/  VIADD R6, R47, 0x6e ;  /* 0x0000006e2f067836 */ /* 0x004fc40000000000 */
[----:B------:R2:W-:Y:S01]  /*41f70*/  @P5 STG.E.U16 desc[UR12][R10.64], R29 ;  /* 0x0000001d0a005986 */ /* 0x0005e2000c10150c */
[----:B---3--:R-:W-:Y:S01]  /*41f80*/  ISETP.LT.AND P5, PT, R61, UR15, !P6 ;  /* 0x0000000f3d007c0c */ /* 0x008fe2000f7a1270 */
[----:B------:R-:W3:Y:S01]  /*41f90*/  LDCU UR16, c[0x0][0x398] ;  /* 0x00007300ff1077ac */ /* 0x000ee20008000800 */
[----:B------:R-:W-:Y:S02]  /*41fa0*/  PRMT R7, R29, 0x7632, R7 ;  /* 0x000076321d077816 */ /* 0x000fe40000000007 */
[----:B------:R-:W-:Y:S01]  /*41fb0*/  ISETP.GE.AND P2, PT, R6, UR4, PT ;  /* 0x0000000406007c0c */ /* 0x000fe2000bf46270 */
[----:B------:R-:W0:Y:S01]  /*41fc0*/  LDCU UR4, c[0x0][0x39c] ;  /* 0x00007380ff0477ac */ /* 0x000e220008000800 */
[C---:B----4-:R-:W-:Y:S01]  /*41fd0*/  IMAD.WIDE R4, R13.reuse, 0x2, R48 ;  /* 0x000000020d047825 */ /* 0x050fe200078e0230 */
[C---:B------:R-:W-:Y:S01]  /*41fe0*/  ISETP.LT.AND P6, PT, R60.reuse, UR6, !P6 ;  /* 0x000000063c007c0c */ /* 0x040fe2000f7c1270 */
[----:B------:R-:W4:Y:S02]  /*41ff0*/  LDCU UR18, c[0x0][0x398] ;  /* 0x00007300ff1277ac */ /* 0x000f240008000800 */
[----:B------:R-:W-:Y:S01]  /*42000*/  VIADD R13, R13, UR30 ;  /* 0x0000001e0d0d7c36 */ /* 0x000fe20008000000 */
[----:B------:R0:W-:Y:S01]  /*42010*/  @P3 STG.E.U16 desc[UR12][R4.64], R7 ;  /* 0x0000000704003986 */ /* 0x0001e2000c10150c */
[----:B------:R-:W-:Y:S01]  /*42020*/  ISETP.LT.AND P3, PT, R61, UR14, !P0 ;  /* 0x0000000e3d007c0c */ /* 0x000fe2000c761270 */
[----:B--2---:R-:W-:Y:S01]  /*42030*/  VIADD R10, R47, 0x6f ;  /* 0x0000006f2f0a7836 */ /* 0x004fe20000000000 */
[----:B------:R-:W-:Y:S01]  /*42040*/  PRMT R12, R33, 0x7632, R12 ;  /* 0x00007632210c7816 */ /* 0x000fe2000000000c */
[C---:B------:R-:W-:Y:S01]  /*42050*/  VIADD R11, R13.reuse, UR30 ;  /* 0x0000001e0d0b7c36 */ /* 0x040fe20008000000 */
[----:B------:R-:W2:Y:S01]  /*42060*/  LDCU UR15, c[0x0][0x398] ;  /* 0x00007300ff0f77ac */ /* 0x000ea20008000800 */
[C---:B------:R-:W-:Y:S01]  /*42070*/  IMAD.WIDE R8, R13.reuse, 0x2, R48 ;  /* 0x000000020d087825 */ /* 0x040fe200078e0230 */
[----:B------:R-:W2:Y:S03]  /*42080*/  LDCU UR6, c[0x0][0x398] ;  /* 0x00007300ff0677ac */ /* 0x000ea60008000800 */
[--C-:B0-----:R-:W-:Y:S01]  /*42090*/  IMAD.WIDE R6, R13, 0x2, R2.reuse ;  /* 0x000000020d067825 */ /* 0x101fe200078e0202 */
[----:B------:R-:W-:Y:S01]  /*420a0*/  ISETP.LT.AND P0, PT, R60, UR8, !P0 ;  /* 0x000000083c007c0c */ /* 0x000fe2000c701270 */
[----:B------:R-:W0:Y:S03]  /*420b0*/  LDCU UR14, c[0x0][0x398] ;  /* 0x00007300ff0e77ac */ /* 0x000e260008000800 */
[----:B------:R2:W-:Y:S01]  /*420c0*/  @P5 STG.E.U16 desc[UR12][R6.64], R33 ;  /* 0x0000002106005986 */ /* 0x0005e2000c10150c */
[----:B-1----:R-:W-:Y:S01]  /*420d0*/  ISETP.GE.AND P5, PT, R10, UR5, PT ;  /* 0x000000050a007c0c */ /* 0x002fe2000bfa6270 */
[----:B------:R-:W1:Y:S01]  /*420e0*/  LDCU UR5, c[0x0][0x39c] ;  /* 0x00007380ff0577ac */ /* 0x000e620008000800 */
[----:B------:R-:W-:Y:S01]  /*420f0*/  IMAD.WIDE R4, R11, 0x2, R2 ;  /* 0x000000020b047825 */ /* 0x000fe200078e0202 */
[----:B------:R-:W-:Y:S01]  /*42100*/  @P6 STG.E.U16 desc[UR12][R8.64], R12 ;  /* 0x0000000c08006986 */ /* 0x000fe2000c10150c */
[----:B------:R-:W-:Y:S01]  /*42110*/  ISETP.LT.AND P6, PT, R61, UR10, !P4 ;  /* 0x0000000a3d007c0c */ /* 0x000fe2000e7c1270 */
[----:B------:R-:W0:Y:S01]  /*42120*/  LDCU UR8, c[0x0][0x398] ;  /* 0x00007300ff0877ac */ /* 0x000e220008000800 */
[----:B------:R-:W-:Y:S01]  /*42130*/  VIADD R10, R47, 0x70 ;  /* 0x000000702f0a7836 */ /* 0x000fe20000000000 */
[----:B------:R1:W-:Y:S01]  /*42140*/  @P3 STG.E.U16 desc[UR12][R4.64], R30 ;  /* 0x0000001e04003986 */ /* 0x0003e2000c10150c */
[C---:B------:R-:W-:Y:S01]  /*42150*/  IADD3 R13, PT, PT, R11.reuse, UR30, RZ ;  /* 0x0000001e0b0d7c10 */ /* 0x040fe2000fffe0ff */
[----:B------:R-:W0:Y:S01]  /*42160*/  LDCU UR10, c[0x0][0x398] ;  /* 0x00007300ff0a77ac */ /* 0x000e220008000800 */
[----:B---3--:R-:W-:Y:S01]  /*42170*/  ISETP.LT.AND P4, PT, R60, UR16, !P4 ;  /* 0x000000103c007c0c */ /* 0x008fe2000e781270 */
[----:B--2---:R-:W-:Y:S01]  /*42180*/  IMAD.WIDE R6, R11, 0x2, R48 ;  /* 0x000000020b067825 */ /* 0x004fe200078e0230 */
[----:B------:R-:W-:Y:S01]  /*42190*/  ISETP.GE.AND P3, PT, R10, UR4, PT ;  /* 0x000000040a007c0c */ /* 0x000fe2000bf66270 */
[----:B------:R-:W2:Y:S01]  /*421a0*/  LDCU UR4, c[0x0][0x39c] ;  /* 0x00007380ff0477ac */ /* 0x000ea20008000800 */
[----:B-1----:R-:W-:Y:S01]  /*421b0*/  PRMT R5, R30, 0x7632, R5 ;  /* 0x000076321e057816 */ /* 0x002fe20000000005 */
[----:B------:R-:W-:Y:S01]  /*421c0*/  IMAD.WIDE R8, R13, 0x2, R2 ;  /* 0x000000020d087825 */ /* 0x000fe200078e0202 */
[----:B------:R-:W1:Y:S03]  /*421d0*/  LDCU UR16, c[0x0][0x398] ;  /* 0x00007300ff1077ac */ /* 0x000e660008000800 */
[----:B------:R3:W-:Y:S01]  /*421e0*/  @P0 STG.E.U16 desc[UR12][R6.64], R5 ;  /* 0x0000000506000986 */ /* 0x0007e2000c10150c */
[----:B------:R-:W-:Y:S01]  /*421f0*/  VIADD R10, R47, 0x71 ;  /* 0x000000712f0a7836 */ /* 0x000fe20000000000 */
[----:B----4-:R-:W-:-:S02]  /*42200*/  ISETP.LT.AND P0, PT, R61, UR18, !P2 ;  /* 0x000000123d007c0c */ /* 0x010fc4000d701270 */
[----:B------:R4:W-:Y:S01]  /*42210*/  @P6 STG.E.U16 desc[UR12][R8.64], R34 ;  /* 0x0000002208006986 */ /* 0x0009e2000c10150c */
[----:B------:R-:W-:Y:S02]  /*42220*/  ISETP.LT.AND P2, PT, R60, UR15, !P2 ;  /* 0x0000000f3c007c0c */ /* 0x000fe4000d741270 */
[----:B------:R-:W-:Y:S01]  /*42230*/  PRMT R14, R35, 0x7632, R14 ;  /* 0x00007632230e7816 */ /* 0x000fe2000000000e */
[----:B------:R-:W-:Y:S01]  /*42240*/  VIADD R12, R47, 0x74 ;  /* 0x000000742f0c7836 */ /* 0x000fe20000000000 */
[----:B------:R-:W-:Y:S01]  /*42250*/  ISETP.GE.AND P6, PT, R10, UR5, PT ;  /* 0x000000050a007c0c */ /* 0x000fe2000bfc6270 */
[----:B------:R-:W0:Y:S01]  /*42260*/  LDCU UR5, c[0x0][0x39c] ;  /* 0x00007380ff0577ac */ /* 0x000e220008000800 */
[----:B---3--:R-:W-:Y:S01]  /*42270*/  PRMT R7, R34, 0x7632, R7 ;  /* 0x0000763222077816 */ /* 0x008fe20000000007 */
[----:B------:R-:W-:Y:S01]  /*42280*/  IMAD.WIDE R4, R13, 0x2, R48 ;  /* 0x000000020d047825 */ /* 0x000fe200078e0230 */
[----:B------:R-:W-:Y:S01]  /*42290*/  PRMT R16, R43, 0x7632, R16 ;  /* 0x000076322b107816 */ /* 0x000fe20000000010 */
[----:B------:R-:W3:Y:S02]  /*422a0*/  LDCU UR15, c[0x0][0x398] ;  /* 0x00007300ff0f77ac */ /* 0x000ee40008000800 */
[----:B------:R-:W-:Y:S01]  /*422b0*/  VIADD R13, R13, UR30 ;  /* 0x0000001e0d0d7c36 */ /* 0x000fe20008000000 */
[----:B------:R0:W-:Y:S01]  /*422c0*/  @P4 STG.E.U16 desc[UR12][R4.64], R7 ;  /* 0x0000000704004986 */ /* 0x0001e2000c10150c */
[----:B------:R-:W-:Y:S01]  /*422d0*/  VIADD R10, R47, 0x72 ;  /* 0x000000722f0a7836 */ /* 0x000fe20000000000 */
[----:B------:R-:W-:Y:S01]  /*422e0*/  ISETP.LT.AND P4, PT, R61, UR6, !P5 ;  /* 0x000000063d007c0c */ /* 0x000fe2000ef81270 */
[C---:B----4-:R-:W-:Y:S01]  /*422f0*/  IMAD.WIDE R8, R13.reuse, 0x2, R48 ;  /* 0x000000020d087825 */ /* 0x050fe200078e0230 */
[----:B------:R-:W4:Y:S03]  /*42300*/  LDCU UR6, c[0x0][0x398] ;  /* 0x00007300ff0677ac */ /* 0x000f260008000800 */
[----:B0-----:R-:W-:Y:S01]  /*42310*/  IMAD.WIDE R6, R13, 0x2, R2 ;  /* 0x000000020d067825 */ /* 0x001fe200078e0202 */
[----:B------:R-:W-:-:S03]  /*42320*/  PRMT R5, R31, 0x7632, R5 ;  /* 0x000076321f057816 */ /* 0x000fc60000000005 */
[----:B------:R-:W-:Y:S01]  /*42330*/  VIADD R13, R13, UR30 ;  /* 0x0000001e0d0d7c36 */ /* 0x000fe20008000000 */
[----:B------:R0:W-:Y:S01]  /*42340*/  @P0 STG.E.U16 desc[UR12][R6.64], R31 ;  /* 0x0000001f06000986 */ /* 0x0001e2000c10150c */
[----:B--2---:R-:W-:Y:S01]  /*42350*/  ISETP.GE.AND P0, PT, R10, UR4, PT ;  /* 0x000000040a007c0c */ /* 0x004fe2000bf06270 */
[----:B------:R-:W2:Y:S01]  /*42360*/  LDCU UR4, c[0x0][0x39c] ;  /* 0x00007380ff0477ac */ /* 0x000ea20008000800 */
[C---:B------:R-:W-:Y:S01]  /*42370*/  ISETP.LT.AND P5, PT, R60.reuse, UR14, !P5 ;  /* 0x0000000e3c007c0c */ /* 0x040fe2000efa1270 */
[----:B------:R1:W-:Y:S01]  /*42380*/  @P2 STG.E.U16 desc[UR12][R8.64], R5 ;  /* 0x0000000508002986 */ /* 0x0003e2000c10150c */
[----:B------:R-:W-:Y:S01]  /*42390*/  ISETP.LT.AND P2, PT, R61, UR8, !P3 ;  /* 0x000000083d007c0c */ /* 0x000fe2000df41270 */
[----:B------:R-:W-:Y:S01]  /*423a0*/  VIADD R10, R47, 0x73 ;  /* 0x000000732f0a7836 */ /* 0x000fe20000000000 */
[C---:B------:R-:W-:Y:S01]  /*423b0*/  IADD3 R11, PT, PT, R13.reuse, UR30, RZ ;  /* 0x0000001e0d0b7c10 */ /* 0x040fe2000fffe0ff */
[----:B------:R-:W2:Y:S01]  /*423c0*/  LDCU UR8, c[0x0][0x398] ;  /* 0x00007300ff0877ac */ /* 0x000ea20008000800 */
[C---:B0-----:R-:W-:Y:S01]  /*423d0*/  IMAD.WIDE R6, R13.reuse, 0x2, R48 ;  /* 0x000000020d067825 */ /* 0x041fe200078e0230 */
[----:B------:R-:W0:Y:S03]  /*423e0*/  LDCU UR14, c[0x0][0x398] ;  /* 0x00007300ff0e77ac */ /* 0x000e260008000800 */
[--C-:B-1----:R-:W-:Y:S01]  /*423f0*/  IMAD.WIDE R4, R13, 0x2, R2.reuse ;  /* 0x000000020d047825 */ /* 0x102fe200078e0202 */
[----:B------:R-:W-:Y:S01]  /*42400*/  ISETP.LT.AND P3, PT, R60, UR10, !P3 ;  /* 0x0000000a3c007c0c */ /* 0x000fe2000df61270 */
[----:B------:R-:W1:Y:S03]  /*42410*/  LDCU UR10, c[0x0][0x398] ;  /* 0x00007300ff0a77ac */ /* 0x000e660008000800 */
[----:B------:R0:W-:Y:S01]  /*42420*/  @P4 STG.E.U16 desc[UR12][R4.64], R35 ;  /* 0x0000002304004986 */ /* 0x0001e2000c10150c */
[----:B------:R-:W-:Y:S01]  /*42430*/  ISETP.GE.AND P4, PT, R10, UR5, PT ;  /* 0x000000050a007c0c */ /* 0x000fe2000bf86270 */
[----:B------:R-:W1:Y:S01]  /*42440*/  LDCU UR5, c[0x0][0x39c] ;  /* 0x00007380ff0577ac */ /* 0x000e620008000800 */
[----:B------:R-:W-:Y:S01]  /*42450*/  IMAD.WIDE R8, R11, 0x2, R2 ;  /* 0x000000020b087825 */ /* 0x000fe200078e0202 */
[----:B------:R3:W-:Y:S01]  /*42460*/  @P5 STG.E.U16 desc[UR12][R6.64], R14 ;  /* 0x0000000e06005986 */ /* 0x0007e2000c10150c */
[----:B------:R-:W-:Y:S01]  /*42470*/  ISETP.LT.AND P5, PT, R61, UR16, !P6 ;  /* 0x000000103d007c0c */ /* 0x000fe2000f7a1270 */
[----:B------:R-:W1:Y:S02]  /*42480*/  LDCU UR16, c[0x0][0x398] ;  /* 0x00007300ff1077ac */ /* 0x000e640008000800 */
[----:B------:R1:W-:Y:S01]  /*42490*/  @P2 STG.E.U16 desc[UR12][R8.64], R36 ;  /* 0x0000002408002986 */ /* 0x0003e2000c10150c */
[----:B--2---:R-:W-:Y:S01]  /*424a0*/  ISETP.GE.AND P2, PT, R12, UR4, PT ;  /* 0x000000040c007c0c */ /* 0x004fe2000bf46270 */
[----:B------:R-:W2:Y:S01]  /*424b0*/  LDCU UR4, c[0x0][0x398] ;  /* 0x00007300ff0477ac */ /* 0x000ea20008000800 */
[----:B----4-:R-:W-:Y:S01]  /*424c0*/  ISETP.LT.AND P6, PT, R60, UR6, !P6 ;  /* 0x000000063c007c0c */ /* 0x010fe2000f7c1270 */
[----:B------:R-:W-:-:S02]  /*424d0*/  VIADD R13, R11, UR30 ;  /* 0x0000001e0b0d7c36 */ /* 0x000fc40008000000 */
[----:B0-----:R-:W-:Y:S01]  /*424e0*/  IMAD.WIDE R4, R11, 0x2, R48 ;  /* 0x000000020b047825 */ /* 0x001fe200078e0230 */
[----:B------:R-:W0:Y:S01]  /*424f0*/  LDCU UR6, c[0x0][0x398] ;  /* 0x00007300ff0677ac */ /* 0x000e220008000800 */
[----:B---3--:R-:W-:Y:S02]  /*42500*/  PRMT R7, R36, 0x7632, R7 ;  /* 0x0000763224077816 */ /* 0x008fe40000000007 */
[----:B------:R-:W-:-:S04]  /*42510*/  IMAD.WIDE R10, R13, 0x2, R2 ;  /* 0x000000020d0a7825 */ /* 0x000fc800078e0202 */
[----:B-1----:R-:W-:Y:S01]  /*42520*/  VIADD R8, R47, 0x75 ;  /* 0x000000752f087836 */ /* 0x002fe20000000000 */
[----:B------:R1:W-:Y:S04]  /*42530*/  @P3 STG.E.U16 desc[UR12][R4.64], R7 ;  /* 0x0000000704003986 */ /* 0x0003e8000c10150c */
[----:B------:R-:W-:Y:S01]  /*42540*/  ISETP.GE.AND P3, PT, R8, UR5, PT ;  /* 0x0000000508007c0c */ /* 0x000fe2000bf66270 */
[----:B------:R3:W-:Y:S01]  /*42550*/  @P5 STG.E.U16 desc[UR12][R10.64], R40 ;  /* 0x000000280a005986 */ /* 0x0007e2000c10150c */
[----:B------:R-:W4:Y:S01]  /*42560*/  LDCU UR5, c[0x0][0x398] ;  /* 0x00007300ff0577ac */ /* 0x000f220008000800 */
[----:B------:R-:W-:Y:S02]  /*42570*/  ISETP.LT.AND P5, PT, R61, UR8, !P0 ;  /* 0x000000083d007c0c */ /* 0x000fe4000c7a1270 */
[----:B-1----:R-:W-:Y:S01]  /*42580*/  PRMT R5, R40, 0x7632, R5 ;  /* 0x0000763228057816 */ /* 0x002fe20000000005 */
[C---:B------:R-:W-:Y:S01]  /*42590*/  IMAD.WIDE R6, R13.reuse, 0x2, R48 ;  /* 0x000000020d067825 */ /* 0x040fe200078e0230 */
[C---:B------:R-:W-:Y:S01]  /*425a0*/  ISETP.LT.AND P0, PT, R60.reuse, UR10, !P0 ;  /* 0x0000000a3c007c0c */ /* 0x040fe2000c701270 */
[----:B------:R-:W1:Y:S02]  /*425b0*/  LDCU UR8, c[0x0][0x398] ;  /* 0x00007300ff0877ac */ /* 0x000e640008000800 */
[----:B------:R-:W-:Y:S01]  /*425c0*/  VIADD R9, R13, UR30 ;  /* 0x0000001e0d097c36 */ /* 0x000fe20008000000 */
[----:B------:R0:W-:Y:S01]  /*425d0*/  @P6 STG.E.U16 desc[UR12][R6.64], R5 ;  /* 0x0000000506006986 */ /* 0x0001e2000c10150c */
[----:B------:R-:W-:Y:S01]  /*425e0*/  ISETP.LT.AND P6, PT, R61, UR14, !P4 ;  /* 0x0000000e3d007c0c */ /* 0x000fe2000e7c1270 */
[----:B------:R-:W1:Y:S01]  /*425f0*/  LDCU UR10, c[0x0][0x398] ;  /* 0x00007300ff0a77ac */ /* 0x000e620008000800 */
[----:B------:R-:W-:Y:S01]  /*42600*/  VIADD R13, R9, UR30 ;  /* 0x0000001e090d7c36 */ /* 0x000fe20008000000 */
[----:B--2---:R-:W-:Y:S01]  /*42610*/  ISETP.LT.AND P4, PT, R60, UR4, !P4 ;  /* 0x000000043c007c0c */ /* 0x004fe2000e781270 */
[----:B------:R-:W2:Y:S02]  /*42620*/  LDCU UR4, c[0x0][0x398] ;  /* 0x00007300ff0477ac */ /* 0x000ea40008000800 */
[--C-:B---3--:R-:W-:Y:S01]  /*42630*/  IMAD.WIDE R10, R13, 0x2, R2.reuse ;  /* 0x000000020d0a7825 */ /* 0x108fe200078e0202 */
[----:B------:R-:W3:Y:S03]  /*42640*/  LDCU UR14, c[0x0][0x398] ;  /* 0x00007300ff0e77ac */ /* 0x000ee60008000800 */
[----:B0-----:R-:W-:Y:S01]  /*42650*/  IMAD.WIDE R4, R9, 0x2, R2 ;  /* 0x0000000209047825 */ /* 0x001fe200078e0202 */
[----:B------:R-:W-:-:S03]  /*42660*/  PRMT R7, R37, 0x7632, R7 ;  /* 0x0000763225077816 */ /* 0x000fc60000000007 */
[--C-:B------:R-:W-:Y:S01]  /*42670*/  IMAD.WIDE R8, R9, 0x2, R48.reuse ;  /* 0x0000000209087825 */ /* 0x100fe200078e0230 */
[----:B------:R0:W-:Y:S04]  /*42680*/  @P5 STG.E.U16 desc[UR12][R4.64], R37 ;  /* 0x0000002504005986 */ /* 0x0001e8000c10150c */
[----:B------:R1:W-:Y:S04]  /*42690*/  @P0 STG.E.U16 desc[UR12][R8.64], R7 ;  /* 0x0000000708000986 */ /* 0x0003e8000c10150c */
[----:B------:R2:W-:Y:S01]  /*426a0*/  @P6 STG.E.U16 desc[UR12][R10.64], R41 ;  /* 0x000000290a006986 */ /* 0x0005e2000c10150c */
[----:B----4-:R-:W-:Y:S01]  /*426b0*/  ISETP.LT.AND P6, PT, R61, UR5, !P2 ;  /* 0x000000053d007c0c */ /* 0x010fe2000d7c1270 */
[----:B------:R-:W4:Y:S01]  /*426c0*/  LDCU UR5, c[0x0][0x398] ;  /* 0x00007300ff0577ac */ /* 0x000f220008000800 */
[----:B0-----:R-:W-:Y:S01]  /*426d0*/  IMAD.WIDE R4, R13, 0x2, R48 ;  /* 0x000000020d047825 */ /* 0x001fe200078e0230 */
[----:B-1----:R-:W-:-:S03]  /*426e0*/  PRMT R9, R41, 0x7632, R9 ;  /* 0x0000763229097816 */ /* 0x002fc60000000009 */
[----:B------:R-:W-:Y:S01]  /*426f0*/  VIADD R15, R13, UR30 ;  /* 0x0000001e0d0f7c36 */ /* 0x000fe20008000000 */
[----:B------:R-:W-:Y:S01]  /*42700*/  ISETP.LT.AND P2, PT, R60, UR6, !P2 ;  /* 0x000000063c007c0c */ /* 0x000fe2000d741270 */
[C---:B------:R-:W-:Y:S01]  /*42710*/  VIADD R12, R47.reuse, 0x76 ;  /* 0x000000762f0c7836 */ /* 0x040fe20000000000 */
[----:B------:R-:W-:Y:S01]  /*42720*/  IADD3 R6, PT, PT, R47, 0x77, RZ ;  /* 0x000000772f067810 */ /* 0x000fe20007ffe0ff */
[----:B------:R0:W-:Y:S01]  /*42730*/  @P4 STG.E.U16 desc[UR12][R4.64], R9 ;  /* 0x0000000904004986 */ /* 0x0001e2000c10150c */
[----:B------:R-:W-:Y:S01]  /*42740*/  ISETP.LT.AND P4, PT, R61, UR8, !P3 ;  /* 0x000000083d007c0c */ /* 0x000fe2000df81270 */
[C---:B------:R-:W-:Y:S01]  /*42750*/  VIADD R17, R15.reuse, UR30 ;  /* 0x0000001e0f117c36 */ /* 0x040fe20008000000 */
[----:B------:R-:W-:Y:S01]  /*42760*/  ISETP.GE.AND P0, PT, R6, UR11, PT ;  /* 0x0000000b06007c0c */ /* 0x000fe2000bf06270 */
[--C-:B------:R-:W-:Y:S01]  /*42770*/  IMAD.WIDE R6, R15, 0x2, R2.reuse ;  /* 0x000000020f067825 */ /* 0x100fe200078e0202 */
[----:B------:R-:W-:Y:S01]  /*42780*/  ISETP.LT.AND P3, PT, R60, UR10, !P3 ;  /* 0x0000000a3c007c0c */ /* 0x000fe2000df61270 */
[----:B------:R-:W1:Y:S01]  /*42790*/  LDCU UR11, c[0x0][0x398] ;  /* 0x00007300ff0b77ac */ /* 0x000e620008000800 */
[----:B------:R-:W-:Y:S01]  /*427a0*/  ISETP.GE.AND P5, PT, R12, UR17, PT ;  /* 0x000000110c007c0c */ /* 0x000fe2000bfa6270 */
[----:B--2---:R-:W-:Y:S01]  /*427b0*/  IMAD.WIDE R10, R17, 0x2, R2 ;  /* 0x00000002110a7825 */ /* 0x004fe200078e0202 */
[----:B------:R-:W2:Y:S01]  /*427c0*/  LDCU UR6, c[0x0][0x398] ;  /* 0x00007300ff0677ac */ /* 0x000ea20008000800 */
[----:B0-----:R-:W-:-:S02]  /*427d0*/  PRMT R5, R38, 0x7632, R5 ;  /* 0x0000763226057816 */ /* 0x001fc40000000005 */
[--C-:B------:R-:W-:Y:S01]  /*427e0*/  IMAD.WIDE R8, R15, 0x2, R48.reuse ;  /* 0x000000020f087825 */ /* 0x100fe200078e0230 */
[----:B------:R-:W-:Y:S01]  /*427f0*/  @P6 STG.E.U16 desc[UR12][R6.64], R38 ;  /* 0x0000002606006986 */ /* 0x000fe2000c10150c */
[----:B------:R-:W0:Y:S02]  /*42800*/  LDCU UR8, c[0x0][0x398] ;  /* 0x00007300ff0877ac */ /* 0x000e240008000800 */
[C---:B------:R-:W-:Y:S02]  /*42810*/  VIADD R12, R47.reuse, 0x78 ;  /* 0x000000782f0c7836 */ /* 0x040fe40000000000 */
[----:B------:R-:W-:Y:S01]  /*42820*/  VIADD R4, R47, 0x79 ;  /* 0x000000792f047836 */ /* 0x000fe20000000000 */
[----:B------:R1:W-:Y:S01]  /*42830*/  @P2 STG.E.U16 desc[UR12][R8.64], R5 ;  /* 0x0000000508002986 */ /* 0x0003e2000c10150c */
[----:B------:R-:W0:Y:S01]  /*42840*/  LDCU UR10, c[0x0][0x398] ;  /* 0x00007300ff0a77ac */ /* 0x000e220008000800 */
[----:B------:R-:W-:Y:S02]  /*42850*/  ISETP.GE.AND P6, PT, R12, UR29, PT ;  /* 0x0000001d0c007c0c */ /* 0x000fe4000bfc6270 */
[----:B------:R2:W-:Y:S01]  /*42860*/  @P4 STG.E.U16 desc[UR12][R10.64], R42 ;  /* 0x0000002a0a004986 */ /* 0x0005e2000c10150c */
[----:B------:R-:W-:Y:S01]  /*42870*/  ISETP.LT.AND P4, PT, R61, UR4, !P5 ;  /* 0x000000043d007c0c */ /* 0x000fe2000ef81270 */
[C---:B------:R-:W-:Y:S01]  /*42880*/  IMAD.WIDE R12, R17.reuse, 0x2, R48 ;  /* 0x00000002110c7825 */ /* 0x040fe200078e0230 */
[----:B------:R-:W-:Y:S01]  /*42890*/  ISETP.GE.AND P2, PT, R4, UR27, PT ;  /* 0x0000001b04007c0c */ /* 0x000fe2000bf46270 */
[----:B------:R-:W0:Y:S01]  /*428a0*/  LDCU UR4, c[0x0][0x398] ;  /* 0x00007300ff0477ac */ /* 0x000e220008000800 */
[----:B----4-:R-:W-:Y:S01]  /*428b0*/  ISETP.LT.AND P5, PT, R60, UR5, !P5 ;  /* 0x000000053c007c0c */ /* 0x010fe2000efa1270 */
[----:B------:R4:W3:Y:S01]  /*428c0*/  LDS.128 R4, [R0] ;  /* 0x0000000000047984 */ /* 0x0008e20000000c00 */
[----:B-1----:R-:W-:Y:S01]  /*428d0*/  PRMT R9, R42, 0x7632, R9 ;  /* 0x000076322a097816 */ /* 0x002fe20000000009 */
[----:B------:R-:W-:Y:S01]  /*428e0*/  VIADD R17, R17, UR30 ;  /* 0x0000001e11117c36 */ /* 0x000fe20008000000 */
[----:B------:R-:W1:Y:S03]  /*428f0*/  LDCU UR5, c[0x0][0x398] ;  /* 0x00007300ff0577ac */ /* 0x000e660008000800 */
[----:B------:R0:W-:Y:S01]  /*42900*/  @P3 STG.E.U16 desc[UR12][R12.64], R9 ;  /* 0x000000090c003986 */ /* 0x0001e2000c10150c */
[----:B--2---:R-:W-:Y:S01]  /*42910*/  IMAD.WIDE R10, R17, 0x2, R48 ;  /* 0x00000002110a7825 */ /* 0x004fe200078e0230 */
[----:B------:R-:W-:Y:S01]  /*42920*/  ISETP.LT.AND P3, PT, R61, UR11, !P0 ;  /* 0x0000000b3d007c0c */ /* 0x000fe2000c761270 */
[----:B------:R-:W2:Y:S01]  /*42930*/  LDCU UR11, c[0x0][0x398] ;  /* 0x00007300ff0b77ac */ /* 0x000ea20008000800 */
[----:B------:R-:W-:Y:S01]  /*42940*/  ISETP.LT.AND P0, PT, R60, UR6, !P0 ;  /* 0x000000063c007c0c */ /* 0x000fe2000c701270 */
[----:B------:R-:W-:-:S02]  /*42950*/  VIADD R14, R47, 0x7a ;  /* 0x0000007a2f0e7836 */ /* 0x000fc40000000000 */
[----:B----4-:R-:W-:Y:S01]  /*42960*/  VIADD R0, R47, 0x7b ;  /* 0x0000007b2f007836 */ /* 0x010fe20000000000 */
[----:B------:R-:W4:Y:S01]  /*42970*/  LDCU UR6, c[0x0][0x398] ;  /* 0x00007300ff0677ac */ /* 0x000f220008000800 */
[----:B0-----:R-:W-:Y:S01]  /*42980*/  IMAD.WIDE R8, R17, 0x2, R2 ;  /* 0x0000000211087825 */ /* 0x001fe200078e0202 */
[----:B------:R-:W-:Y:S02]  /*42990*/  PRMT R13, R39, 0x7632, R13 ;  /* 0x00007632270d7816 */ /* 0x000fe4000000000d */
[----:B------:R-:W-:Y:S02]  /*429a0*/  IADD3 R17, PT, PT, R17, UR30, RZ ;  /* 0x0000001e11117c10 */ /* 0x000fe4000fffe0ff */
[----:B------:R0:W-:Y:S04]  /*429b0*/  @P4 STG.E.U16 desc[UR12][R8.64], R39 ;  /* 0x0000002708004986 */ /* 0x0001e8000c10150c */
[----:B------:R1:W-:Y:S01]  /*429c0*/  @P5 STG.E.U16 desc[UR12][R10.64], R13 ;  /* 0x0000000d0a005986 */ /* 0x0003e2000c10150c */
[----:B------:R-:W-:Y:S01]  /*429d0*/  ISETP.LT.AND P5, PT, R61, UR8, !P6 ;  /* 0x000000083d007c0c */ /* 0x000fe2000f7a1270 */
[----:B------:R-:W-:-:S02]  /*429e0*/  VIADD R19, R17, UR30 ;  /* 0x0000001e11137c36 */ /* 0x000fc40008000000 */
[C---:B0-----:R-:W-:Y:S01]  /*429f0*/  IMAD.WIDE R8, R17.reuse, 0x2, R48 ;  /* 0x0000000211087825 */ /* 0x041fe200078e0230 */
[----:B------:R-:W-:Y:S01]  /*42a00*/  ISETP.GE.AND P4, PT, R14, UR19, PT ;  /* 0x000000130e007c0c */ /* 0x000fe2000bf86270 */
[----:B------:R-:W0:Y:S02]  /*42a10*/  LDCU UR8, c[0x0][0x398] ;  /* 0x00007300ff0877ac */ /* 0x000e240008000800 */
[----:B-1----:R-:W-:-:S04]  /*42a20*/  IMAD.WIDE R12, R17, 0x2, R2 ;  /* 0x00000002110c7825 */ /* 0x002fc800078e0202 */
[----:B------:R-:W-:Y:S01]  /*42a30*/  IMAD.WIDE R10, R19, 0x2, R2 ;  /* 0x00000002130a7825 */ /* 0x000fe200078e0202 */
[----:B------:R1:W-:Y:S01]  /*42a40*/  @P3 STG.E.U16 desc[UR12][R12.64], R43 ;  /* 0x0000002b0c003986 */ /* 0x0003e2000c10150c */
[----:B------:R-:W-:Y:S01]  /*42a50*/  ISETP.LT.AND P6, PT, R60, UR10, !P6 ;  /* 0x0000000a3c007c0c */ /* 0x000fe2000f7c1270 */
[----:B------:R-:W0:Y:S02]  /*42a60*/  LDCU UR10, c[0x0][0x398] ;  /* 0x00007300ff0a77ac */ /* 0x000e240008000800 */
[----:B------:R0:W-:Y:S01]  /*42a70*/  @P0 STG.E.U16 desc[UR12][R8.64], R16 ;  /* 0x0000001008000986 */ /* 0x0001e2000c10150c */
[----:B------:R-:W-:-:S03]  /*42a80*/  ISETP.GE.AND P3, PT, R0, UR23, PT ;  /* 0x0000001700007c0c */ /* 0x000fc6000bf66270 */
[----:B------:R0:W-:Y:S01]  /*42a90*/  @P5 STG.E.U16 desc[UR12][R10.64], R44 ;  /* 0x0000002c0a005986 */ /* 0x0001e2000c10150c */
[----:B---3--:R-:W-:Y:S01]  /*42aa0*/  ISETP.LT.AND P5, PT, R61, UR14, !P2 ;  /* 0x0000000e3d007c0c */ /* 0x008fe2000d7a1270 */
[----:B------:R-:W-:Y:S01]  /*42ab0*/  IMAD.WIDE R14, R19, 0x2, R48 ;  /* 0x00000002130e7825 */ /* 0x000fe200078e0230 */
[----:B------:R-:W3:Y:S03]  /*42ac0*/  LDCU UR14, c[0x0][0x398] ;  /* 0x00007300ff0e77ac */ /* 0x000ee60008000800 */
[----:B------:R-:W-:Y:S02]  /*42ad0*/  VIADD R0, R47, 0x7c ;  /* 0x0000007c2f007836 */ /* 0x000fe40000000000 */
[----:B------:R-:W-:Y:S01]  /*42ae0*/  VIADD R19, R19, UR30 ;  /* 0x0000001e13137c36 */ /* 0x000fe20008000000 */
[----:B-1----:R-:W-:Y:S02]  /*42af0*/  PRMT R13, R44, 0x7632, R13 ;  /* 0x000076322c0d7816 */ /* 0x002fe4000000000d */
[----:B------:R-:W-:Y:S01]  /*42b00*/  ISETP.GE.AND P0, PT, R0, UR25, PT ;  /* 0x0000001900007c0c */ /* 0x000fe2000bf06270 */
[----:B0-----:R-:W-:-:S04]  /*42b10*/  IMAD.WIDE R8, R19, 0x2, R2 ;  /* 0x0000000213087825 */ /* 0x001fc800078e0202 */
[C---:B------:R-:W-:Y:S01]  /*42b20*/  VIADD R0, R47.reuse, 0x7d ;  /* 0x0000007d2f007836 */ /* 0x040fe20000000000 */
[----:B------:R0:W-:Y:S04]  /*42b30*/  @P6 STG.E.U16 desc[UR12][R14.64], R13 ;  /* 0x0000000d0e006986 */ /* 0x0001e8000c10150c */
[----:B------:R1:W-:Y:S01]  /*42b40*/  @P5 STG.E.U16 desc[UR12][R8.64], R4 ;  /* 0x0000000408005986 */ /* 0x0003e2000c10150c */
[----:B------:R-:W-:Y:S01]  /*42b50*/  ISETP.GE.AND P5, PT, R0, UR21, PT ;  /* 0x0000001500007c0c */ /* 0x000fe2000bfa6270 */
[----:B------:R-:W-:Y:S02]  /*42b60*/  VIADD R0, R47, 0x7e ;  /* 0x0000007e2f007836 */ /* 0x000fe40000000000 */
[----:B------:R-:W3:Y:S01]  /*42b70*/  LDL.LU R47, [R1+0x135c] ;  /* 0x00135c00012f7983 */ /* 0x000ee20000300800 */
[----:B------:R-:W-:Y:S01]  /*42b80*/  ISETP.LT.AND P2, PT, R60, UR4, !P2 ;  /* 0x000000043c007c0c */ /* 0x000fe2000d741270 */
[----:B------:R-:W-:Y:S01]  /*42b90*/  VIADD R17, R19, UR30 ;  /* 0x0000001e13117c36 */ /* 0x000fe20008000000 */
[----:B------:R-:W-:Y:S01]  /*42ba0*/  ISETP.LT.AND P6, PT, R61, UR5, !P4 ;  /* 0x000000053d007c0c */ /* 0x000fe2000e7c1270 */
[----:B------:R-:W-:Y:S01]  /*42bb0*/  IMAD.WIDE R10, R19, 0x2, R48 ;  /* 0x00000002130a7825 */ /* 0x000fe200078e0230 */
[----:B0-----:R-:W-:Y:S01]  /*42bc0*/  PRMT R14, R4, 0x7632, R14 ;  /* 0x00007632040e7816 */ /* 0x001fe2000000000e */
[----:B------:R-:W0:Y:S02]  /*42bd0*/  LDCU UR4, c[0x0][0x398] ;  /* 0x00007300ff0477ac */ /* 0x000e240008000800 */
[C---:B------:R-:W-:Y:S01]  /*42be0*/  IMAD.WIDE R12, R17.reuse, 0x2, R2 ;  /* 0x00000002110c7825 */ /* 0x040fe200078e0202 */
[----:B--2---:R-:W-:Y:S01]  /*42bf0*/  ISETP.LT.AND P4, PT, R60, UR11, !P4 ;  /* 0x0000000b3c007c0c */ /* 0x004fe2000e781270 */
[----:B------:R-:W2:Y:S01]  /*42c00*/  LDCU UR5, c[0x0][0x398] ;  /* 0x00007300ff0577ac */ /* 0x000ea20008000800 */
[----:B------:R-:W-:-:S03]  /*42c10*/  IADD3 R15, PT, PT, R17, UR30, RZ ;  /* 0x0000001e110f7c10 */ /* 0x000fc6000fffe0ff */
[----:B------:R0:W-:Y:S01]  /*42c20*/  @P2 STG.E.U16 desc[UR12][R10.64], R14 ;  /* 0x0000000e0a002986 */ /* 0x0001e2000c10150c */
[C---:B------:R-:W-:Y:S02]  /*42c30*/  ISETP.LT.AND P2, PT, R61.reuse, UR15, !P3 ;  /* 0x0000000f3d007c0c */ /* 0x040fe4000df41270 */
[----:B----4-:R-:W-:Y:S01]  /*42c40*/  ISETP.LT.AND P3, PT, R60, UR6, !P3 ;  /* 0x000000063c007c0c */ /* 0x010fe2000df61270 */
[----:B------:R4:W-:Y:S01]  /*42c50*/  @P6 STG.E.U16 desc[UR12][R12.64], R45 ;  /* 0x0000002d0c006986 */ /* 0x0009e2000c10150c */
[----:B------:R-:W2:Y:S01]  /*42c60*/  LDCU UR6, c[0x0][0x398] ;  /* 0x00007300ff0677ac */ /* 0x000ea20008000800 */
[----:B------:R-:W-:Y:S01]  /*42c70*/  ISETP.LT.AND P6, PT, R61, UR8, !P0 ;  /* 0x000000083d007c0c */ /* 0x000fe2000c7c1270 */
[----:B------:R-:W-:Y:S01]  /*42c80*/  VIADD R19, R15, UR30 ;  /* 0x0000001e0f137c36 */ /* 0x000fe20008000000 */
[----:B------:R-:W-:Y:S01]  /*42c90*/  PRMT R16, R45, 0x7632, R16 ;  /* 0x000076322d107816 */ /* 0x000fe20000000010 */
[----:B-1----:R-:W-:Y:S01]  /*42ca0*/  IMAD.WIDE R8, R17, 0x2, R48 ;  /* 0x0000000211087825 */ /* 0x002fe200078e0230 */
[----:B------:R-:W-:-:S03]  /*42cb0*/  PRMT R4, R5, 0x7632, R4 ;  /* 0x0000763205047816 */ /* 0x000fc60000000004 */
[C---:B0-----:R-:W-:Y:S01]  /*42cc0*/  IMAD.WIDE R10, R15.reuse, 0x2, R2 ;  /* 0x000000020f0a7825 */ /* 0x041fe200078e0202 */
[----:B------:R-:W-:Y:S03]  /*42cd0*/  @P4 STG.E.U16 desc[UR12][R8.64], R16 ;  /* 0x0000001008004986 */ /* 0x000fe6000c10150c */
[----:B----4-:R-:W-:Y:S01]  /*42ce0*/  IMAD.WIDE R12, R15, 0x2, R48 ;  /* 0x000000020f0c7825 */ /* 0x010fe200078e0230 */
[----:B------:R-:W-:Y:S03]  /*42cf0*/  @P2 STG.E.U16 desc[UR12][R10.64], R5 ;  /* 0x000000050a002986 */ /* 0x000fe6000c10150c */
[C---:B------:R-:W-:Y:S01]  /*42d00*/  IMAD.WIDE R14, R19.reuse, 0x2, R2 ;  /* 0x00000002130e7825 */ /* 0x040fe200078e0202 */
[----:B------:R-:W-:Y:S01]  /*42d10*/  ISETP.GE.AND P4, PT, R0, UR9, PT ;  /* 0x0000000900007c0c */ /* 0x000fe2000bf86270 */
[----:B------:R0:W-:Y:S01]  /*42d20*/  @P3 STG.E.U16 desc[UR12][R12.64], R4 ;  /* 0x000000040c003986 */ /* 0x0001e2000c10150c */
[----:B------:R-:W-:Y:S01]  /*42d30*/  ISETP.LT.AND P0, PT, R60, UR10, !P0 ;  /* 0x0000000a3c007c0c */ /* 0x000fe2000c701270 */
[----:B------:R-:W-:-:S02]  /*42d40*/  VIADD R17, R19, UR30 ;  /* 0x0000001e13117c36 */ /* 0x000fc40008000000 */
[----:B------:R1:W-:Y:S01]  /*42d50*/  @P6 STG.E.U16 desc[UR12][R14.64], R46 ;  /* 0x0000002e0e006986 */ /* 0x0003e2000c10150c */
[C---:B------:R-:W-:Y:S02]  /*42d60*/  ISETP.LT.AND P6, PT, R61.reuse, UR4, !P5 ;  /* 0x000000043d007c0c */ /* 0x040fe4000efc1270 */
[C---:B--2---:R-:W-:Y:S02]  /*42d70*/  ISETP.LT.AND P5, PT, R60.reuse, UR5, !P5 ;  /* 0x000000053c007c0c */ /* 0x044fe4000efa1270 */
[----:B---3--:R-:W-:Y:S01]  /*42d80*/  ISETP.LT.AND P3, PT, R61, UR14, !P4 ;  /* 0x0000000e3d007c0c */ /* 0x008fe2000e761270 */
[----:B------:R-:W-:Y:S01]  /*42d90*/  VIADD R21, R17, UR30 ;  /* 0x0000001e11157c36 */ /* 0x000fe20008000000 */
[C---:B------:R-:W-:Y:S02]  /*42da0*/  ISETP.LT.AND P4, PT, R60.reuse, UR6, !P4 ;  /* 0x000000063c007c0c */ /* 0x040fe4000e781270 */
[----:B------:R-:W-:Y:S02]  /*42db0*/  ISETP.LT.AND P2, PT, R61, UR7, !P1 ;  /* 0x000000073d007c0c */ /* 0x000fe4000cf41270 */
[----:B------:R-:W-:Y:S01]  /*42dc0*/  ISETP.LT.AND P1, PT, R60, UR16, !P1 ;  /* 0x000000103c007c0c */ /* 0x000fe2000cf21270 */
[----:B0-----:R-:W-:Y:S01]  /*42dd0*/  IMAD.WIDE R4, R19, 0x2, R48 ;  /* 0x0000000213047825 */ /* 0x001fe200078e0230 */
[----:B------:R-:W-:-:S02]  /*42de0*/  PRMT R0, R46, 0x7632, R0 ;  /* 0x000076322e007816 */ /* 0x000fc40000000000 */
[----:B------:R-:W-:Y:S01]  /*42df0*/  PRMT R16, R6, 0x7632, R16 ;  /* 0x0000763206107816 */ /* 0x000fe20000000010 */
[----:B------:R-:W-:Y:S02]  /*42e00*/  VIADD R19, R21, UR30 ;  /* 0x0000001e15137c36 */ /* 0x000fe40008000000 */
[C---:B------:R-:W-:Y:S01]  /*42e10*/  IMAD.WIDE R8, R17.reuse, 0x2, R2 ;  /* 0x0000000211087825 */ /* 0x040fe200078e0202 */
[----:B------:R0:W-:Y:S03]  /*42e20*/  @P0 STG.E.U16 desc[UR12][R4.64], R0 ;  /* 0x0000000004000986 */ /* 0x0001e6000c10150c */
[----:B------:R-:W-:Y:S01]  /*42e30*/  IMAD.WIDE R10, R17, 0x2, R48 ;  /* 0x00000002110a7825 */ /* 0x000fe200078e0230 */
[----:B------:R0:W-:Y:S03]  /*42e40*/  @P6 STG.E.U16 desc[UR12][R8.64], R6 ;  /* 0x0000000608006986 */ /* 0x0001e6000c10150c */
[C---:B------:R-:W-:Y:S01]  /*42e50*/  IMAD.WIDE R12, R21.reuse, 0x2, R2 ;  /* 0x00000002150c7825 */ /* 0x040fe200078e0202 */
[----:B------:R0:W-:Y:S03]  /*42e60*/  @P5 STG.E.U16 desc[UR12][R10.64], R16 ;  /* 0x000000100a005986 */ /* 0x0001e6000c10150c */
[----:B-1----:R-:W-:-:S04]  /*42e70*/  IMAD.WIDE R14, R21, 0x2, R48 ;  /* 0x00000002150e7825 */ /* 0x002fc800078e0230 */
[----:B------:R-:W-:-:S04]  /*42e80*/  IMAD.WIDE R2, R19, 0x2, R2 ;  /* 0x0000000213027825 */ /* 0x000fc800078e0202 */
[----:B------:R-:W-:Y:S01]  /*42e90*/  IMAD.WIDE R48, R19, 0x2, R48 ;  /* 0x0000000213307825 */ /* 0x000fe200078e0230 */
[----:B------:R-:W-:Y:S01]  /*42ea0*/  PRMT R17, R47, 0x7632, R17 ;  /* 0x000076322f117816 */ /* 0x000fe20000000011 */
[----:B------:R0:W-:Y:S04]  /*42eb0*/  @P3 STG.E.U16 desc[UR12][R12.64], R47 ;  /* 0x0000002f0c003986 */ /* 0x0001e8000c10150c */
[----:B------:R0:W-:Y:S04]  /*42ec0*/  @P4 STG.E.U16 desc[UR12][R14.64], R17 ;  /* 0x000000110e004986 */ /* 0x0001e8000c10150c */
[----:B------:R0:W-:Y:S01]  /*42ed0*/  @P2 STG.E.U16 desc[UR12][R2.64], R7 ;  /* 0x0000000702002986 */ /* 0x0001e2000c10150c */
[----:B------:R-:W-:Y:S05]  /*42ee0*/  @!P1 EXIT ;  /* 0x000000000000994d */ /* 0x000fea0003800000 */
[----:B------:R-:W-:-:S05]  /*42ef0*/  PRMT R24, R7, 0x7632, R24 ;  /* 0x0000763207187816 */ /* 0x000fca0000000018 */
[----:B------:R-:W-:Y:S01]  /*42f00*/  STG.E.U16 desc[UR12][R48.64], R24 ;  /* 0x0000001830007986 */ /* 0x000fe2000c10150c */
[----:B------:R-:W-:Y:S05]  /*42f10*/  EXIT ;  /* 0x000000000000794d */ /* 0x000fea0003800000 */
.L_x_2:
[----:B------:R-:W-:-:S00]  /*42f20*/  BRA `(.L_x_2) ;  /* 0xfffffffc00fc7947 */ /* 0x000fc0000383ffff */
[----:B------:R-:W-:-:S00]  /*42f30*/  NOP ;  /* 0x0000000000007918 */ /* 0x000fc00000000000 */
        /* <DEDUP_REMOVED lines=12> */
.L_x_3:


//--------------------- .nv.shared.matmul_kernel  --------------------------
	.section	.nv.shared.matmul_kernel,"aw",@nobits
	.sectionflags	@""
	.align	16
	.zero		1024


//--------------------- .nv.shared.reserved.0     --------------------------
	.section	.nv.shared.reserved.0,"aw",@nobits
	.weak		__nv_reservedSMEM_offset_0_alias
	.size		__nv_reservedSMEM_offset_0_alias, 0, 64
	.other		__nv_reservedSMEM_offset_0_alias,@"STO_CUDA_RESERVED_SHARED STV_DEFAULT"
__nv_reservedSMEM_offset_0_alias:
	.zero		0
	.zero		64


//--------------------- .nv.constant0.matmul_kernel --------------------------
	.section	.nv.constant0.matmul_kernel,"a",@progbits
	.sectionflags	@""
	.align	4
.nv.constant0.matmul_kernel:
	.zero		976


//--------------------- SYMBOLS --------------------------

	.type		.nv.reservedSmem.offset0,@object
	.size		.nv.reservedSmem.offset0,0x4
	.type		.nv.reservedSmem.cap,@object
	.size		.nv.reservedSmem.cap,0x4
